	.target	sm_80

	.elftype	@"ET_EXEC"


//--------------------- .note.nv.tkinfo           --------------------------
	.section	.note.nv.tkinfo,"",@"SHT_NOTE"
	.sectionflags	@"SHF_NOTE_NV_TKINFO"
	.tkinfo
        /*0018*/ 	.word	0x00000002
        /*0030*/ 	.string	""
        /*0030*/ 	.string	"ptxas"
        /*0030*/ 	.string	"Cuda compilation tools, release 13.0, V13.0.88"
        /*0030*/ 	.string	"Build cuda_13.0.r13.0/compiler.36424714_0"
        /*0030*/ 	.string	"-arch sm_80 -m 64 "



//--------------------- .note.nv.cuinfo           --------------------------
	.section	.note.nv.cuinfo,"",@"SHT_NOTE"
	.sectionflags	@"SHF_NOTE_NV_CUINFO"
        /*0018*/ 	.short	0x0002
        /*001a*/ 	.short	0x0050
        /*001c*/ 	.short	0x0082
	.zero		2


//--------------------- .nv.info                  --------------------------
	.section	.nv.info,"",@"SHT_CUDA_INFO"
	.align	4


	//----- nvinfo : EIATTR_REGCOUNT
	.align		4
        /*0000*/ 	.byte	0x04, 0x2f
        /*0002*/ 	.short	(.L_12 - .L_11)
	.align		4
.L_11:
        /*0004*/ 	.word	index@(_ZN7cutlass13device_kernelIN5flash22FlashAttnBwdPreprocessIN4cute5tupleIJNS3_1CILi64EEENS5_ILi256EEEEEENS_10bfloat16_tEfNS_4arch4Sm80ELb1ELb1EEEEEvNT_6ParamsE)
        /*0008*/ 	.word	0x00000079


	//----- nvinfo : EIATTR_FRAME_SIZE
	.align		4
.L_12:
        /*000c*/ 	.byte	0x04, 0x11
        /*000e*/ 	.short	(.L_14 - .L_13)
	.align		4
.L_13:
        /*0010*/ 	.word	index@(_ZN7cutlass13device_kernelIN5flash22FlashAttnBwdPreprocessIN4cute5tupleIJNS3_1CILi64EEENS5_ILi256EEEEEENS_10bfloat16_tEfNS_4arch4Sm80ELb1ELb1EEEEEvNT_6ParamsE)
        /*0014*/ 	.word	0x00000000


	//----- nvinfo : EIATTR_REGCOUNT
	.align		4
.L_14:
        /*0018*/ 	.byte	0x04, 0x2f
        /*001a*/ 	.short	(.L_16 - .L_15)
	.align		4
.L_15:
        /*001c*/ 	.word	index@(_ZN7cutlass13device_kernelIN5flash19enable_sm80_to_sm89INS1_16FlashAttnBwdSm80INS1_25CollectiveMainloopBwdSm80ILi1ELi1EN4cute5tupleIJNS5_1CILi64EEES8_NS7_ILi256EEEEEENS_10bfloat16_tEfNS_4arch4Sm80ELb1ELb0ELb0ELb1ELb0ELb0ELb0ELb0ELi2ELi4ELi2ELi2ELb0EEENS1_24CollectiveEpilogueBwdGQAISA_fSD_Li256ELb1ELb0EEENS1_25SingleTileBwdLPTSchedulerILb1ELi64ELb0EEEEEEEEEvNT_6ParamsE)
        /*0020*/ 	.word	0x000000ff


	//----- nvinfo : EIATTR_FRAME_SIZE
	.align		4
.L_16:
        /*0024*/ 	.byte	0x04, 0x11
        /*0026*/ 	.short	(.L_18 - .L_17)
	.align		4
.L_17:
        /*0028*/ 	.word	index@(_ZN7cutlass13device_kernelIN5flash19enable_sm80_to_sm89INS1_16FlashAttnBwdSm80INS1_25CollectiveMainloopBwdSm80ILi1ELi1EN4cute5tupleIJNS5_1CILi64EEES8_NS7_ILi256EEEEEENS_10bfloat16_tEfNS_4arch4Sm80ELb1ELb0ELb0ELb1ELb0ELb0ELb0ELb0ELi2ELi4ELi2ELi2ELb0EEENS1_24CollectiveEpilogueBwdGQAISA_fSD_Li256ELb1ELb0EEENS1_25SingleTileBwdLPTSchedulerILb1ELi64ELb0EEEEEEEEEvNT_6ParamsE)
        /*002c*/ 	.word	0x00000038


	//----- nvinfo : EIATTR_REGCOUNT
	.align		4
.L_18:
        /*0030*/ 	.byte	0x04, 0x2f
        /*0032*/ 	.short	(.L_20 - .L_19)
	.align		4
.L_19:
        /*0034*/ 	.word	index@(_ZN7cutlass13device_kernelIN5flash32FlashAttnBwdPostprocessConvertdQIN4cute5tupleIJNS3_1CILi64EEENS5_ILi256EEEEEENS_10bfloat16_tEfNS_4arch4Sm80ELi256ENS3_8TiledMMAINS3_8MMA_AtomIJNS3_30SM80_16x8x16_F32BF16BF16F32_TNEEEENS3_6LayoutINS4_IJNS5_ILi2EEENS5_ILi4EEENS5_ILi1EEEEEENS4_IJSJ_SH_NS5_ILi0EEEEEEEENS4_IJNS5_ILi32EEES6_NS5_ILi16EEEEEEEELb0EEEEEvNT_6ParamsE)
        /*0038*/ 	.word	0x00000056


	//----- nvinfo : EIATTR_FRAME_SIZE
	.align		4
.L_20:
        /*003c*/ 	.byte	0x04, 0x11
        /*003e*/ 	.short	(.L_22 - .L_21)
	.align		4
.L_21:
        /*0040*/ 	.word	index@(_ZN7cutlass13device_kernelIN5flash32FlashAttnBwdPostprocessConvertdQIN4cute5tupleIJNS3_1CILi64EEENS5_ILi256EEEEEENS_10bfloat16_tEfNS_4arch4Sm80ELi256ENS3_8TiledMMAINS3_8MMA_AtomIJNS3_30SM80_16x8x16_F32BF16BF16F32_TNEEEENS3_6LayoutINS4_IJNS5_ILi2EEENS5_ILi4EEENS5_ILi1EEEEEENS4_IJSJ_SH_NS5_ILi0EEEEEEEENS4_IJNS5_ILi32EEES6_NS5_ILi16EEEEEEEELb0EEEEEvNT_6ParamsE)
        /*0044*/ 	.word	0x00000000


	//----- nvinfo : EIATTR_REGCOUNT
	.align		4
.L_22:
        /*0048*/ 	.byte	0x04, 0x2f
        /*004a*/ 	.short	(.L_24 - .L_23)
	.align		4
.L_23:
        /*004c*/ 	.word	index@(_ZN7cutlass13device_kernelIN5flash19enable_sm80_to_sm89INS1_16FlashAttnBwdSm80INS1_25CollectiveMainloopBwdSm80ILi1ELi1EN4cute5tupleIJNS5_1CILi64EEES8_NS7_ILi256EEEEEENS_10bfloat16_tEfNS_4arch4Sm80ELb1ELb0ELb0ELb1ELb0ELb0ELb0ELb0ELi2ELi4ELi2ELi2ELb0EEENS1_21CollectiveEpilogueBwdISA_SB_SD_Li256ELb1ELb0ELi4EEENS1_25SingleTileBwdLPTSchedulerILb1ELi64ELb0EEEEEEEEEvNT_6ParamsE)
        /*0050*/ 	.word	0x000000ff


	//----- nvinfo : EIATTR_FRAME_SIZE
	.align		4
.L_24:
        /*0054*/ 	.byte	0x04, 0x11
        /*0056*/ 	.short	(.L_26 - .L_25)
	.align		4
.L_25:
        /*0058*/ 	.word	index@(_ZN7cutlass13device_kernelIN5flash19enable_sm80_to_sm89INS1_16FlashAttnBwdSm80INS1_25CollectiveMainloopBwdSm80ILi1ELi1EN4cute5tupleIJNS5_1CILi64EEES8_NS7_ILi256EEEEEENS_10bfloat16_tEfNS_4arch4Sm80ELb1ELb0ELb0ELb1ELb0ELb0ELb0ELb0ELi2ELi4ELi2ELi2ELb0EEENS1_21CollectiveEpilogueBwdISA_SB_SD_Li256ELb1ELb0ELi4EEENS1_25SingleTileBwdLPTSchedulerILb1ELi64ELb0EEEEEEEEEvNT_6ParamsE)
        /*005c*/ 	.word	0x00000038


	//----- nvinfo : EIATTR_REGCOUNT
	.align		4
.L_26:
        /*0060*/ 	.byte	0x04, 0x2f
        /*0062*/ 	.short	(.L_28 - .L_27)
	.align		4
.L_27:
        /*0064*/ 	.word	index@(_ZN7cutlass13device_kernelIN5flash22FlashAttnBwdPreprocessIN4cute5tupleIJNS3_1CILi64EEENS5_ILi256EEEEEENS_10bfloat16_tEfNS_4arch4Sm80ELb1ELb0EEEEEvNT_6ParamsE)
        /*0068*/ 	.word	0x00000077


	//----- nvinfo : EIATTR_FRAME_SIZE
	.align		4
.L_28:
        /*006c*/ 	.byte	0x04, 0x11
        /*006e*/ 	.short	(.L_30 - .L_29)
	.align		4
.L_29:
        /*0070*/ 	.word	index@(_ZN7cutlass13device_kernelIN5flash22FlashAttnBwdPreprocessIN4cute5tupleIJNS3_1CILi64EEENS5_ILi256EEEEEENS_10bfloat16_tEfNS_4arch4Sm80ELb1ELb0EEEEEvNT_6ParamsE)
        /*0074*/ 	.word	0x00000000


	//----- nvinfo : EIATTR_REGCOUNT
	.align		4
.L_30:
        /*0078*/ 	.byte	0x04, 0x2f
        /*007a*/ 	.short	(.L_32 - .L_31)
	.align		4
.L_31:
        /*007c*/ 	.word	index@(_ZN7cutlass13device_kernelIN5flash19enable_sm80_to_sm89INS1_16FlashAttnBwdSm80INS1_25CollectiveMainloopBwdSm80ILi1ELi1EN4cute5tupleIJNS5_1CILi64EEES8_NS7_ILi256EEEEEENS_10bfloat16_tEfNS_4arch4Sm80ELb1ELb0ELb0ELb0ELb0ELb0ELb0ELb0ELi2ELi4ELi2ELi2ELb0EEENS1_24CollectiveEpilogueBwdGQAISA_fSD_Li256ELb0ELb0EEENS1_25SingleTileBwdLPTSchedulerILb0ELi64ELb0EEEEEEEEEvNT_6ParamsE)
        /*0080*/ 	.word	0x000000ff


	//----- nvinfo : EIATTR_FRAME_SIZE
	.align		4
.L_32:
        /*0084*/ 	.byte	0x04, 0x11
        /*0086*/ 	.short	(.L_34 - .L_33)
	.align		4
.L_33:
        /*0088*/ 	.word	index@(_ZN7cutlass13device_kernelIN5flash19enable_sm80_to_sm89INS1_16FlashAttnBwdSm80INS1_25CollectiveMainloopBwdSm80ILi1ELi1EN4cute5tupleIJNS5_1CILi64EEES8_NS7_ILi256EEEEEENS_10bfloat16_tEfNS_4arch4Sm80ELb1ELb0ELb0ELb0ELb0ELb0ELb0ELb0ELi2ELi4ELi2ELi2ELb0EEENS1_24CollectiveEpilogueBwdGQAISA_fSD_Li256ELb0ELb0EEENS1_25SingleTileBwdLPTSchedulerILb0ELi64ELb0EEEEEEEEEvNT_6ParamsE)
        /*008c*/ 	.word	0x00000040


	//----- nvinfo : EIATTR_REGCOUNT
	.align		4
.L_34:
        /*0090*/ 	.byte	0x04, 0x2f
        /*0092*/ 	.short	(.L_36 - .L_35)
	.align		4
.L_35:
        /*0094*/ 	.word	index@(_ZN7cutlass13device_kernelIN5flash19enable_sm80_to_sm89INS1_16FlashAttnBwdSm80INS1_25CollectiveMainloopBwdSm80ILi1ELi1EN4cute5tupleIJNS5_1CILi64EEES8_NS7_ILi256EEEEEENS_10bfloat16_tEfNS_4arch4Sm80ELb1ELb0ELb0ELb0ELb0ELb0ELb0ELb0ELi2ELi4ELi2ELi2ELb0EEENS1_21CollectiveEpilogueBwdISA_SB_SD_Li256ELb0ELb0ELi4EEENS1_25SingleTileBwdLPTSchedulerILb0ELi64ELb0EEEEEEEEEvNT_6ParamsE)
        /*0098*/ 	.word	0x000000ff


	//----- nvinfo : EIATTR_FRAME_SIZE
	.align		4
.L_36:
        /*009c*/ 	.byte	0x04, 0x11
        /*009e*/ 	.short	(.L_38 - .L_37)
	.align		4
.L_37:
        /*00a0*/ 	.word	index@(_ZN7cutlass13device_kernelIN5flash19enable_sm80_to_sm89INS1_16FlashAttnBwdSm80INS1_25CollectiveMainloopBwdSm80ILi1ELi1EN4cute5tupleIJNS5_1CILi64EEES8_NS7_ILi256EEEEEENS_10bfloat16_tEfNS_4arch4Sm80ELb1ELb0ELb0ELb0ELb0ELb0ELb0ELb0ELi2ELi4ELi2ELi2ELb0EEENS1_21CollectiveEpilogueBwdISA_SB_SD_Li256ELb0ELb0ELi4EEENS1_25SingleTileBwdLPTSchedulerILb0ELi64ELb0EEEEEEEEEvNT_6ParamsE)
        /*00a4*/ 	.word	0x00000048


	//----- nvinfo : EIATTR_REGCOUNT
	.align		4
.L_38:
        /*00a8*/ 	.byte	0x04, 0x2f
        /*00aa*/ 	.short	(.L_40 - .L_39)
	.align		4
.L_39:
        /*00ac*/ 	.word	index@(_ZN7cutlass13device_kernelIN5flash19enable_sm80_to_sm89INS1_16FlashAttnBwdSm80INS1_25CollectiveMainloopBwdSm80ILi1ELi1EN4cute5tupleIJNS5_1CILi64EEES8_NS7_ILi256EEEEEENS_10bfloat16_tEfNS_4arch4Sm80ELb0ELb1ELb0ELb1ELb0ELb0ELb0ELb0ELi2ELi4ELi2ELi2ELb0EEENS1_24CollectiveEpilogueBwdGQAISA_fSD_Li256ELb1ELb0EEENS1_19SingleTileSchedulerILb1ELb0ELb0ELi64EEEEEEEEEvNT_6ParamsE)
        /*00b0*/ 	.word	0x000000ff


	//----- nvinfo : EIATTR_FRAME_SIZE
	.align		4
.L_40:
        /*00b4*/ 	.byte	0x04, 0x11
        /*00b6*/ 	.short	(.L_42 - .L_41)
	.align		4
.L_41:
        /*00b8*/ 	.word	index@(_ZN7cutlass13device_kernelIN5flash19enable_sm80_to_sm89INS1_16FlashAttnBwdSm80INS1_25CollectiveMainloopBwdSm80ILi1ELi1EN4cute5tupleIJNS5_1CILi64EEES8_NS7_ILi256EEEEEENS_10bfloat16_tEfNS_4arch4Sm80ELb0ELb1ELb0ELb1ELb0ELb0ELb0ELb0ELi2ELi4ELi2ELi2ELb0EEENS1_24CollectiveEpilogueBwdGQAISA_fSD_Li256ELb1ELb0EEENS1_19SingleTileSchedulerILb1ELb0ELb0ELi64EEEEEEEEEvNT_6ParamsE)
        /*00bc*/ 	.word	0x00000040


	//----- nvinfo : EIATTR_REGCOUNT
	.align		4
.L_42:
        /*00c0*/ 	.byte	0x04, 0x2f
        /*00c2*/ 	.short	(.L_44 - .L_43)
	.align		4
.L_43:
        /*00c4*/ 	.word	index@(_ZN7cutlass13device_kernelIN5flash19enable_sm80_to_sm89INS1_16FlashAttnBwdSm80INS1_25CollectiveMainloopBwdSm80ILi1ELi1EN4cute5tupleIJNS5_1CILi64EEES8_NS7_ILi256EEEEEENS_10bfloat16_tEfNS_4arch4Sm80ELb0ELb1ELb0ELb1ELb0ELb0ELb0ELb0ELi2ELi4ELi2ELi2ELb0EEENS1_21CollectiveEpilogueBwdISA_SB_SD_Li256ELb1ELb0ELi4EEENS1_19SingleTileSchedulerILb1ELb0ELb0ELi64EEEEEEEEEvNT_6ParamsE)
        /*00c8*/ 	.word	0x000000ff


	//----- nvinfo : EIATTR_FRAME_SIZE
	.align		4
.L_44:
        /*00cc*/ 	.byte	0x04, 0x11
        /*00ce*/ 	.short	(.L_46 - .L_45)
	.align		4
.L_45:
        /*00d0*/ 	.word	index@(_ZN7cutlass13device_kernelIN5flash19enable_sm80_to_sm89INS1_16FlashAttnBwdSm80INS1_25CollectiveMainloopBwdSm80ILi1ELi1EN4cute5tupleIJNS5_1CILi64EEES8_NS7_ILi256EEEEEENS_10bfloat16_tEfNS_4arch4Sm80ELb0ELb1ELb0ELb1ELb0ELb0ELb0ELb0ELi2ELi4ELi2ELi2ELb0EEENS1_21CollectiveEpilogueBwdISA_SB_SD_Li256ELb1ELb0ELi4EEENS1_19SingleTileSchedulerILb1ELb0ELb0ELi64EEEEEEEEEvNT_6ParamsE)
        /*00d4*/ 	.word	0x00000040


	//----- nvinfo : EIATTR_REGCOUNT
	.align		4
.L_46:
        /*00d8*/ 	.byte	0x04, 0x2f
        /*00da*/ 	.short	(.L_48 - .L_47)
	.align		4
.L_47:
        /*00dc*/ 	.word	index@(_ZN7cutlass13device_kernelIN5flash19enable_sm80_to_sm89INS1_16FlashAttnBwdSm80INS1_25CollectiveMainloopBwdSm80ILi1ELi1EN4cute5tupleIJNS5_1CILi64EEES8_NS7_ILi256EEEEEENS_10bfloat16_tEfNS_4arch4Sm80ELb0ELb1ELb0ELb0ELb0ELb0ELb0ELb0ELi2ELi4ELi2ELi2ELb0EEENS1_24CollectiveEpilogueBwdGQAISA_fSD_Li256ELb0ELb0EEENS1_19SingleTileSchedulerILb0ELb0ELb0ELi64EEEEEEEEEvNT_6ParamsE)
        /*00e0*/ 	.word	0x000000ff


	//----- nvinfo : EIATTR_FRAME_SIZE
	.align		4
.L_48:
        /*00e4*/ 	.byte	0x04, 0x11
        /*00e6*/ 	.short	(.L_50 - .L_49)
	.align		4
.L_49:
        /*00e8*/ 	.word	index@(_ZN7cutlass13device_kernelIN5flash19enable_sm80_to_sm89INS1_16FlashAttnBwdSm80INS1_25CollectiveMainloopBwdSm80ILi1ELi1EN4cute5tupleIJNS5_1CILi64EEES8_NS7_ILi256EEEEEENS_10bfloat16_tEfNS_4arch4Sm80ELb0ELb1ELb0ELb0ELb0ELb0ELb0ELb0ELi2ELi4ELi2ELi2ELb0EEENS1_24CollectiveEpilogueBwdGQAISA_fSD_Li256ELb0ELb0EEENS1_19SingleTileSchedulerILb0ELb0ELb0ELi64EEEEEEEEEvNT_6ParamsE)
        /*00ec*/ 	.word	0x00000038


	//----- nvinfo : EIATTR_REGCOUNT
	.align		4
.L_50:
        /*00f0*/ 	.byte	0x04, 0x2f
        /*00f2*/ 	.short	(.L_52 - .L_51)
	.align		4
.L_51:
        /*00f4*/ 	.word	index@(_ZN7cutlass13device_kernelIN5flash19enable_sm80_to_sm89INS1_16FlashAttnBwdSm80INS1_25CollectiveMainloopBwdSm80ILi1ELi1EN4cute5tupleIJNS5_1CILi64EEES8_NS7_ILi256EEEEEENS_10bfloat16_tEfNS_4arch4Sm80ELb0ELb1ELb0ELb0ELb0ELb0ELb0ELb0ELi2ELi4ELi2ELi2ELb0EEENS1_21CollectiveEpilogueBwdISA_SB_SD_Li256ELb0ELb0ELi4EEENS1_19SingleTileSchedulerILb0ELb0ELb0ELi64EEEEEEEEEvNT_6ParamsE)
        /*00f8*/ 	.word	0x000000ff


	//----- nvinfo : EIATTR_FRAME_SIZE
	.align		4
.L_52:
        /*00fc*/ 	.byte	0x04, 0x11
        /*00fe*/ 	.short	(.L_54 - .L_53)
	.align		4
.L_53:
        /*0100*/ 	.word	index@(_ZN7cutlass13device_kernelIN5flash19enable_sm80_to_sm89INS1_16FlashAttnBwdSm80INS1_25CollectiveMainloopBwdSm80ILi1ELi1EN4cute5tupleIJNS5_1CILi64EEES8_NS7_ILi256EEEEEENS_10bfloat16_tEfNS_4arch4Sm80ELb0ELb1ELb0ELb0ELb0ELb0ELb0ELb0ELi2ELi4ELi2ELi2ELb0EEENS1_21CollectiveEpilogueBwdISA_SB_SD_Li256ELb0ELb0ELi4EEENS1_19SingleTileSchedulerILb0ELb0ELb0ELi64EEEEEEEEEvNT_6ParamsE)
        /*0104*/ 	.word	0x00000038


	//----- nvinfo : EIATTR_REGCOUNT
	.align		4
.L_54:
        /*0108*/ 	.byte	0x04, 0x2f
        /*010a*/ 	.short	(.L_56 - .L_55)
	.align		4
.L_55:
        /*010c*/ 	.word	index@(_ZN7cutlass13device_kernelIN5flash19enable_sm80_to_sm89INS1_16FlashAttnBwdSm80INS1_25CollectiveMainloopBwdSm80ILi1ELi1EN4cute5tupleIJNS5_1CILi64EEES8_NS7_ILi256EEEEEENS_10bfloat16_tEfNS_4arch4Sm80ELb0ELb0ELb0ELb1ELb0ELb0ELb0ELb0ELi2ELi4ELi2ELi2ELb0EEENS1_24CollectiveEpilogueBwdGQAISA_fSD_Li256ELb1ELb0EEENS1_19SingleTileSchedulerILb1ELb0ELb0ELi64EEEEEEEEEvNT_6ParamsE)
        /*0110*/ 	.word	0x000000ff


	//----- nvinfo : EIATTR_FRAME_SIZE
	.align		4
.L_56:
        /*0114*/ 	.byte	0x04, 0x11
        /*0116*/ 	.short	(.L_58 - .L_57)
	.align		4
.L_57:
        /*0118*/ 	.word	index@(_ZN7cutlass13device_kernelIN5flash19enable_sm80_to_sm89INS1_16FlashAttnBwdSm80INS1_25CollectiveMainloopBwdSm80ILi1ELi1EN4cute5tupleIJNS5_1CILi64EEES8_NS7_ILi256EEEEEENS_10bfloat16_tEfNS_4arch4Sm80ELb0ELb0ELb0ELb1ELb0ELb0ELb0ELb0ELi2ELi4ELi2ELi2ELb0EEENS1_24CollectiveEpilogueBwdGQAISA_fSD_Li256ELb1ELb0EEENS1_19SingleTileSchedulerILb1ELb0ELb0ELi64EEEEEEEEEvNT_6ParamsE)
        /*011c*/ 	.word	0x00000038


	//----- nvinfo : EIATTR_REGCOUNT
	.align		4
.L_58:
        /*0120*/ 	.byte	0x04, 0x2f
        /*0122*/ 	.short	(.L_60 - .L_59)
	.align		4
.L_59:
        /*0124*/ 	.word	index@(_ZN7cutlass13device_kernelIN5flash19enable_sm80_to_sm89INS1_16FlashAttnBwdSm80INS1_25CollectiveMainloopBwdSm80ILi1ELi1EN4cute5tupleIJNS5_1CILi64EEES8_NS7_ILi256EEEEEENS_10bfloat16_tEfNS_4arch4Sm80ELb0ELb0ELb0ELb1ELb0ELb0ELb0ELb0ELi2ELi4ELi2ELi2ELb0EEENS1_21CollectiveEpilogueBwdISA_SB_SD_Li256ELb1ELb0ELi4EEENS1_19SingleTileSchedulerILb1ELb0ELb0ELi64EEEEEEEEEvNT_6ParamsE)
        /*0128*/ 	.word	0x000000ff


	//----- nvinfo : EIATTR_FRAME_SIZE
	.align		4
.L_60:
        /*012c*/ 	.byte	0x04, 0x11
        /*012e*/ 	.short	(.L_62 - .L_61)
	.align		4
.L_61:
        /*0130*/ 	.word	index@(_ZN7cutlass13device_kernelIN5flash19enable_sm80_to_sm89INS1_16FlashAttnBwdSm80INS1_25CollectiveMainloopBwdSm80ILi1ELi1EN4cute5tupleIJNS5_1CILi64EEES8_NS7_ILi256EEEEEENS_10bfloat16_tEfNS_4arch4Sm80ELb0ELb0ELb0ELb1ELb0ELb0ELb0ELb0ELi2ELi4ELi2ELi2ELb0EEENS1_21CollectiveEpilogueBwdISA_SB_SD_Li256ELb1ELb0ELi4EEENS1_19SingleTileSchedulerILb1ELb0ELb0ELi64EEEEEEEEEvNT_6ParamsE)
        /*0134*/ 	.word	0x00000038


	//----- nvinfo : EIATTR_REGCOUNT
	.align		4
.L_62:
        /*0138*/ 	.byte	0x04, 0x2f
        /*013a*/ 	.short	(.L_64 - .L_63)
	.align		4
.L_63:
        /*013c*/ 	.word	index@(_ZN7cutlass13device_kernelIN5flash19enable_sm80_to_sm89INS1_16FlashAttnBwdSm80INS1_25CollectiveMainloopBwdSm80ILi1ELi1EN4cute5tupleIJNS5_1CILi64EEES8_NS7_ILi256EEEEEENS_10bfloat16_tEfNS_4arch4Sm80ELb0ELb0ELb0ELb0ELb0ELb0ELb0ELb0ELi2ELi4ELi2ELi2ELb0EEENS1_24CollectiveEpilogueBwdGQAISA_fSD_Li256ELb0ELb0EEENS1_19SingleTileSchedulerILb0ELb0ELb0ELi64EEEEEEEEEvNT_6ParamsE)
        /*0140*/ 	.word	0x000000ff


	//----- nvinfo : EIATTR_FRAME_SIZE
	.align		4
.L_64:
        /*0144*/ 	.byte	0x04, 0x11
        /*0146*/ 	.short	(.L_66 - .L_65)
	.align		4
.L_65:
        /*0148*/ 	.word	index@(_ZN7cutlass13device_kernelIN5flash19enable_sm80_to_sm89INS1_16FlashAttnBwdSm80INS1_25CollectiveMainloopBwdSm80ILi1ELi1EN4cute5tupleIJNS5_1CILi64EEES8_NS7_ILi256EEEEEENS_10bfloat16_tEfNS_4arch4Sm80ELb0ELb0ELb0ELb0ELb0ELb0ELb0ELb0ELi2ELi4ELi2ELi2ELb0EEENS1_24CollectiveEpilogueBwdGQAISA_fSD_Li256ELb0ELb0EEENS1_19SingleTileSchedulerILb0ELb0ELb0ELi64EEEEEEEEEvNT_6ParamsE)
        /*014c*/ 	.word	0x00000038


	//----- nvinfo : EIATTR_REGCOUNT
	.align		4
.L_66:
        /*0150*/ 	.byte	0x04, 0x2f
        /*0152*/ 	.short	(.L_68 - .L_67)
	.align		4
.L_67:
        /*0154*/ 	.word	index@(_ZN7cutlass13device_kernelIN5flash19enable_sm80_to_sm89INS1_16FlashAttnBwdSm80INS1_25CollectiveMainloopBwdSm80ILi1ELi1EN4cute5tupleIJNS5_1CILi64EEES8_NS7_ILi256EEEEEENS_10bfloat16_tEfNS_4arch4Sm80ELb0ELb0ELb0ELb0ELb0ELb0ELb0ELb0ELi2ELi4ELi2ELi2ELb0EEENS1_21CollectiveEpilogueBwdISA_SB_SD_Li256ELb0ELb0ELi4EEENS1_19SingleTileSchedulerILb0ELb0ELb0ELi64EEEEEEEEEvNT_6ParamsE)
        /*0158*/ 	.word	0x000000ff


	//----- nvinfo : EIATTR_FRAME_SIZE
	.align		4
.L_68:
        /*015c*/ 	.byte	0x04, 0x11
        /*015e*/ 	.short	(.L_70 - .L_69)
	.align		4
.L_69:
        /*0160*/ 	.word	index@(_ZN7cutlass13device_kernelIN5flash19enable_sm80_to_sm89INS1_16FlashAttnBwdSm80INS1_25CollectiveMainloopBwdSm80ILi1ELi1EN4cute5tupleIJNS5_1CILi64EEES8_NS7_ILi256EEEEEENS_10bfloat16_tEfNS_4arch4Sm80ELb0ELb0ELb0ELb0ELb0ELb0ELb0ELb0ELi2ELi4ELi2ELi2ELb0EEENS1_21CollectiveEpilogueBwdISA_SB_SD_Li256ELb0ELb0ELi4EEENS1_19SingleTileSchedulerILb0ELb0ELb0ELi64EEEEEEEEEvNT_6ParamsE)
        /*0164*/ 	.word	0x00000018


	//----- nvinfo : EIATTR_REGCOUNT
	.align		4
.L_70:
        /*0168*/ 	.byte	0x04, 0x2f
        /*016a*/ 	.short	(.L_72 - .L_71)
	.align		4
.L_71:
        /*016c*/ 	.word	index@(_ZN7cutlass13device_kernelIN5flash22FlashAttnBwdPreprocessIN4cute5tupleIJNS3_1CILi32EEENS5_ILi256EEEEEENS_10bfloat16_tEfNS_4arch4Sm80ELb1ELb1EEEEEvNT_6ParamsE)
        /*0170*/ 	.word	0x00000040


	//----- nvinfo : EIATTR_FRAME_SIZE
	.align		4
.L_72:
        /*0174*/ 	.byte	0x04, 0x11
        /*0176*/ 	.short	(.L_74 - .L_73)
	.align		4
.L_73:
        /*0178*/ 	.word	index@(_ZN7cutlass13device_kernelIN5flash22FlashAttnBwdPreprocessIN4cute5tupleIJNS3_1CILi32EEENS5_ILi256EEEEEENS_10bfloat16_tEfNS_4arch4Sm80ELb1ELb1EEEEEvNT_6ParamsE)
        /*017c*/ 	.word	0x00000000


	//----- nvinfo : EIATTR_REGCOUNT
	.align		4
.L_74:
        /*0180*/ 	.byte	0x04, 0x2f
        /*0182*/ 	.short	(.L_76 - .L_75)
	.align		4
.L_75:
        /*0184*/ 	.word	index@(_ZN7cutlass13device_kernelIN5flash19enable_sm80_to_sm89INS1_16FlashAttnBwdSm80INS1_25CollectiveMainloopBwdSm80ILi1ELi1EN4cute5tupleIJNS5_1CILi32EEENS7_ILi64EEENS7_ILi256EEEEEENS_10bfloat16_tEfNS_4arch4Sm80ELb1ELb0ELb0ELb1ELb0ELb0ELb0ELb0ELi2ELi2ELi2ELi1ELb1EEENS1_24CollectiveEpilogueBwdGQAISB_fSE_Li256ELb1ELb0EEENS1_25SingleTileBwdLPTSchedulerILb1ELi64ELb0EEEEEEEEEvNT_6ParamsE)
        /*0188*/ 	.word	0x000000ff


	//----- nvinfo : EIATTR_FRAME_SIZE
	.align		4
.L_76:
        /*018c*/ 	.byte	0x04, 0x11
        /*018e*/ 	.short	(.L_78 - .L_77)
	.align		4
.L_77:
        /*0190*/ 	.word	index@(_ZN7cutlass13device_kernelIN5flash19enable_sm80_to_sm89INS1_16FlashAttnBwdSm80INS1_25CollectiveMainloopBwdSm80ILi1ELi1EN4cute5tupleIJNS5_1CILi32EEENS7_ILi64EEENS7_ILi256EEEEEENS_10bfloat16_tEfNS_4arch4Sm80ELb1ELb0ELb0ELb1ELb0ELb0ELb0ELb0ELi2ELi2ELi2ELi1ELb1EEENS1_24CollectiveEpilogueBwdGQAISB_fSE_Li256ELb1ELb0EEENS1_25SingleTileBwdLPTSchedulerILb1ELi64ELb0EEEEEEEEEvNT_6ParamsE)
        /*0194*/ 	.word	0x000000d0


	//----- nvinfo : EIATTR_REGCOUNT
	.align		4
.L_78:
        /*0198*/ 	.byte	0x04, 0x2f
        /*019a*/ 	.short	(.L_80 - .L_79)
	.align		4
.L_79:
        /*019c*/ 	.word	index@(_ZN7cutlass13device_kernelIN5flash32FlashAttnBwdPostprocessConvertdQIN4cute5tupleIJNS3_1CILi32EEENS5_ILi256EEEEEENS_10bfloat16_tEfNS_4arch4Sm80ELi256ENS3_8TiledMMAINS3_8MMA_AtomIJNS3_30SM80_16x8x16_F32BF16BF16F32_TNEEEENS3_6LayoutINS4_IJNS5_ILi1EEENS5_ILi8EEESH_EEENS4_IJNS5_ILi0EEESH_SK_EEEEENS4_IJNS5_ILi16EEENS5_ILi128EEESN_EEEEELb0EEEEEvNT_6ParamsE)
        /*01a0*/ 	.word	0x00000033


	//----- nvinfo : EIATTR_FRAME_SIZE
	.align		4
.L_80:
        /*01a4*/ 	.byte	0x04, 0x11
        /*01a6*/ 	.short	(.L_82 - .L_81)
	.align		4
.L_81:
        /*01a8*/ 	.word	index@(_ZN7cutlass13device_kernelIN5flash32FlashAttnBwdPostprocessConvertdQIN4cute5tupleIJNS3_1CILi32EEENS5_ILi256EEEEEENS_10bfloat16_tEfNS_4arch4Sm80ELi256ENS3_8TiledMMAINS3_8MMA_AtomIJNS3_30SM80_16x8x16_F32BF16BF16F32_TNEEEENS3_6LayoutINS4_IJNS5_ILi1EEENS5_ILi8EEESH_EEENS4_IJNS5_ILi0EEESH_SK_EEEEENS4_IJNS5_ILi16EEENS5_ILi128EEESN_EEEEELb0EEEEEvNT_6ParamsE)
        /*01ac*/ 	.word	0x00000000


	//----- nvinfo : EIATTR_REGCOUNT
	.align		4
.L_82:
        /*01b0*/ 	.byte	0x04, 0x2f
        /*01b2*/ 	.short	(.L_84 - .L_83)
	.align		4
.L_83:
        /*01b4*/ 	.word	index@(_ZN7cutlass13device_kernelIN5flash19enable_sm80_to_sm89INS1_16FlashAttnBwdSm80INS1_25CollectiveMainloopBwdSm80ILi1ELi1EN4cute5tupleIJNS5_1CILi32EEENS7_ILi64EEENS7_ILi256EEEEEENS_10bfloat16_tEfNS_4arch4Sm80ELb1ELb0ELb0ELb1ELb0ELb0ELb0ELb0ELi2ELi2ELi2ELi1ELb1EEENS1_21CollectiveEpilogueBwdISB_SC_SE_Li256ELb1ELb0ELi4EEENS1_25SingleTileBwdLPTSchedulerILb1ELi64ELb0EEEEEEEEEvNT_6ParamsE)
        /*01b8*/ 	.word	0x000000ff


	//----- nvinfo : EIATTR_FRAME_SIZE
	.align		4
.L_84:
        /*01bc*/ 	.byte	0x04, 0x11
        /*01be*/ 	.short	(.L_86 - .L_85)
	.align		4
.L_85:
        /*01c0*/ 	.word	index@(_ZN7cutlass13device_kernelIN5flash19enable_sm80_to_sm89INS1_16FlashAttnBwdSm80INS1_25CollectiveMainloopBwdSm80ILi1ELi1EN4cute5tupleIJNS5_1CILi32EEENS7_ILi64EEENS7_ILi256EEEEEENS_10bfloat16_tEfNS_4arch4Sm80ELb1ELb0ELb0ELb1ELb0ELb0ELb0ELb0ELi2ELi2ELi2ELi1ELb1EEENS1_21CollectiveEpilogueBwdISB_SC_SE_Li256ELb1ELb0ELi4EEENS1_25SingleTileBwdLPTSchedulerILb1ELi64ELb0EEEEEEEEEvNT_6ParamsE)
        /*01c4*/ 	.word	0x000000c8


	//----- nvinfo : EIATTR_REGCOUNT
	.align		4
.L_86:
        /*01c8*/ 	.byte	0x04, 0x2f
        /*01ca*/ 	.short	(.L_88 - .L_87)
	.align		4
.L_87:
        /*01cc*/ 	.word	index@(_ZN7cutlass13device_kernelIN5flash22FlashAttnBwdPreprocessIN4cute5tupleIJNS3_1CILi32EEENS5_ILi256EEEEEENS_10bfloat16_tEfNS_4arch4Sm80ELb1ELb0EEEEEvNT_6ParamsE)
        /*01d0*/ 	.word	0x0000003d


	//----- nvinfo : EIATTR_FRAME_SIZE
	.align		4
.L_88:
        /*01d4*/ 	.byte	0x04, 0x11
        /*01d6*/ 	.short	(.L_90 - .L_89)
	.align		4
.L_89:
        /*01d8*/ 	.word	index@(_ZN7cutlass13device_kernelIN5flash22FlashAttnBwdPreprocessIN4cute5tupleIJNS3_1CILi32EEENS5_ILi256EEEEEENS_10bfloat16_tEfNS_4arch4Sm80ELb1ELb0EEEEEvNT_6ParamsE)
        /*01dc*/ 	.word	0x00000000


	//----- nvinfo : EIATTR_REGCOUNT
	.align		4
.L_90:
        /*01e0*/ 	.byte	0x04, 0x2f
        /*01e2*/ 	.short	(.L_92 - .L_91)
	.align		4
.L_91:
        /*01e4*/ 	.word	index@(_ZN7cutlass13device_kernelIN5flash19enable_sm80_to_sm89INS1_16FlashAttnBwdSm80INS1_25CollectiveMainloopBwdSm80ILi1ELi1EN4cute5tupleIJNS5_1CILi32EEENS7_ILi64EEENS7_ILi256EEEEEENS_10bfloat16_tEfNS_4arch4Sm80ELb1ELb0ELb0ELb0ELb0ELb0ELb0ELb0ELi2ELi2ELi2ELi1ELb1EEENS1_24CollectiveEpilogueBwdGQAISB_fSE_Li256ELb0ELb0EEENS1_25SingleTileBwdLPTSchedulerILb0ELi64ELb0EEEEEEEEEvNT_6ParamsE)
        /*01e8*/ 	.word	0x000000ff


	//----- nvinfo : EIATTR_FRAME_SIZE
	.align		4
.L_92:
        /*01ec*/ 	.byte	0x04, 0x11
        /*01ee*/ 	.short	(.L_94 - .L_93)
	.align		4
.L_93:
        /*01f0*/ 	.word	index@(_ZN7cutlass13device_kernelIN5flash19enable_sm80_to_sm89INS1_16FlashAttnBwdSm80INS1_25CollectiveMainloopBwdSm80ILi1ELi1EN4cute5tupleIJNS5_1CILi32EEENS7_ILi64EEENS7_ILi256EEEEEENS_10bfloat16_tEfNS_4arch4Sm80ELb1ELb0ELb0ELb0ELb0ELb0ELb0ELb0ELi2ELi2ELi2ELi1ELb1EEENS1_24CollectiveEpilogueBwdGQAISB_fSE_Li256ELb0ELb0EEENS1_25SingleTileBwdLPTSchedulerILb0ELi64ELb0EEEEEEEEEvNT_6ParamsE)
        /*01f4*/ 	.word	0x000000d8


	//----- nvinfo : EIATTR_REGCOUNT
	.align		4
.L_94:
        /*01f8*/ 	.byte	0x04, 0x2f
        /*01fa*/ 	.short	(.L_96 - .L_95)
	.align		4
.L_95:
        /*01fc*/ 	.word	index@(_ZN7cutlass13device_kernelIN5flash19enable_sm80_to_sm89INS1_16FlashAttnBwdSm80INS1_25CollectiveMainloopBwdSm80ILi1ELi1EN4cute5tupleIJNS5_1CILi32EEENS7_ILi64EEENS7_ILi256EEEEEENS_10bfloat16_tEfNS_4arch4Sm80ELb1ELb0ELb0ELb0ELb0ELb0ELb0ELb0ELi2ELi2ELi2ELi1ELb1EEENS1_21CollectiveEpilogueBwdISB_SC_SE_Li256ELb0ELb0ELi4EEENS1_25SingleTileBwdLPTSchedulerILb0ELi64ELb0EEEEEEEEEvNT_6ParamsE)
        /*0200*/ 	.word	0x000000ff


	//----- nvinfo : EIATTR_FRAME_SIZE
	.align		4
.L_96:
        /*0204*/ 	.byte	0x04, 0x11
        /*0206*/ 	.short	(.L_98 - .L_97)
	.align		4
.L_97:
        /*0208*/ 	.word	index@(_ZN7cutlass13device_kernelIN5flash19enable_sm80_to_sm89INS1_16FlashAttnBwdSm80INS1_25CollectiveMainloopBwdSm80ILi1ELi1EN4cute5tupleIJNS5_1CILi32EEENS7_ILi64EEENS7_ILi256EEEEEENS_10bfloat16_tEfNS_4arch4Sm80ELb1ELb0ELb0ELb0ELb0ELb0ELb0ELb0ELi2ELi2ELi2ELi1ELb1EEENS1_21CollectiveEpilogueBwdISB_SC_SE_Li256ELb0ELb0ELi4EEENS1_25SingleTileBwdLPTSchedulerILb0ELi64ELb0EEEEEEEEEvNT_6ParamsE)
        /*020c*/ 	.word	0x000000d8


	//----- nvinfo : EIATTR_REGCOUNT
	.align		4
.L_98:
        /*0210*/ 	.byte	0x04, 0x2f
        /*0212*/ 	.short	(.L_100 - .L_99)
	.align		4
.L_99:
        /*0214*/ 	.word	index@(_ZN7cutlass13device_kernelIN5flash19enable_sm80_to_sm89INS1_16FlashAttnBwdSm80INS1_25CollectiveMainloopBwdSm80ILi1ELi1EN4cute5tupleIJNS5_1CILi32EEENS7_ILi64EEENS7_ILi256EEEEEENS_10bfloat16_tEfNS_4arch4Sm80ELb0ELb1ELb0ELb1ELb0ELb0ELb0ELb0ELi2ELi2ELi2ELi1ELb1EEENS1_24CollectiveEpilogueBwdGQAISB_fSE_Li256ELb1ELb0EEENS1_19SingleTileSchedulerILb1ELb0ELb0ELi64EEEEEEEEEvNT_6ParamsE)
        /*0218*/ 	.word	0x000000ff


	//----- nvinfo : EIATTR_FRAME_SIZE
	.align		4
.L_100:
        /*021c*/ 	.byte	0x04, 0x11
        /*021e*/ 	.short	(.L_102 - .L_101)
	.align		4
.L_101:
        /*0220*/ 	.word	index@(_ZN7cutlass13device_kernelIN5flash19enable_sm80_to_sm89INS1_16FlashAttnBwdSm80INS1_25CollectiveMainloopBwdSm80ILi1ELi1EN4cute5tupleIJNS5_1CILi32EEENS7_ILi64EEENS7_ILi256EEEEEENS_10bfloat16_tEfNS_4arch4Sm80ELb0ELb1ELb0ELb1ELb0ELb0ELb0ELb0ELi2ELi2ELi2ELi1ELb1EEENS1_24CollectiveEpilogueBwdGQAISB_fSE_Li256ELb1ELb0EEENS1_19SingleTileSchedulerILb1ELb0ELb0ELi64EEEEEEEEEvNT_6ParamsE)
        /*0224*/ 	.word	0x000000d8


	//----- nvinfo : EIATTR_REGCOUNT
	.align		4
.L_102:
        /*0228*/ 	.byte	0x04, 0x2f
        /*022a*/ 	.short	(.L_104 - .L_103)
	.align		4
.L_103:
        /*022c*/ 	.word	index@(_ZN7cutlass13device_kernelIN5flash19enable_sm80_to_sm89INS1_16FlashAttnBwdSm80INS1_25CollectiveMainloopBwdSm80ILi1ELi1EN4cute5tupleIJNS5_1CILi32EEENS7_ILi64EEENS7_ILi256EEEEEENS_10bfloat16_tEfNS_4arch4Sm80ELb0ELb1ELb0ELb1ELb0ELb0ELb0ELb0ELi2ELi2ELi2ELi1ELb1EEENS1_21CollectiveEpilogueBwdISB_SC_SE_Li256ELb1ELb0ELi4EEENS1_19SingleTileSchedulerILb1ELb0ELb0ELi64EEEEEEEEEvNT_6ParamsE)
        /*0230*/ 	.word	0x000000ff


	//----- nvinfo : EIATTR_FRAME_SIZE
	.align		4
.L_104:
        /*0234*/ 	.byte	0x04, 0x11
        /*0236*/ 	.short	(.L_106 - .L_105)
	.align		4
.L_105:
        /*0238*/ 	.word	index@(_ZN7cutlass13device_kernelIN5flash19enable_sm80_to_sm89INS1_16FlashAttnBwdSm80INS1_25CollectiveMainloopBwdSm80ILi1ELi1EN4cute5tupleIJNS5_1CILi32EEENS7_ILi64EEENS7_ILi256EEEEEENS_10bfloat16_tEfNS_4arch4Sm80ELb0ELb1ELb0ELb1ELb0ELb0ELb0ELb0ELi2ELi2ELi2ELi1ELb1EEENS1_21CollectiveEpilogueBwdISB_SC_SE_Li256ELb1ELb0ELi4EEENS1_19SingleTileSchedulerILb1ELb0ELb0ELi64EEEEEEEEEvNT_6ParamsE)
        /*023c*/ 	.word	0x000000d8


	//----- nvinfo : EIATTR_REGCOUNT
	.align		4
.L_106:
        /*0240*/ 	.byte	0x04, 0x2f
        /*0242*/ 	.short	(.L_108 - .L_107)
	.align		4
.L_107:
        /*0244*/ 	.word	index@(_ZN7cutlass13device_kernelIN5flash19enable_sm80_to_sm89INS1_16FlashAttnBwdSm80INS1_25CollectiveMainloopBwdSm80ILi1ELi1EN4cute5tupleIJNS5_1CILi32EEENS7_ILi64EEENS7_ILi256EEEEEENS_10bfloat16_tEfNS_4arch4Sm80ELb0ELb1ELb0ELb0ELb0ELb0ELb0ELb0ELi2ELi2ELi2ELi1ELb1EEENS1_24CollectiveEpilogueBwdGQAISB_fSE_Li256ELb0ELb0EEENS1_19SingleTileSchedulerILb0ELb0ELb0ELi64EEEEEEEEEvNT_6ParamsE)
        /*0248*/ 	.word	0x000000ff


	//----- nvinfo : EIATTR_FRAME_SIZE
	.align		4
.L_108:
        /*024c*/ 	.byte	0x04, 0x11
        /*024e*/ 	.short	(.L_110 - .L_109)
	.align		4
.L_109:
        /*0250*/ 	.word	index@(_ZN7cutlass13device_kernelIN5flash19enable_sm80_to_sm89INS1_16FlashAttnBwdSm80INS1_25CollectiveMainloopBwdSm80ILi1ELi1EN4cute5tupleIJNS5_1CILi32EEENS7_ILi64EEENS7_ILi256EEEEEENS_10bfloat16_tEfNS_4arch4Sm80ELb0ELb1ELb0ELb0ELb0ELb0ELb0ELb0ELi2ELi2ELi2ELi1ELb1EEENS1_24CollectiveEpilogueBwdGQAISB_fSE_Li256ELb0ELb0EEENS1_19SingleTileSchedulerILb0ELb0ELb0ELi64EEEEEEEEEvNT_6ParamsE)
        /*0254*/ 	.word	0x000000d0


	//----- nvinfo : EIATTR_REGCOUNT
	.align		4
.L_110:
        /*0258*/ 	.byte	0x04, 0x2f
        /*025a*/ 	.short	(.L_112 - .L_111)
	.align		4
.L_111:
        /*025c*/ 	.word	index@(_ZN7cutlass13device_kernelIN5flash19enable_sm80_to_sm89INS1_16FlashAttnBwdSm80INS1_25CollectiveMainloopBwdSm80ILi1ELi1EN4cute5tupleIJNS5_1CILi32EEENS7_ILi64EEENS7_ILi256EEEEEENS_10bfloat16_tEfNS_4arch4Sm80ELb0ELb1ELb0ELb0ELb0ELb0ELb0ELb0ELi2ELi2ELi2ELi1ELb1EEENS1_21CollectiveEpilogueBwdISB_SC_SE_Li256ELb0ELb0ELi4EEENS1_19SingleTileSchedulerILb0ELb0ELb0ELi64EEEEEEEEEvNT_6ParamsE)
        /*0260*/ 	.word	0x000000ff


	//----- nvinfo : EIATTR_FRAME_SIZE
	.align		4
.L_112:
        /*0264*/ 	.byte	0x04, 0x11
        /*0266*/ 	.short	(.L_114 - .L_113)
	.align		4
.L_113:
        /*0268*/ 	.word	index@(_ZN7cutlass13device_kernelIN5flash19enable_sm80_to_sm89INS1_16FlashAttnBwdSm80INS1_25CollectiveMainloopBwdSm80ILi1ELi1EN4cute5tupleIJNS5_1CILi32EEENS7_ILi64EEENS7_ILi256EEEEEENS_10bfloat16_tEfNS_4arch4Sm80ELb0ELb1ELb0ELb0ELb0ELb0ELb0ELb0ELi2ELi2ELi2ELi1ELb1EEENS1_21CollectiveEpilogueBwdISB_SC_SE_Li256ELb0ELb0ELi4EEENS1_19SingleTileSchedulerILb0ELb0ELb0ELi64EEEEEEEEEvNT_6ParamsE)
        /*026c*/ 	.word	0x000000d0


	//----- nvinfo : EIATTR_REGCOUNT
	.align		4
.L_114:
        /*0270*/ 	.byte	0x04, 0x2f
        /*0272*/ 	.short	(.L_116 - .L_115)
	.align		4
.L_115:
        /*0274*/ 	.word	index@(_ZN7cutlass13device_kernelIN5flash19enable_sm80_to_sm89INS1_16FlashAttnBwdSm80INS1_25CollectiveMainloopBwdSm80ILi1ELi1EN4cute5tupleIJNS5_1CILi32EEENS7_ILi64EEENS7_ILi256EEEEEENS_10bfloat16_tEfNS_4arch4Sm80ELb0ELb0ELb0ELb1ELb0ELb0ELb0ELb0ELi2ELi2ELi2ELi1ELb1EEENS1_24CollectiveEpilogueBwdGQAISB_fSE_Li256ELb1ELb0EEENS1_19SingleTileSchedulerILb1ELb0ELb0ELi64EEEEEEEEEvNT_6ParamsE)
        /*0278*/ 	.word	0x000000ff


	//----- nvinfo : EIATTR_FRAME_SIZE
	.align		4
.L_116:
        /*027c*/ 	.byte	0x04, 0x11
        /*027e*/ 	.short	(.L_118 - .L_117)
	.align		4
.L_117:
        /*0280*/ 	.word	index@(_ZN7cutlass13device_kernelIN5flash19enable_sm80_to_sm89INS1_16FlashAttnBwdSm80INS1_25CollectiveMainloopBwdSm80ILi1ELi1EN4cute5tupleIJNS5_1CILi32EEENS7_ILi64EEENS7_ILi256EEEEEENS_10bfloat16_tEfNS_4arch4Sm80ELb0ELb0ELb0ELb1ELb0ELb0ELb0ELb0ELi2ELi2ELi2ELi1ELb1EEENS1_24CollectiveEpilogueBwdGQAISB_fSE_Li256ELb1ELb0EEENS1_19SingleTileSchedulerILb1ELb0ELb0ELi64EEEEEEEEEvNT_6ParamsE)
        /*0284*/ 	.word	0x000000b0


	//----- nvinfo : EIATTR_REGCOUNT
	.align		4
.L_118:
        /*0288*/ 	.byte	0x04, 0x2f
        /*028a*/ 	.short	(.L_120 - .L_119)
	.align		4
.L_119:
        /*028c*/ 	.word	index@(_ZN7cutlass13device_kernelIN5flash19enable_sm80_to_sm89INS1_16FlashAttnBwdSm80INS1_25CollectiveMainloopBwdSm80ILi1ELi1EN4cute5tupleIJNS5_1CILi32EEENS7_ILi64EEENS7_ILi256EEEEEENS_10bfloat16_tEfNS_4arch4Sm80ELb0ELb0ELb0ELb1ELb0ELb0ELb0ELb0ELi2ELi2ELi2ELi1ELb1EEENS1_21CollectiveEpilogueBwdISB_SC_SE_Li256ELb1ELb0ELi4EEENS1_19SingleTileSchedulerILb1ELb0ELb0ELi64EEEEEEEEEvNT_6ParamsE)
        /*0290*/ 	.word	0x000000ff


	//----- nvinfo : EIATTR_FRAME_SIZE
	.align		4
.L_120:
        /*0294*/ 	.byte	0x04, 0x11
        /*0296*/ 	.short	(.L_122 - .L_121)
	.align		4
.L_121:
        /*0298*/ 	.word	index@(_ZN7cutlass13device_kernelIN5flash19enable_sm80_to_sm89INS1_16FlashAttnBwdSm80INS1_25CollectiveMainloopBwdSm80ILi1ELi1EN4cute5tupleIJNS5_1CILi32EEENS7_ILi64EEENS7_ILi256EEEEEENS_10bfloat16_tEfNS_4arch4Sm80ELb0ELb0ELb0ELb1ELb0ELb0ELb0ELb0ELi2ELi2ELi2ELi1ELb1EEENS1_21CollectiveEpilogueBwdISB_SC_SE_Li256ELb1ELb0ELi4EEENS1_19SingleTileSchedulerILb1ELb0ELb0ELi64EEEEEEEEEvNT_6ParamsE)
        /*029c*/ 	.word	0x000000b0


	//----- nvinfo : EIATTR_REGCOUNT
	.align		4
.L_122:
        /*02a0*/ 	.byte	0x04, 0x2f
        /*02a2*/ 	.short	(.L_124 - .L_123)
	.align		4
.L_123:
        /*02a4*/ 	.word	index@(_ZN7cutlass13device_kernelIN5flash19enable_sm80_to_sm89INS1_16FlashAttnBwdSm80INS1_25CollectiveMainloopBwdSm80ILi1ELi1EN4cute5tupleIJNS5_1CILi32EEENS7_ILi64EEENS7_ILi256EEEEEENS_10bfloat16_tEfNS_4arch4Sm80ELb0ELb0ELb0ELb0ELb0ELb0ELb0ELb0ELi2ELi2ELi2ELi1ELb1EEENS1_24CollectiveEpilogueBwdGQAISB_fSE_Li256ELb0ELb0EEENS1_19SingleTileSchedulerILb0ELb0ELb0ELi64EEEEEEEEEvNT_6ParamsE)
        /*02a8*/ 	.word	0x000000ff


	//----- nvinfo : EIATTR_FRAME_SIZE
	.align		4
.L_124:
        /*02ac*/ 	.byte	0x04, 0x11
        /*02ae*/ 	.short	(.L_126 - .L_125)
	.align		4
.L_125:
        /*02b0*/ 	.word	index@(_ZN7cutlass13device_kernelIN5flash19enable_sm80_to_sm89INS1_16FlashAttnBwdSm80INS1_25CollectiveMainloopBwdSm80ILi1ELi1EN4cute5tupleIJNS5_1CILi32EEENS7_ILi64EEENS7_ILi256EEEEEENS_10bfloat16_tEfNS_4arch4Sm80ELb0ELb0ELb0ELb0ELb0ELb0ELb0ELb0ELi2ELi2ELi2ELi1ELb1EEENS1_24CollectiveEpilogueBwdGQAISB_fSE_Li256ELb0ELb0EEENS1_19SingleTileSchedulerILb0ELb0ELb0ELi64EEEEEEEEEvNT_6ParamsE)
        /*02b4*/ 	.word	0x000000b0


	//----- nvinfo : EIATTR_REGCOUNT
	.align		4
.L_126:
        /*02b8*/ 	.byte	0x04, 0x2f
        /*02ba*/ 	.short	(.L_128 - .L_127)
	.align		4
.L_127:
        /*02bc*/ 	.word	index@(_ZN7cutlass13device_kernelIN5flash19enable_sm80_to_sm89INS1_16FlashAttnBwdSm80INS1_25CollectiveMainloopBwdSm80ILi1ELi1EN4cute5tupleIJNS5_1CILi32EEENS7_ILi64EEENS7_ILi256EEEEEENS_10bfloat16_tEfNS_4arch4Sm80ELb0ELb0ELb0ELb0ELb0ELb0ELb0ELb0ELi2ELi2ELi2ELi1ELb1EEENS1_21CollectiveEpilogueBwdISB_SC_SE_Li256ELb0ELb0ELi4EEENS1_19SingleTileSchedulerILb0ELb0ELb0ELi64EEEEEEEEEvNT_6ParamsE)
        /*02c0*/ 	.word	0x000000ff


	//----- nvinfo : EIATTR_FRAME_SIZE
	.align		4
.L_128:
        /*02c4*/ 	.byte	0x04, 0x11
        /*02c6*/ 	.short	(.L_130 - .L_129)
	.align		4
.L_129:
        /*02c8*/ 	.word	index@(_ZN7cutlass13device_kernelIN5flash19enable_sm80_to_sm89INS1_16FlashAttnBwdSm80INS1_25CollectiveMainloopBwdSm80ILi1ELi1EN4cute5tupleIJNS5_1CILi32EEENS7_ILi64EEENS7_ILi256EEEEEENS_10bfloat16_tEfNS_4arch4Sm80ELb0ELb0ELb0ELb0ELb0ELb0ELb0ELb0ELi2ELi2ELi2ELi1ELb1EEENS1_21CollectiveEpilogueBwdISB_SC_SE_Li256ELb0ELb0ELi4EEENS1_19SingleTileSchedulerILb0ELb0ELb0ELi64EEEEEEEEEvNT_6ParamsE)
        /*02cc*/ 	.word	0x000000b8


	//----- nvinfo : EIATTR_MIN_STACK_SIZE
	.align		4
.L_130:
        /*02d0*/ 	.byte	0x04, 0x12
        /*02d2*/ 	.short	(.L_132 - .L_131)
	.align		4
.L_131:
        /*02d4*/ 	.word	index@(_ZN7cutlass13device_kernelIN5flash19enable_sm80_to_sm89INS1_16FlashAttnBwdSm80INS1_25CollectiveMainloopBwdSm80ILi1ELi1EN4cute5tupleIJNS5_1CILi32EEENS7_ILi64EEENS7_ILi256EEEEEENS_10bfloat16_tEfNS_4arch4Sm80ELb0ELb0ELb0ELb0ELb0ELb0ELb0ELb0ELi2ELi2ELi2ELi1ELb1EEENS1_21CollectiveEpilogueBwdISB_SC_SE_Li256ELb0ELb0ELi4EEENS1_19SingleTileSchedulerILb0ELb0ELb0ELi64EEEEEEEEEvNT_6ParamsE)
        /*02d8*/ 	.word	0x000000b8


	//----- nvinfo : EIATTR_MIN_STACK_SIZE
	.align		4
.L_132:
        /*02dc*/ 	.byte	0x04, 0x12
        /*02de*/ 	.short	(.L_134 - .L_133)
	.align		4
.L_133:
        /*02e0*/ 	.word	index@(_ZN7cutlass13device_kernelIN5flash19enable_sm80_to_sm89INS1_16FlashAttnBwdSm80INS1_25CollectiveMainloopBwdSm80ILi1ELi1EN4cute5tupleIJNS5_1CILi32EEENS7_ILi64EEENS7_ILi256EEEEEENS_10bfloat16_tEfNS_4arch4Sm80ELb0ELb0ELb0ELb0ELb0ELb0ELb0ELb0ELi2ELi2ELi2ELi1ELb1EEENS1_24CollectiveEpilogueBwdGQAISB_fSE_Li256ELb0ELb0EEENS1_19SingleTileSchedulerILb0ELb0ELb0ELi64EEEEEEEEEvNT_6ParamsE)
        /*02e4*/ 	.word	0x000000b0


	//----- nvinfo : EIATTR_MIN_STACK_SIZE
	.align		4
.L_134:
        /*02e8*/ 	.byte	0x04, 0x12
        /*02ea*/ 	.short	(.L_136 - .L_135)
	.align		4
.L_135:
        /*02ec*/ 	.word	index@(_ZN7cutlass13device_kernelIN5flash19enable_sm80_to_sm89INS1_16FlashAttnBwdSm80INS1_25CollectiveMainloopBwdSm80ILi1ELi1EN4cute5tupleIJNS5_1CILi32EEENS7_ILi64EEENS7_ILi256EEEEEENS_10bfloat16_tEfNS_4arch4Sm80ELb0ELb0ELb0ELb1ELb0ELb0ELb0ELb0ELi2ELi2ELi2ELi1ELb1EEENS1_21CollectiveEpilogueBwdISB_SC_SE_Li256ELb1ELb0ELi4EEENS1_19SingleTileSchedulerILb1ELb0ELb0ELi64EEEEEEEEEvNT_6ParamsE)
        /*02f0*/ 	.word	0x000000b0


	//----- nvinfo : EIATTR_MIN_STACK_SIZE
	.align		4
.L_136:
        /*02f4*/ 	.byte	0x04, 0x12
        /*02f6*/ 	.short	(.L_138 - .L_137)
	.align		4
.L_137:
        /*02f8*/ 	.word	index@(_ZN7cutlass13device_kernelIN5flash19enable_sm80_to_sm89INS1_16FlashAttnBwdSm80INS1_25CollectiveMainloopBwdSm80ILi1ELi1EN4cute5tupleIJNS5_1CILi32EEENS7_ILi64EEENS7_ILi256EEEEEENS_10bfloat16_tEfNS_4arch4Sm80ELb0ELb0ELb0ELb1ELb0ELb0ELb0ELb0ELi2ELi2ELi2ELi1ELb1EEENS1_24CollectiveEpilogueBwdGQAISB_fSE_Li256ELb1ELb0EEENS1_19SingleTileSchedulerILb1ELb0ELb0ELi64EEEEEEEEEvNT_6ParamsE)
        /*02fc*/ 	.word	0x000000b0


	//----- nvinfo : EIATTR_MIN_STACK_SIZE
	.align		4
.L_138:
        /*0300*/ 	.byte	0x04, 0x12
        /*0302*/ 	.short	(.L_140 - .L_139)
	.align		4
.L_139:
        /*0304*/ 	.word	index@(_ZN7cutlass13device_kernelIN5flash19enable_sm80_to_sm89INS1_16FlashAttnBwdSm80INS1_25CollectiveMainloopBwdSm80ILi1ELi1EN4cute5tupleIJNS5_1CILi32EEENS7_ILi64EEENS7_ILi256EEEEEENS_10bfloat16_tEfNS_4arch4Sm80ELb0ELb1ELb0ELb0ELb0ELb0ELb0ELb0ELi2ELi2ELi2ELi1ELb1EEENS1_21CollectiveEpilogueBwdISB_SC_SE_Li256ELb0ELb0ELi4EEENS1_19SingleTileSchedulerILb0ELb0ELb0ELi64EEEEEEEEEvNT_6ParamsE)
        /*0308*/ 	.word	0x000000d0


	//----- nvinfo : EIATTR_MIN_STACK_SIZE
	.align		4
.L_140:
        /*030c*/ 	.byte	0x04, 0x12
        /*030e*/ 	.short	(.L_142 - .L_141)
	.align		4
.L_141:
        /*0310*/ 	.word	index@(_ZN7cutlass13device_kernelIN5flash19enable_sm80_to_sm89INS1_16FlashAttnBwdSm80INS1_25CollectiveMainloopBwdSm80ILi1ELi1EN4cute5tupleIJNS5_1CILi32EEENS7_ILi64EEENS7_ILi256EEEEEENS_10bfloat16_tEfNS_4arch4Sm80ELb0ELb1ELb0ELb0ELb0ELb0ELb0ELb0ELi2ELi2ELi2ELi1ELb1EEENS1_24CollectiveEpilogueBwdGQAISB_fSE_Li256ELb0ELb0EEENS1_19SingleTileSchedulerILb0ELb0ELb0ELi64EEEEEEEEEvNT_6ParamsE)
        /*0314*/ 	.word	0x000000d0


	//----- nvinfo : EIATTR_MIN_STACK_SIZE
	.align		4
.L_142:
        /*0318*/ 	.byte	0x04, 0x12
        /*031a*/ 	.short	(.L_144 - .L_143)
	.align		4
.L_143:
        /*031c*/ 	.word	index@(_ZN7cutlass13device_kernelIN5flash19enable_sm80_to_sm89INS1_16FlashAttnBwdSm80INS1_25CollectiveMainloopBwdSm80ILi1ELi1EN4cute5tupleIJNS5_1CILi32EEENS7_ILi64EEENS7_ILi256EEEEEENS_10bfloat16_tEfNS_4arch4Sm80ELb0ELb1ELb0ELb1ELb0ELb0ELb0ELb0ELi2ELi2ELi2ELi1ELb1EEENS1_21CollectiveEpilogueBwdISB_SC_SE_Li256ELb1ELb0ELi4EEENS1_19SingleTileSchedulerILb1ELb0ELb0ELi64EEEEEEEEEvNT_6ParamsE)
        /*0320*/ 	.word	0x000000d8


	//----- nvinfo : EIATTR_MIN_STACK_SIZE
	.align		4
.L_144:
        /*0324*/ 	.byte	0x04, 0x12
        /*0326*/ 	.short	(.L_146 - .L_145)
	.align		4
.L_145:
        /*0328*/ 	.word	index@(_ZN7cutlass13device_kernelIN5flash19enable_sm80_to_sm89INS1_16FlashAttnBwdSm80INS1_25CollectiveMainloopBwdSm80ILi1ELi1EN4cute5tupleIJNS5_1CILi32EEENS7_ILi64EEENS7_ILi256EEEEEENS_10bfloat16_tEfNS_4arch4Sm80ELb0ELb1ELb0ELb1ELb0ELb0ELb0ELb0ELi2ELi2ELi2ELi1ELb1EEENS1_24CollectiveEpilogueBwdGQAISB_fSE_Li256ELb1ELb0EEENS1_19SingleTileSchedulerILb1ELb0ELb0ELi64EEEEEEEEEvNT_6ParamsE)
        /*032c*/ 	.word	0x000000d8


	//----- nvinfo : EIATTR_MIN_STACK_SIZE
	.align		4
.L_146:
        /*0330*/ 	.byte	0x04, 0x12
        /*0332*/ 	.short	(.L_148 - .L_147)
	.align		4
.L_147:
        /*0334*/ 	.word	index@(_ZN7cutlass13device_kernelIN5flash19enable_sm80_to_sm89INS1_16FlashAttnBwdSm80INS1_25CollectiveMainloopBwdSm80ILi1ELi1EN4cute5tupleIJNS5_1CILi32EEENS7_ILi64EEENS7_ILi256EEEEEENS_10bfloat16_tEfNS_4arch4Sm80ELb1ELb0ELb0ELb0ELb0ELb0ELb0ELb0ELi2ELi2ELi2ELi1ELb1EEENS1_21CollectiveEpilogueBwdISB_SC_SE_Li256ELb0ELb0ELi4EEENS1_25SingleTileBwdLPTSchedulerILb0ELi64ELb0EEEEEEEEEvNT_6ParamsE)
        /*0338*/ 	.word	0x000000d8


	//----- nvinfo : EIATTR_MIN_STACK_SIZE
	.align		4
.L_148:
        /*033c*/ 	.byte	0x04, 0x12
        /*033e*/ 	.short	(.L_150 - .L_149)
	.align		4
.L_149:
        /*0340*/ 	.word	index@(_ZN7cutlass13device_kernelIN5flash19enable_sm80_to_sm89INS1_16FlashAttnBwdSm80INS1_25CollectiveMainloopBwdSm80ILi1ELi1EN4cute5tupleIJNS5_1CILi32EEENS7_ILi64EEENS7_ILi256EEEEEENS_10bfloat16_tEfNS_4arch4Sm80ELb1ELb0ELb0ELb0ELb0ELb0ELb0ELb0ELi2ELi2ELi2ELi1ELb1EEENS1_24CollectiveEpilogueBwdGQAISB_fSE_Li256ELb0ELb0EEENS1_25SingleTileBwdLPTSchedulerILb0ELi64ELb0EEEEEEEEEvNT_6ParamsE)
        /*0344*/ 	.word	0x000000d8


	//----- nvinfo : EIATTR_MIN_STACK_SIZE
	.align		4
.L_150:
        /*0348*/ 	.byte	0x04, 0x12
        /*034a*/ 	.short	(.L_152 - .L_151)
	.align		4
.L_151:
        /*034c*/ 	.word	index@(_ZN7cutlass13device_kernelIN5flash22FlashAttnBwdPreprocessIN4cute5tupleIJNS3_1CILi32EEENS5_ILi256EEEEEENS_10bfloat16_tEfNS_4arch4Sm80ELb1ELb0EEEEEvNT_6ParamsE)
        /*0350*/ 	.word	0x00000000


	//----- nvinfo : EIATTR_MIN_STACK_SIZE
	.align		4
.L_152:
        /*0354*/ 	.byte	0x04, 0x12
        /*0356*/ 	.short	(.L_154 - .L_153)
	.align		4
.L_153:
        /*0358*/ 	.word	index@(_ZN7cutlass13device_kernelIN5flash19enable_sm80_to_sm89INS1_16FlashAttnBwdSm80INS1_25CollectiveMainloopBwdSm80ILi1ELi1EN4cute5tupleIJNS5_1CILi32EEENS7_ILi64EEENS7_ILi256EEEEEENS_10bfloat16_tEfNS_4arch4Sm80ELb1ELb0ELb0ELb1ELb0ELb0ELb0ELb0ELi2ELi2ELi2ELi1ELb1EEENS1_21CollectiveEpilogueBwdISB_SC_SE_Li256ELb1ELb0ELi4EEENS1_25SingleTileBwdLPTSchedulerILb1ELi64ELb0EEEEEEEEEvNT_6ParamsE)
        /*035c*/ 	.word	0x000000c8


	//----- nvinfo : EIATTR_MIN_STACK_SIZE
	.align		4
.L_154:
        /*0360*/ 	.byte	0x04, 0x12
        /*0362*/ 	.short	(.L_156 - .L_155)
	.align		4
.L_155:
        /*0364*/ 	.word	index@(_ZN7cutlass13device_kernelIN5flash32FlashAttnBwdPostprocessConvertdQIN4cute5tupleIJNS3_1CILi32EEENS5_ILi256EEEEEENS_10bfloat16_tEfNS_4arch4Sm80ELi256ENS3_8TiledMMAINS3_8MMA_AtomIJNS3_30SM80_16x8x16_F32BF16BF16F32_TNEEEENS3_6LayoutINS4_IJNS5_ILi1EEENS5_ILi8EEESH_EEENS4_IJNS5_ILi0EEESH_SK_EEEEENS4_IJNS5_ILi16EEENS5_ILi128EEESN_EEEEELb0EEEEEvNT_6ParamsE)
        /*0368*/ 	.word	0x00000000


	//----- nvinfo : EIATTR_MIN_STACK_SIZE
	.align		4
.L_156:
        /*036c*/ 	.byte	0x04, 0x12
        /*036e*/ 	.short	(.L_158 - .L_157)
	.align		4
.L_157:
        /*0370*/ 	.word	index@(_ZN7cutlass13device_kernelIN5flash19enable_sm80_to_sm89INS1_16FlashAttnBwdSm80INS1_25CollectiveMainloopBwdSm80ILi1ELi1EN4cute5tupleIJNS5_1CILi32EEENS7_ILi64EEENS7_ILi256EEEEEENS_10bfloat16_tEfNS_4arch4Sm80ELb1ELb0ELb0ELb1ELb0ELb0ELb0ELb0ELi2ELi2ELi2ELi1ELb1EEENS1_24CollectiveEpilogueBwdGQAISB_fSE_Li256ELb1ELb0EEENS1_25SingleTileBwdLPTSchedulerILb1ELi64ELb0EEEEEEEEEvNT_6ParamsE)
        /*0374*/ 	.word	0x000000d0


	//----- nvinfo : EIATTR_MIN_STACK_SIZE
	.align		4
.L_158:
        /*0378*/ 	.byte	0x04, 0x12
        /*037a*/ 	.short	(.L_160 - .L_159)
	.align		4
.L_159:
        /*037c*/ 	.word	index@(_ZN7cutlass13device_kernelIN5flash22FlashAttnBwdPreprocessIN4cute5tupleIJNS3_1CILi32EEENS5_ILi256EEEEEENS_10bfloat16_tEfNS_4arch4Sm80ELb1ELb1EEEEEvNT_6ParamsE)
        /*0380*/ 	.word	0x00000000


	//----- nvinfo : EIATTR_MIN_STACK_SIZE
	.align		4
.L_160:
        /*0384*/ 	.byte	0x04, 0x12
        /*0386*/ 	.short	(.L_162 - .L_161)
	.align		4
.L_161:
        /*0388*/ 	.word	index@(_ZN7cutlass13device_kernelIN5flash19enable_sm80_to_sm89INS1_16FlashAttnBwdSm80INS1_25CollectiveMainloopBwdSm80ILi1ELi1EN4cute5tupleIJNS5_1CILi64EEES8_NS7_ILi256EEEEEENS_10bfloat16_tEfNS_4arch4Sm80ELb0ELb0ELb0ELb0ELb0ELb0ELb0ELb0ELi2ELi4ELi2ELi2ELb0EEENS1_21CollectiveEpilogueBwdISA_SB_SD_Li256ELb0ELb0ELi4EEENS1_19SingleTileSchedulerILb0ELb0ELb0ELi64EEEEEEEEEvNT_6ParamsE)
        /*038c*/ 	.word	0x00000018


	//----- nvinfo : EIATTR_MIN_STACK_SIZE
	.align		4
.L_162:
        /*0390*/ 	.byte	0x04, 0x12
        /*0392*/ 	.short	(.L_164 - .L_163)
	.align		4
.L_163:
        /*0394*/ 	.word	index@(_ZN7cutlass13device_kernelIN5flash19enable_sm80_to_sm89INS1_16FlashAttnBwdSm80INS1_25CollectiveMainloopBwdSm80ILi1ELi1EN4cute5tupleIJNS5_1CILi64EEES8_NS7_ILi256EEEEEENS_10bfloat16_tEfNS_4arch4Sm80ELb0ELb0ELb0ELb0ELb0ELb0ELb0ELb0ELi2ELi4ELi2ELi2ELb0EEENS1_24CollectiveEpilogueBwdGQAISA_fSD_Li256ELb0ELb0EEENS1_19SingleTileSchedulerILb0ELb0ELb0ELi64EEEEEEEEEvNT_6ParamsE)
        /*0398*/ 	.word	0x00000038


	//----- nvinfo : EIATTR_MIN_STACK_SIZE
	.align		4
.L_164:
        /*039c*/ 	.byte	0x04, 0x12
        /*039e*/ 	.short	(.L_166 - .L_165)
	.align		4
.L_165:
        /*03a0*/ 	.word	index@(_ZN7cutlass13device_kernelIN5flash19enable_sm80_to_sm89INS1_16FlashAttnBwdSm80INS1_25CollectiveMainloopBwdSm80ILi1ELi1EN4cute5tupleIJNS5_1CILi64EEES8_NS7_ILi256EEEEEENS_10bfloat16_tEfNS_4arch4Sm80ELb0ELb0ELb0ELb1ELb0ELb0ELb0ELb0ELi2ELi4ELi2ELi2ELb0EEENS1_21CollectiveEpilogueBwdISA_SB_SD_Li256ELb1ELb0ELi4EEENS1_19SingleTileSchedulerILb1ELb0ELb0ELi64EEEEEEEEEvNT_6ParamsE)
        /*03a4*/ 	.word	0x00000038


	//----- nvinfo : EIATTR_MIN_STACK_SIZE
	.align		4
.L_166:
        /*03a8*/ 	.byte	0x04, 0x12
        /*03aa*/ 	.short	(.L_168 - .L_167)
	.align		4
.L_167:
        /*03ac*/ 	.word	index@(_ZN7cutlass13device_kernelIN5flash19enable_sm80_to_sm89INS1_16FlashAttnBwdSm80INS1_25CollectiveMainloopBwdSm80ILi1ELi1EN4cute5tupleIJNS5_1CILi64EEES8_NS7_ILi256EEEEEENS_10bfloat16_tEfNS_4arch4Sm80ELb0ELb0ELb0ELb1ELb0ELb0ELb0ELb0ELi2ELi4ELi2ELi2ELb0EEENS1_24CollectiveEpilogueBwdGQAISA_fSD_Li256ELb1ELb0EEENS1_19SingleTileSchedulerILb1ELb0ELb0ELi64EEEEEEEEEvNT_6ParamsE)
        /*03b0*/ 	.word	0x00000038


	//----- nvinfo : EIATTR_MIN_STACK_SIZE
	.align		4
.L_168:
        /*03b4*/ 	.byte	0x04, 0x12
        /*03b6*/ 	.short	(.L_170 - .L_169)
	.align		4
.L_169:
        /*03b8*/ 	.word	index@(_ZN7cutlass13device_kernelIN5flash19enable_sm80_to_sm89INS1_16FlashAttnBwdSm80INS1_25CollectiveMainloopBwdSm80ILi1ELi1EN4cute5tupleIJNS5_1CILi64EEES8_NS7_ILi256EEEEEENS_10bfloat16_tEfNS_4arch4Sm80ELb0ELb1ELb0ELb0ELb0ELb0ELb0ELb0ELi2ELi4ELi2ELi2ELb0EEENS1_21CollectiveEpilogueBwdISA_SB_SD_Li256ELb0ELb0ELi4EEENS1_19SingleTileSchedulerILb0ELb0ELb0ELi64EEEEEEEEEvNT_6ParamsE)
        /*03bc*/ 	.word	0x00000038


	//----- nvinfo : EIATTR_MIN_STACK_SIZE
	.align		4
.L_170:
        /*03c0*/ 	.byte	0x04, 0x12
        /*03c2*/ 	.short	(.L_172 - .L_171)
	.align		4
.L_171:
        /*03c4*/ 	.word	index@(_ZN7cutlass13device_kernelIN5flash19enable_sm80_to_sm89INS1_16FlashAttnBwdSm80INS1_25CollectiveMainloopBwdSm80ILi1ELi1EN4cute5tupleIJNS5_1CILi64EEES8_NS7_ILi256EEEEEENS_10bfloat16_tEfNS_4arch4Sm80ELb0ELb1ELb0ELb0ELb0ELb0ELb0ELb0ELi2ELi4ELi2ELi2ELb0EEENS1_24CollectiveEpilogueBwdGQAISA_fSD_Li256ELb0ELb0EEENS1_19SingleTileSchedulerILb0ELb0ELb0ELi64EEEEEEEEEvNT_6ParamsE)
        /*03c8*/ 	.word	0x00000038


	//----- nvinfo : EIATTR_MIN_STACK_SIZE
	.align		4
.L_172:
        /*03cc*/ 	.byte	0x04, 0x12
        /*03ce*/ 	.short	(.L_174 - .L_173)
	.align		4
.L_173:
        /*03d0*/ 	.word	index@(_ZN7cutlass13device_kernelIN5flash19enable_sm80_to_sm89INS1_16FlashAttnBwdSm80INS1_25CollectiveMainloopBwdSm80ILi1ELi1EN4cute5tupleIJNS5_1CILi64EEES8_NS7_ILi256EEEEEENS_10bfloat16_tEfNS_4arch4Sm80ELb0ELb1ELb0ELb1ELb0ELb0ELb0ELb0ELi2ELi4ELi2ELi2ELb0EEENS1_21CollectiveEpilogueBwdISA_SB_SD_Li256ELb1ELb0ELi4EEENS1_19SingleTileSchedulerILb1ELb0ELb0ELi64EEEEEEEEEvNT_6ParamsE)
        /*03d4*/ 	.word	0x00000040


	//----- nvinfo : EIATTR_MIN_STACK_SIZE
	.align		4
.L_174:
        /*03d8*/ 	.byte	0x04, 0x12
        /*03da*/ 	.short	(.L_176 - .L_175)
	.align		4
.L_175:
        /*03dc*/ 	.word	index@(_ZN7cutlass13device_kernelIN5flash19enable_sm80_to_sm89INS1_16FlashAttnBwdSm80INS1_25CollectiveMainloopBwdSm80ILi1ELi1EN4cute5tupleIJNS5_1CILi64EEES8_NS7_ILi256EEEEEENS_10bfloat16_tEfNS_4arch4Sm80ELb0ELb1ELb0ELb1ELb0ELb0ELb0ELb0ELi2ELi4ELi2ELi2ELb0EEENS1_24CollectiveEpilogueBwdGQAISA_fSD_Li256ELb1ELb0EEENS1_19SingleTileSchedulerILb1ELb0ELb0ELi64EEEEEEEEEvNT_6ParamsE)
        /*03e0*/ 	.word	0x00000040


	//----- nvinfo : EIATTR_MIN_STACK_SIZE
	.align		4
.L_176:
        /*03e4*/ 	.byte	0x04, 0x12
        /*03e6*/ 	.short	(.L_178 - .L_177)
	.align		4
.L_177:
        /*03e8*/ 	.word	index@(_ZN7cutlass13device_kernelIN5flash19enable_sm80_to_sm89INS1_16FlashAttnBwdSm80INS1_25CollectiveMainloopBwdSm80ILi1ELi1EN4cute5tupleIJNS5_1CILi64EEES8_NS7_ILi256EEEEEENS_10bfloat16_tEfNS_4arch4Sm80ELb1ELb0ELb0ELb0ELb0ELb0ELb0ELb0ELi2ELi4ELi2ELi2ELb0EEENS1_21CollectiveEpilogueBwdISA_SB_SD_Li256ELb0ELb0ELi4EEENS1_25SingleTileBwdLPTSchedulerILb0ELi64ELb0EEEEEEEEEvNT_6ParamsE)
        /*03ec*/ 	.word	0x00000048


	//----- nvinfo : EIATTR_MIN_STACK_SIZE
	.align		4
.L_178:
        /*03f0*/ 	.byte	0x04, 0x12
        /*03f2*/ 	.short	(.L_180 - .L_179)
	.align		4
.L_179:
        /*03f4*/ 	.word	index@(_ZN7cutlass13device_kernelIN5flash19enable_sm80_to_sm89INS1_16FlashAttnBwdSm80INS1_25CollectiveMainloopBwdSm80ILi1ELi1EN4cute5tupleIJNS5_1CILi64EEES8_NS7_ILi256EEEEEENS_10bfloat16_tEfNS_4arch4Sm80ELb1ELb0ELb0ELb0ELb0ELb0ELb0ELb0ELi2ELi4ELi2ELi2ELb0EEENS1_24CollectiveEpilogueBwdGQAISA_fSD_Li256ELb0ELb0EEENS1_25SingleTileBwdLPTSchedulerILb0ELi64ELb0EEEEEEEEEvNT_6ParamsE)
        /*03f8*/ 	.word	0x00000040


	//----- nvinfo : EIATTR_MIN_STACK_SIZE
	.align		4
.L_180:
        /*03fc*/ 	.byte	0x04, 0x12
        /*03fe*/ 	.short	(.L_182 - .L_181)
	.align		4
.L_181:
        /*0400*/ 	.word	index@(_ZN7cutlass13device_kernelIN5flash22FlashAttnBwdPreprocessIN4cute5tupleIJNS3_1CILi64EEENS5_ILi256EEEEEENS_10bfloat16_tEfNS_4arch4Sm80ELb1ELb0EEEEEvNT_6ParamsE)
        /*0404*/ 	.word	0x00000000


	//----- nvinfo : EIATTR_MIN_STACK_SIZE
	.align		4
.L_182:
        /*0408*/ 	.byte	0x04, 0x12
        /*040a*/ 	.short	(.L_184 - .L_183)
	.align		4
.L_183:
        /*040c*/ 	.word	index@(_ZN7cutlass13device_kernelIN5flash19enable_sm80_to_sm89INS1_16FlashAttnBwdSm80INS1_25CollectiveMainloopBwdSm80ILi1ELi1EN4cute5tupleIJNS5_1CILi64EEES8_NS7_ILi256EEEEEENS_10bfloat16_tEfNS_4arch4Sm80ELb1ELb0ELb0ELb1ELb0ELb0ELb0ELb0ELi2ELi4ELi2ELi2ELb0EEENS1_21CollectiveEpilogueBwdISA_SB_SD_Li256ELb1ELb0ELi4EEENS1_25SingleTileBwdLPTSchedulerILb1ELi64ELb0EEEEEEEEEvNT_6ParamsE)
        /*0410*/ 	.word	0x00000038


	//----- nvinfo : EIATTR_MIN_STACK_SIZE
	.align		4
.L_184:
        /*0414*/ 	.byte	0x04, 0x12
        /*0416*/ 	.short	(.L_186 - .L_185)
	.align		4
.L_185:
        /*0418*/ 	.word	index@(_ZN7cutlass13device_kernelIN5flash32FlashAttnBwdPostprocessConvertdQIN4cute5tupleIJNS3_1CILi64EEENS5_ILi256EEEEEENS_10bfloat16_tEfNS_4arch4Sm80ELi256ENS3_8TiledMMAINS3_8MMA_AtomIJNS3_30SM80_16x8x16_F32BF16BF16F32_TNEEEENS3_6LayoutINS4_IJNS5_ILi2EEENS5_ILi4EEENS5_ILi1EEEEEENS4_IJSJ_SH_NS5_ILi0EEEEEEEENS4_IJNS5_ILi32EEES6_NS5_ILi16EEEEEEEELb0EEEEEvNT_6ParamsE)
        /*041c*/ 	.word	0x00000000


	//----- nvinfo : EIATTR_MIN_STACK_SIZE
	.align		4
.L_186:
        /*0420*/ 	.byte	0x04, 0x12
        /*0422*/ 	.short	(.L_188 - .L_187)
	.align		4
.L_187:
        /*0424*/ 	.word	index@(_ZN7cutlass13device_kernelIN5flash19enable_sm80_to_sm89INS1_16FlashAttnBwdSm80INS1_25CollectiveMainloopBwdSm80ILi1ELi1EN4cute5tupleIJNS5_1CILi64EEES8_NS7_ILi256EEEEEENS_10bfloat16_tEfNS_4arch4Sm80ELb1ELb0ELb0ELb1ELb0ELb0ELb0ELb0ELi2ELi4ELi2ELi2ELb0EEENS1_24CollectiveEpilogueBwdGQAISA_fSD_Li256ELb1ELb0EEENS1_25SingleTileBwdLPTSchedulerILb1ELi64ELb0EEEEEEEEEvNT_6ParamsE)
        /*0428*/ 	.word	0x00000038


	//----- nvinfo : EIATTR_MIN_STACK_SIZE
	.align		4
.L_188:
        /*042c*/ 	.byte	0x04, 0x12
        /*042e*/ 	.short	(.L_190 - .L_189)
	.align		4
.L_189:
        /*0430*/ 	.word	index@(_ZN7cutlass13device_kernelIN5flash22FlashAttnBwdPreprocessIN4cute5tupleIJNS3_1CILi64EEENS5_ILi256EEEEEENS_10bfloat16_tEfNS_4arch4Sm80ELb1ELb1EEEEEvNT_6ParamsE)
        /*0434*/ 	.word	0x00000000
.L_190:


//--------------------- .nv.info._ZN7cutlass13device_kernelIN5flash19enable_sm80_to_sm89INS1_16FlashAttnBwdSm80INS1_25CollectiveMainloopBwdSm80ILi1ELi1EN4cute5tupleIJNS5_1CILi32EEENS7_ILi64EEENS7_ILi256EEEEEENS_10bfloat16_tEfNS_4arch4Sm80ELb0ELb0ELb0ELb0ELb0ELb0ELb0ELb0ELi2ELi2ELi2ELi1ELb1EEENS1_21CollectiveEpilogueBwdISB_SC_SE_Li256ELb0ELb0ELi4EEENS1_19SingleTileSchedulerILb0ELb0ELb0ELi64EEEEEEEEEvNT_6ParamsE --------------------------
	.section	.nv.info._ZN7cutlass13device_kernelIN5flash19enable_sm80_to_sm89INS1_16FlashAttnBwdSm80INS1_25CollectiveMainloopBwdSm80ILi1ELi1EN4cute5tupleIJNS5_1CILi32EEENS7_ILi64EEENS7_ILi256EEEEEENS_10bfloat16_tEfNS_4arch4Sm80ELb0ELb0ELb0ELb0ELb0ELb0ELb0ELb0ELi2ELi2ELi2ELi1ELb1EEENS1_21CollectiveEpilogueBwdISB_SC_SE_Li256ELb0ELb0ELi4EEENS1_19SingleTileSchedulerILb0ELb0ELb0ELi64EEEEEEEEEvNT_6ParamsE,"",@"SHT_CUDA_INFO"
	.sectionflags	@""
	.align	4


	//----- nvinfo : EIATTR_CUDA_API_VERSION
	.align		4
        /*0000*/ 	.byte	0x04, 0x37
        /*0002*/ 	.short	(.L_192 - .L_191)
.L_191:
        /*0004*/ 	.word	0x00000082


	//----- nvinfo : EIATTR_SW2861232_WAR
	.align		4
.L_192:
        /*0008*/ 	.byte	0x01, 0x35
	.zero		2


	//----- nvinfo : EIATTR_PARAM_CBANK
	.align		4
        /*000c*/ 	.byte	0x04, 0x0a
        /*000e*/ 	.short	(.L_194 - .L_193)
	.align		4
.L_193:
        /*0010*/ 	.word	index@(.nv.constant0._ZN7cutlass13device_kernelIN5flash19enable_sm80_to_sm89INS1_16FlashAttnBwdSm80INS1_25CollectiveMainloopBwdSm80ILi1ELi1EN4cute5tupleIJNS5_1CILi32EEENS7_ILi64EEENS7_ILi256EEEEEENS_10bfloat16_tEfNS_4arch4Sm80ELb0ELb0ELb0ELb0ELb0ELb0ELb0ELb0ELi2ELi2ELi2ELi1ELb1EEENS1_21CollectiveEpilogueBwdISB_SC_SE_Li256ELb0ELb0ELi4EEENS1_19SingleTileSchedulerILb0ELb0ELb0ELi64EEEEEEEEEvNT_6ParamsE)
        /*0014*/ 	.short	0x0160
        /*0016*/ 	.short	0x0270


	//----- nvinfo : EIATTR_CBANK_PARAM_SIZE
	.align		4
.L_194:
        /*0018*/ 	.byte	0x03, 0x19
        /*001a*/ 	.short	0x0270


	//----- nvinfo : EIATTR_KPARAM_INFO
	.align		4
        /*001c*/ 	.byte	0x04, 0x17
        /*001e*/ 	.short	(.L_196 - .L_195)
.L_195:
        /*0020*/ 	.word	0x00000000
        /*0024*/ 	.short	0x0000
        /*0026*/ 	.short	0x0000
        /*0028*/ 	.byte	0x00, 0xf0, 0xc1, 0x09


	//----- nvinfo : EIATTR_MAXREG_COUNT
	.align		4
.L_196:
        /*002c*/ 	.byte	0x03, 0x1b
        /*002e*/ 	.short	0x00ff


	//----- nvinfo : EIATTR_NUM_BARRIERS
	.align		4
        /*0030*/ 	.byte	0x02, 0x4c
        /*0032*/ 	.byte	0x02
	.zero		1


	//----- nvinfo : EIATTR_ANNOTATIONS
	.align		4
        /*0034*/ 	.byte	0x04, 0x55
        /*0036*/ 	.short	(.L_198 - .L_197)


	//   ....[0]....
.L_197:
        /*0038*/ 	.word	0x00000001
        /*003c*/ 	.byte	0xb0, 0x01, 0x00, 0x00, 0x01, 0x00, 0x00, 0x00, 0x90, 0x02, 0x00, 0x00, 0x01, 0x00, 0x00, 0x00
        /* <DEDUP_REMOVED lines=38> */
        /*02ac*/ 	.byte	0xb0, 0x42, 0x00, 0x00, 0x01, 0x00, 0x00, 0x00, 0xe0, 0x42, 0x00, 0x00


	//----- nvinfo : EIATTR_MERCURY_ISA_VERSION
	.align		4
.L_198:
        /*02b8*/ 	.byte	0x03, 0x5f
        /*02ba*/ 	.short	0x0000


	//----- nvinfo : EIATTR_EXIT_INSTR_OFFSETS
	.align		4
        /*02bc*/ 	.byte	0x04, 0x1c
        /*02be*/ 	.short	(.L_200 - .L_199)


	//   ....[0]....
.L_199:
        /*02c0*/ 	.word	0x00000040


	//   ....[1]....
        /*02c4*/ 	.word	0x00006240


	//   ....[2]....
        /*02c8*/ 	.word	0x00006300


	//----- nvinfo : EIATTR_CTAIDZ_USED
	.align		4
.L_200:
        /*02cc*/ 	.byte	0x01, 0x04
	.zero		2


	//----- nvinfo : EIATTR_MAX_THREADS
	.align		4
        /*02d0*/ 	.byte	0x04, 0x05
        /*02d2*/ 	.short	(.L_202 - .L_201)
.L_201:
        /*02d4*/ 	.word	0x00000100
        /*02d8*/ 	.word	0x00000001
        /*02dc*/ 	.word	0x00000001


	//----- nvinfo : EIATTR_CRS_STACK_SIZE
	.align		4
.L_202:
        /*02e0*/ 	.byte	0x04, 0x1e
        /*02e2*/ 	.short	(.L_204 - .L_203)
.L_203:
        /*02e4*/ 	.word	0x00000000
.L_204:


//--------------------- .nv.info._ZN7cutlass13device_kernelIN5flash19enable_sm80_to_sm89INS1_16FlashAttnBwdSm80INS1_25CollectiveMainloopBwdSm80ILi1ELi1EN4cute5tupleIJNS5_1CILi32EEENS7_ILi64EEENS7_ILi256EEEEEENS_10bfloat16_tEfNS_4arch4Sm80ELb0ELb0ELb0ELb0ELb0ELb0ELb0ELb0ELi2ELi2ELi2ELi1ELb1EEENS1_24CollectiveEpilogueBwdGQAISB_fSE_Li256ELb0ELb0EEENS1_19SingleTileSchedulerILb0ELb0ELb0ELi64EEEEEEEEEvNT_6ParamsE --------------------------
	.section	.nv.info._ZN7cutlass13device_kernelIN5flash19enable_sm80_to_sm89INS1_16FlashAttnBwdSm80INS1_25CollectiveMainloopBwdSm80ILi1ELi1EN4cute5tupleIJNS5_1CILi32EEENS7_ILi64EEENS7_ILi256EEEEEENS_10bfloat16_tEfNS_4arch4Sm80ELb0ELb0ELb0ELb0ELb0ELb0ELb0ELb0ELi2ELi2ELi2ELi1ELb1EEENS1_24CollectiveEpilogueBwdGQAISB_fSE_Li256ELb0ELb0EEENS1_19SingleTileSchedulerILb0ELb0ELb0ELi64EEEEEEEEEvNT_6ParamsE,"",@"SHT_CUDA_INFO"
	.sectionflags	@""
	.align	4


	//----- nvinfo : EIATTR_CUDA_API_VERSION
	.align		4
        /*0000*/ 	.byte	0x04, 0x37
        /*0002*/ 	.short	(.L_206 - .L_205)
.L_205:
        /*0004*/ 	.word	0x00000082


	//----- nvinfo : EIATTR_SW2861232_WAR
	.align		4
.L_206:
        /*0008*/ 	.byte	0x01, 0x35
	.zero		2


	//----- nvinfo : EIATTR_PARAM_CBANK
	.align		4
        /*000c*/ 	.byte	0x04, 0x0a
        /*000e*/ 	.short	(.L_208 - .L_207)
	.align		4
.L_207:
        /*0010*/ 	.word	index@(.nv.constant0._ZN7cutlass13device_kernelIN5flash19enable_sm80_to_sm89INS1_16FlashAttnBwdSm80INS1_25CollectiveMainloopBwdSm80ILi1ELi1EN4cute5tupleIJNS5_1CILi32EEENS7_ILi64EEENS7_ILi256EEEEEENS_10bfloat16_tEfNS_4arch4Sm80ELb0ELb0ELb0ELb0ELb0ELb0ELb0ELb0ELi2ELi2ELi2ELi1ELb1EEENS1_24CollectiveEpilogueBwdGQAISB_fSE_Li256ELb0ELb0EEENS1_19SingleTileSchedulerILb0ELb0ELb0ELi64EEEEEEEEEvNT_6ParamsE)
        /*0014*/ 	.short	0x0160
        /*0016*/ 	.short	0x0278


	//----- nvinfo : EIATTR_CBANK_PARAM_SIZE
	.align		4
.L_208:
        /*0018*/ 	.byte	0x03, 0x19
        /*001a*/ 	.short	0x0278


	//----- nvinfo : EIATTR_KPARAM_INFO
	.align		4
        /*001c*/ 	.byte	0x04, 0x17
        /*001e*/ 	.short	(.L_210 - .L_209)
.L_209:
        /*0020*/ 	.word	0x00000000
        /*0024*/ 	.short	0x0000
        /*0026*/ 	.short	0x0000
        /*0028*/ 	.byte	0x00, 0xf0, 0xe1, 0x09


	//----- nvinfo : EIATTR_MAXREG_COUNT
	.align		4
.L_210:
        /*002c*/ 	.byte	0x03, 0x1b
        /*002e*/ 	.short	0x00ff


	//----- nvinfo : EIATTR_NUM_BARRIERS
	.align		4
        /*0030*/ 	.byte	0x02, 0x4c
        /*0032*/ 	.byte	0x02
	.zero		1


	//----- nvinfo : EIATTR_ANNOTATIONS
	.align		4
        /*0034*/ 	.byte	0x04, 0x55
        /*0036*/ 	.short	(.L_212 - .L_211)


	//   ....[0]....
.L_211:
        /* <DEDUP_REMOVED lines=39> */
        /*029c*/ 	.byte	0x40, 0x42, 0x00, 0x00


	//----- nvinfo : EIATTR_MERCURY_ISA_VERSION
	.align		4
.L_212:
        /*02a0*/ 	.byte	0x03, 0x5f
        /*02a2*/ 	.short	0x0000


	//----- nvinfo : EIATTR_EXIT_INSTR_OFFSETS
	.align		4
        /*02a4*/ 	.byte	0x04, 0x1c
        /*02a6*/ 	.short	(.L_214 - .L_213)


	//   ....[0]....
.L_213:
        /*02a8*/ 	.word	0x00000040


	//   ....[1]....
        /*02ac*/ 	.word	0x000050f0


	//----- nvinfo : EIATTR_CTAIDZ_USED
	.align		4
.L_214:
        /*02b0*/ 	.byte	0x01, 0x04
	.zero		2


	//----- nvinfo : EIATTR_MAX_THREADS
	.align		4
        /*02b4*/ 	.byte	0x04, 0x05
        /*02b6*/ 	.short	(.L_216 - .L_215)
.L_215:
        /*02b8*/ 	.word	0x00000100
        /*02bc*/ 	.word	0x00000001
        /*02c0*/ 	.word	0x00000001
.L_216:


//--------------------- .nv.info._ZN7cutlass13device_kernelIN5flash19enable_sm80_to_sm89INS1_16FlashAttnBwdSm80INS1_25CollectiveMainloopBwdSm80ILi1ELi1EN4cute5tupleIJNS5_1CILi32EEENS7_ILi64EEENS7_ILi256EEEEEENS_10bfloat16_tEfNS_4arch4Sm80ELb0ELb0ELb0ELb1ELb0ELb0ELb0ELb0ELi2ELi2ELi2ELi1ELb1EEENS1_21CollectiveEpilogueBwdISB_SC_SE_Li256ELb1ELb0ELi4EEENS1_19SingleTileSchedulerILb1ELb0ELb0ELi64EEEEEEEEEvNT_6ParamsE --------------------------
	.section	.nv.info._ZN7cutlass13device_kernelIN5flash19enable_sm80_to_sm89INS1_16FlashAttnBwdSm80INS1_25CollectiveMainloopBwdSm80ILi1ELi1EN4cute5tupleIJNS5_1CILi32EEENS7_ILi64EEENS7_ILi256EEEEEENS_10bfloat16_tEfNS_4arch4Sm80ELb0ELb0ELb0ELb1ELb0ELb0ELb0ELb0ELi2ELi2ELi2ELi1ELb1EEENS1_21CollectiveEpilogueBwdISB_SC_SE_Li256ELb1ELb0ELi4EEENS1_19SingleTileSchedulerILb1ELb0ELb0ELi64EEEEEEEEEvNT_6ParamsE,"",@"SHT_CUDA_INFO"
	.sectionflags	@""
	.align	4


	//----- nvinfo : EIATTR_CUDA_API_VERSION
	.align		4
        /*0000*/ 	.byte	0x04, 0x37
        /*0002*/ 	.short	(.L_218 - .L_217)
.L_217:
        /*0004*/ 	.word	0x00000082


	//----- nvinfo : EIATTR_SW2861232_WAR
	.align		4
.L_218:
        /*0008*/ 	.byte	0x01, 0x35
	.zero		2


	//----- nvinfo : EIATTR_PARAM_CBANK
	.align		4
        /*000c*/ 	.byte	0x04, 0x0a
        /*000e*/ 	.short	(.L_220 - .L_219)
	.align		4
.L_219:
        /*0010*/ 	.word	index@(.nv.constant0._ZN7cutlass13device_kernelIN5flash19enable_sm80_to_sm89INS1_16FlashAttnBwdSm80INS1_25CollectiveMainloopBwdSm80ILi1ELi1EN4cute5tupleIJNS5_1CILi32EEENS7_ILi64EEENS7_ILi256EEEEEENS_10bfloat16_tEfNS_4arch4Sm80ELb0ELb0ELb0ELb1ELb0ELb0ELb0ELb0ELi2ELi2ELi2ELi1ELb1EEENS1_21CollectiveEpilogueBwdISB_SC_SE_Li256ELb1ELb0ELi4EEENS1_19SingleTileSchedulerILb1ELb0ELb0ELi64EEEEEEEEEvNT_6ParamsE)
        /*0014*/ 	.short	0x0160
        /*0016*/ 	.short	0x0270


	//----- nvinfo : EIATTR_CBANK_PARAM_SIZE
	.align		4
.L_220:
        /*0018*/ 	.byte	0x03, 0x19
        /*001a*/ 	.short	0x0270


	//----- nvinfo : EIATTR_KPARAM_INFO
	.align		4
        /*001c*/ 	.byte	0x04, 0x17
        /*001e*/ 	.short	(.L_222 - .L_221)
.L_221:
        /*0020*/ 	.word	0x00000000
        /*0024*/ 	.short	0x0000
        /*0026*/ 	.short	0x0000
        /*0028*/ 	.byte	0x00, 0xf0, 0xc1, 0x09


	//----- nvinfo : EIATTR_MAXREG_COUNT
	.align		4
.L_222:
        /*002c*/ 	.byte	0x03, 0x1b
        /*002e*/ 	.short	0x00ff


	//----- nvinfo : EIATTR_NUM_BARRIERS
	.align		4
        /*0030*/ 	.byte	0x02, 0x4c
        /*0032*/ 	.byte	0x02
	.zero		1


	//----- nvinfo : EIATTR_ANNOTATIONS
	.align		4
        /*0034*/ 	.byte	0x04, 0x55
        /*0036*/ 	.short	(.L_224 - .L_223)


	//   ....[0]....
.L_223:
        /* <DEDUP_REMOVED lines=40> */


	//----- nvinfo : EIATTR_MERCURY_ISA_VERSION
	.align		4
.L_224:
        /*02a0*/ 	.byte	0x03, 0x5f
        /*02a2*/ 	.short	0x0000


	//----- nvinfo : EIATTR_COOP_GROUP_MASK_REGIDS
	.align		4
        /*02a4*/ 	.byte	0x04, 0x29
        /*02a6*/ 	.short	(.L_226 - .L_225)


	//   ....[0]....
.L_225:
        /*02a8*/ 	.word	0xffffffff


	//----- nvinfo : EIATTR_COOP_GROUP_INSTR_OFFSETS
	.align		4
.L_226:
        /*02ac*/ 	.byte	0x04, 0x28
        /*02ae*/ 	.short	(.L_228 - .L_227)


	//   ....[0]....
.L_227:
        /*02b0*/ 	.word	0x000000a0


	//----- nvinfo : EIATTR_EXIT_INSTR_OFFSETS
	.align		4
.L_228:
        /*02b4*/ 	.byte	0x04, 0x1c
        /*02b6*/ 	.short	(.L_230 - .L_229)


	//   ....[0]....
.L_229:
        /*02b8*/ 	.word	0x00000340


	//   ....[1]....
        /*02bc*/ 	.word	0x00006840


	//   ....[2]....
        /*02c0*/ 	.word	0x00006900


	//   ....[3]....
        /*02c4*/ 	.word	0x00007b50


	//   ....[4]....
        /*02c8*/ 	.word	0x00007c10


	//----- nvinfo : EIATTR_CTAIDZ_USED
	.align		4
.L_230:
        /*02cc*/ 	.byte	0x01, 0x04
	.zero		2


	//----- nvinfo : EIATTR_MAX_THREADS
	.align		4
        /*02d0*/ 	.byte	0x04, 0x05
        /*02d2*/ 	.short	(.L_232 - .L_231)
.L_231:
        /*02d4*/ 	.word	0x00000100
        /*02d8*/ 	.word	0x00000001
        /*02dc*/ 	.word	0x00000001


	//----- nvinfo : EIATTR_CRS_STACK_SIZE
	.align		4
.L_232:
        /*02e0*/ 	.byte	0x04, 0x1e
        /*02e2*/ 	.short	(.L_234 - .L_233)
.L_233:
        /*02e4*/ 	.word	0x00000000
.L_234:


//--------------------- .nv.info._ZN7cutlass13device_kernelIN5flash19enable_sm80_to_sm89INS1_16FlashAttnBwdSm80INS1_25CollectiveMainloopBwdSm80ILi1ELi1EN4cute5tupleIJNS5_1CILi32EEENS7_ILi64EEENS7_ILi256EEEEEENS_10bfloat16_tEfNS_4arch4Sm80ELb0ELb0ELb0ELb1ELb0ELb0ELb0ELb0ELi2ELi2ELi2ELi1ELb1EEENS1_24CollectiveEpilogueBwdGQAISB_fSE_Li256ELb1ELb0EEENS1_19SingleTileSchedulerILb1ELb0ELb0ELi64EEEEEEEEEvNT_6ParamsE --------------------------
	.section	.nv.info._ZN7cutlass13device_kernelIN5flash19enable_sm80_to_sm89INS1_16FlashAttnBwdSm80INS1_25CollectiveMainloopBwdSm80ILi1ELi1EN4cute5tupleIJNS5_1CILi32EEENS7_ILi64EEENS7_ILi256EEEEEENS_10bfloat16_tEfNS_4arch4Sm80ELb0ELb0ELb0ELb1ELb0ELb0ELb0ELb0ELi2ELi2ELi2ELi1ELb1EEENS1_24CollectiveEpilogueBwdGQAISB_fSE_Li256ELb1ELb0EEENS1_19SingleTileSchedulerILb1ELb0ELb0ELi64EEEEEEEEEvNT_6ParamsE,"",@"SHT_CUDA_INFO"
	.sectionflags	@""
	.align	4


	//----- nvinfo : EIATTR_CUDA_API_VERSION
	.align		4
        /*0000*/ 	.byte	0x04, 0x37
        /*0002*/ 	.short	(.L_236 - .L_235)
.L_235:
        /*0004*/ 	.word	0x00000082


	//----- nvinfo : EIATTR_SW2861232_WAR
	.align		4
.L_236:
        /*0008*/ 	.byte	0x01, 0x35
	.zero		2


	//----- nvinfo : EIATTR_PARAM_CBANK
	.align		4
        /*000c*/ 	.byte	0x04, 0x0a
        /*000e*/ 	.short	(.L_238 - .L_237)
	.align		4
.L_237:
        /*0010*/ 	.word	index@(.nv.constant0._ZN7cutlass13device_kernelIN5flash19enable_sm80_to_sm89INS1_16FlashAttnBwdSm80INS1_25CollectiveMainloopBwdSm80ILi1ELi1EN4cute5tupleIJNS5_1CILi32EEENS7_ILi64EEENS7_ILi256EEEEEENS_10bfloat16_tEfNS_4arch4Sm80ELb0ELb0ELb0ELb1ELb0ELb0ELb0ELb0ELi2ELi2ELi2ELi1ELb1EEENS1_24CollectiveEpilogueBwdGQAISB_fSE_Li256ELb1ELb0EEENS1_19SingleTileSchedulerILb1ELb0ELb0ELi64EEEEEEEEEvNT_6ParamsE)
        /*0014*/ 	.short	0x0160
        /*0016*/ 	.short	0x0278


	//----- nvinfo : EIATTR_CBANK_PARAM_SIZE
	.align		4
.L_238:
        /*0018*/ 	.byte	0x03, 0x19
        /*001a*/ 	.short	0x0278


	//----- nvinfo : EIATTR_KPARAM_INFO
	.align		4
        /*001c*/ 	.byte	0x04, 0x17
        /*001e*/ 	.short	(.L_240 - .L_239)
.L_239:
        /*0020*/ 	.word	0x00000000
        /*0024*/ 	.short	0x0000
        /*0026*/ 	.short	0x0000
        /*0028*/ 	.byte	0x00, 0xf0, 0xe1, 0x09


	//----- nvinfo : EIATTR_MAXREG_COUNT
	.align		4
.L_240:
        /*002c*/ 	.byte	0x03, 0x1b
        /*002e*/ 	.short	0x00ff


	//----- nvinfo : EIATTR_NUM_BARRIERS
	.align		4
        /*0030*/ 	.byte	0x02, 0x4c
        /*0032*/ 	.byte	0x02
	.zero		1


	//----- nvinfo : EIATTR_ANNOTATIONS
	.align		4
        /*0034*/ 	.byte	0x04, 0x55
        /*0036*/ 	.short	(.L_242 - .L_241)


	//   ....[0]....
.L_241:
        /* <DEDUP_REMOVED lines=39> */


	//----- nvinfo : EIATTR_MERCURY_ISA_VERSION
	.align		4
.L_242:
        /*0298*/ 	.byte	0x03, 0x5f
        /*029a*/ 	.short	0x0000


	//----- nvinfo : EIATTR_COOP_GROUP_MASK_REGIDS
	.align		4
        /*029c*/ 	.byte	0x04, 0x29
        /*029e*/ 	.short	(.L_244 - .L_243)


	//   ....[0]....
.L_243:
        /*02a0*/ 	.word	0xffffffff


	//----- nvinfo : EIATTR_COOP_GROUP_INSTR_OFFSETS
	.align		4
.L_244:
        /*02a4*/ 	.byte	0x04, 0x28
        /*02a6*/ 	.short	(.L_246 - .L_245)


	//   ....[0]....
.L_245:
        /*02a8*/ 	.word	0x000000a0


	//----- nvinfo : EIATTR_EXIT_INSTR_OFFSETS
	.align		4
.L_246:
        /*02ac*/ 	.byte	0x04, 0x1c
        /*02ae*/ 	.short	(.L_248 - .L_247)


	//   ....[0]....
.L_247:
        /*02b0*/ 	.word	0x00000340


	//   ....[1]....
        /*02b4*/ 	.word	0x000049f0


	//   ....[2]....
        /*02b8*/ 	.word	0x00005530


	//----- nvinfo : EIATTR_CTAIDZ_USED
	.align		4
.L_248:
        /*02bc*/ 	.byte	0x01, 0x04
	.zero		2


	//----- nvinfo : EIATTR_MAX_THREADS
	.align		4
        /*02c0*/ 	.byte	0x04, 0x05
        /*02c2*/ 	.short	(.L_250 - .L_249)
.L_249:
        /*02c4*/ 	.word	0x00000100
        /*02c8*/ 	.word	0x00000001
        /*02cc*/ 	.word	0x00000001
.L_250:


//--------------------- .nv.info._ZN7cutlass13device_kernelIN5flash19enable_sm80_to_sm89INS1_16FlashAttnBwdSm80INS1_25CollectiveMainloopBwdSm80ILi1ELi1EN4cute5tupleIJNS5_1CILi32EEENS7_ILi64EEENS7_ILi256EEEEEENS_10bfloat16_tEfNS_4arch4Sm80ELb0ELb1ELb0ELb0ELb0ELb0ELb0ELb0ELi2ELi2ELi2ELi1ELb1EEENS1_21CollectiveEpilogueBwdISB_SC_SE_Li256ELb0ELb0ELi4EEENS1_19SingleTileSchedulerILb0ELb0ELb0ELi64EEEEEEEEEvNT_6ParamsE --------------------------
	.section	.nv.info._ZN7cutlass13device_kernelIN5flash19enable_sm80_to_sm89INS1_16FlashAttnBwdSm80INS1_25CollectiveMainloopBwdSm80ILi1ELi1EN4cute5tupleIJNS5_1CILi32EEENS7_ILi64EEENS7_ILi256EEEEEENS_10bfloat16_tEfNS_4arch4Sm80ELb0ELb1ELb0ELb0ELb0ELb0ELb0ELb0ELi2ELi2ELi2ELi1ELb1EEENS1_21CollectiveEpilogueBwdISB_SC_SE_Li256ELb0ELb0ELi4EEENS1_19SingleTileSchedulerILb0ELb0ELb0ELi64EEEEEEEEEvNT_6ParamsE,"",@"SHT_CUDA_INFO"
	.sectionflags	@""
	.align	4


	//----- nvinfo : EIATTR_CUDA_API_VERSION
	.align		4
        /*0000*/ 	.byte	0x04, 0x37
        /*0002*/ 	.short	(.L_252 - .L_251)
.L_251:
        /*0004*/ 	.word	0x00000082


	//----- nvinfo : EIATTR_SW2861232_WAR
	.align		4
.L_252:
        /*0008*/ 	.byte	0x01, 0x35
	.zero		2


	//----- nvinfo : EIATTR_PARAM_CBANK
	.align		4
        /*000c*/ 	.byte	0x04, 0x0a
        /*000e*/ 	.short	(.L_254 - .L_253)
	.align		4
.L_253:
        /*0010*/ 	.word	index@(.nv.constant0._ZN7cutlass13device_kernelIN5flash19enable_sm80_to_sm89INS1_16FlashAttnBwdSm80INS1_25CollectiveMainloopBwdSm80ILi1ELi1EN4cute5tupleIJNS5_1CILi32EEENS7_ILi64EEENS7_ILi256EEEEEENS_10bfloat16_tEfNS_4arch4Sm80ELb0ELb1ELb0ELb0ELb0ELb0ELb0ELb0ELi2ELi2ELi2ELi1ELb1EEENS1_21CollectiveEpilogueBwdISB_SC_SE_Li256ELb0ELb0ELi4EEENS1_19SingleTileSchedulerILb0ELb0ELb0ELi64EEEEEEEEEvNT_6ParamsE)
        /*0014*/ 	.short	0x0160
        /*0016*/ 	.short	0x0270


	//----- nvinfo : EIATTR_CBANK_PARAM_SIZE
	.align		4
.L_254:
        /*0018*/ 	.byte	0x03, 0x19
        /*001a*/ 	.short	0x0270


	//----- nvinfo : EIATTR_KPARAM_INFO
	.align		4
        /*001c*/ 	.byte	0x04, 0x17
        /*001e*/ 	.short	(.L_256 - .L_255)
.L_255:
        /*0020*/ 	.word	0x00000000
        /*0024*/ 	.short	0x0000
        /*0026*/ 	.short	0x0000
        /*0028*/ 	.byte	0x00, 0xf0, 0xc1, 0x09


	//----- nvinfo : EIATTR_MAXREG_COUNT
	.align		4
.L_256:
        /*002c*/ 	.byte	0x03, 0x1b
        /*002e*/ 	.short	0x00ff


	//----- nvinfo : EIATTR_NUM_BARRIERS
	.align		4
        /*0030*/ 	.byte	0x02, 0x4c
        /*0032*/ 	.byte	0x02
	.zero		1


	//----- nvinfo : EIATTR_ANNOTATIONS
	.align		4
        /*0034*/ 	.byte	0x04, 0x55
        /*0036*/ 	.short	(.L_258 - .L_257)


	//   ....[0]....
.L_257:
        /* <DEDUP_REMOVED lines=48> */


	//----- nvinfo : EIATTR_MERCURY_ISA_VERSION
	.align		4
.L_258:
        /*0320*/ 	.byte	0x03, 0x5f
        /*0322*/ 	.short	0x0000


	//----- nvinfo : EIATTR_EXIT_INSTR_OFFSETS
	.align		4
        /*0324*/ 	.byte	0x04, 0x1c
        /*0326*/ 	.short	(.L_260 - .L_259)


	//   ....[0]....
.L_259:
        /*0328*/ 	.word	0x00000040


	//   ....[1]....
        /*032c*/ 	.word	0x00006d50


	//   ....[2]....
        /*0330*/ 	.word	0x00006e10


	//   ....[3]....
        /*0334*/ 	.word	0x00007f10


	//   ....[4]....
        /*0338*/ 	.word	0x00007fc0


	//----- nvinfo : EIATTR_CTAIDZ_USED
	.align		4
.L_260:
        /*033c*/ 	.byte	0x01, 0x04
	.zero		2


	//----- nvinfo : EIATTR_MAX_THREADS
	.align		4
        /*0340*/ 	.byte	0x04, 0x05
        /*0342*/ 	.short	(.L_262 - .L_261)
.L_261:
        /*0344*/ 	.word	0x00000100
        /*0348*/ 	.word	0x00000001
        /*034c*/ 	.word	0x00000001


	//----- nvinfo : EIATTR_CRS_STACK_SIZE
	.align		4
.L_262:
        /*0350*/ 	.byte	0x04, 0x1e
        /*0352*/ 	.short	(.L_264 - .L_263)
.L_263:
        /*0354*/ 	.word	0x00000000
.L_264:


//--------------------- .nv.info._ZN7cutlass13device_kernelIN5flash19enable_sm80_to_sm89INS1_16FlashAttnBwdSm80INS1_25CollectiveMainloopBwdSm80ILi1ELi1EN4cute5tupleIJNS5_1CILi32EEENS7_ILi64EEENS7_ILi256EEEEEENS_10bfloat16_tEfNS_4arch4Sm80ELb0ELb1ELb0ELb0ELb0ELb0ELb0ELb0ELi2ELi2ELi2ELi1ELb1EEENS1_24CollectiveEpilogueBwdGQAISB_fSE_Li256ELb0ELb0EEENS1_19SingleTileSchedulerILb0ELb0ELb0ELi64EEEEEEEEEvNT_6ParamsE --------------------------
	.section	.nv.info._ZN7cutlass13device_kernelIN5flash19enable_sm80_to_sm89INS1_16FlashAttnBwdSm80INS1_25CollectiveMainloopBwdSm80ILi1ELi1EN4cute5tupleIJNS5_1CILi32EEENS7_ILi64EEENS7_ILi256EEEEEENS_10bfloat16_tEfNS_4arch4Sm80ELb0ELb1ELb0ELb0ELb0ELb0ELb0ELb0ELi2ELi2ELi2ELi1ELb1EEENS1_24CollectiveEpilogueBwdGQAISB_fSE_Li256ELb0ELb0EEENS1_19SingleTileSchedulerILb0ELb0ELb0ELi64EEEEEEEEEvNT_6ParamsE,"",@"SHT_CUDA_INFO"
	.sectionflags	@""
	.align	4


	//----- nvinfo : EIATTR_CUDA_API_VERSION
	.align		4
        /*0000*/ 	.byte	0x04, 0x37
        /*0002*/ 	.short	(.L_266 - .L_265)
.L_265:
        /*0004*/ 	.word	0x00000082


	//----- nvinfo : EIATTR_SW2861232_WAR
	.align		4
.L_266:
        /*0008*/ 	.byte	0x01, 0x35
	.zero		2


	//----- nvinfo : EIATTR_PARAM_CBANK
	.align		4
        /*000c*/ 	.byte	0x04, 0x0a
        /*000e*/ 	.short	(.L_268 - .L_267)
	.align		4
.L_267:
        /*0010*/ 	.word	index@(.nv.constant0._ZN7cutlass13device_kernelIN5flash19enable_sm80_to_sm89INS1_16FlashAttnBwdSm80INS1_25CollectiveMainloopBwdSm80ILi1ELi1EN4cute5tupleIJNS5_1CILi32EEENS7_ILi64EEENS7_ILi256EEEEEENS_10bfloat16_tEfNS_4arch4Sm80ELb0ELb1ELb0ELb0ELb0ELb0ELb0ELb0ELi2ELi2ELi2ELi1ELb1EEENS1_24CollectiveEpilogueBwdGQAISB_fSE_Li256ELb0ELb0EEENS1_19SingleTileSchedulerILb0ELb0ELb0ELi64EEEEEEEEEvNT_6ParamsE)
        /*0014*/ 	.short	0x0160
        /*0016*/ 	.short	0x0278


	//----- nvinfo : EIATTR_CBANK_PARAM_SIZE
	.align		4
.L_268:
        /*0018*/ 	.byte	0x03, 0x19
        /*001a*/ 	.short	0x0278


	//----- nvinfo : EIATTR_KPARAM_INFO
	.align		4
        /*001c*/ 	.byte	0x04, 0x17
        /*001e*/ 	.short	(.L_270 - .L_269)
.L_269:
        /*0020*/ 	.word	0x00000000
        /*0024*/ 	.short	0x0000
        /*0026*/ 	.short	0x0000
        /*0028*/ 	.byte	0x00, 0xf0, 0xe1, 0x09


	//----- nvinfo : EIATTR_MAXREG_COUNT
	.align		4
.L_270:
        /*002c*/ 	.byte	0x03, 0x1b
        /*002e*/ 	.short	0x00ff


	//----- nvinfo : EIATTR_NUM_BARRIERS
	.align		4
        /*0030*/ 	.byte	0x02, 0x4c
        /*0032*/ 	.byte	0x02
	.zero		1


	//----- nvinfo : EIATTR_ANNOTATIONS
	.align		4
        /*0034*/ 	.byte	0x04, 0x55
        /*0036*/ 	.short	(.L_272 - .L_271)


	//   ....[0]....
.L_271:
        /* <DEDUP_REMOVED lines=47> */


	//----- nvinfo : EIATTR_MERCURY_ISA_VERSION
	.align		4
.L_272:
        /*0318*/ 	.byte	0x03, 0x5f
        /*031a*/ 	.short	0x0000


	//----- nvinfo : EIATTR_EXIT_INSTR_OFFSETS
	.align		4
        /*031c*/ 	.byte	0x04, 0x1c
        /*031e*/ 	.short	(.L_274 - .L_273)


	//   ....[0]....
.L_273:
        /*0320*/ 	.word	0x00000040


	//   ....[1]....
        /*0324*/ 	.word	0x00005090


	//   ....[2]....
        /*0328*/ 	.word	0x00005ac0


	//----- nvinfo : EIATTR_CTAIDZ_USED
	.align		4
.L_274:
        /*032c*/ 	.byte	0x01, 0x04
	.zero		2


	//----- nvinfo : EIATTR_MAX_THREADS
	.align		4
        /*0330*/ 	.byte	0x04, 0x05
        /*0332*/ 	.short	(.L_276 - .L_275)
.L_275:
        /*0334*/ 	.word	0x00000100
        /*0338*/ 	.word	0x00000001
        /*033c*/ 	.word	0x00000001


	//----- nvinfo : EIATTR_CRS_STACK_SIZE
	.align		4
.L_276:
        /*0340*/ 	.byte	0x04, 0x1e
        /*0342*/ 	.short	(.L_278 - .L_277)
.L_277:
        /*0344*/ 	.word	0x00000000
.L_278:


//--------------------- .nv.info._ZN7cutlass13device_kernelIN5flash19enable_sm80_to_sm89INS1_16FlashAttnBwdSm80INS1_25CollectiveMainloopBwdSm80ILi1ELi1EN4cute5tupleIJNS5_1CILi32EEENS7_ILi64EEENS7_ILi256EEEEEENS_10bfloat16_tEfNS_4arch4Sm80ELb0ELb1ELb0ELb1ELb0ELb0ELb0ELb0ELi2ELi2ELi2ELi1ELb1EEENS1_21CollectiveEpilogueBwdISB_SC_SE_Li256ELb1ELb0ELi4EEENS1_19SingleTileSchedulerILb1ELb0ELb0ELi64EEEEEEEEEvNT_6ParamsE --------------------------
	.section	.nv.info._ZN7cutlass13device_kernelIN5flash19enable_sm80_to_sm89INS1_16FlashAttnBwdSm80INS1_25CollectiveMainloopBwdSm80ILi1ELi1EN4cute5tupleIJNS5_1CILi32EEENS7_ILi64EEENS7_ILi256EEEEEENS_10bfloat16_tEfNS_4arch4Sm80ELb0ELb1ELb0ELb1ELb0ELb0ELb0ELb0ELi2ELi2ELi2ELi1ELb1EEENS1_21CollectiveEpilogueBwdISB_SC_SE_Li256ELb1ELb0ELi4EEENS1_19SingleTileSchedulerILb1ELb0ELb0ELi64EEEEEEEEEvNT_6ParamsE,"",@"SHT_CUDA_INFO"
	.sectionflags	@""
	.align	4


	//----- nvinfo : EIATTR_CUDA_API_VERSION
	.align		4
        /*0000*/ 	.byte	0x04, 0x37
        /*0002*/ 	.short	(.L_280 - .L_279)
.L_279:
        /*0004*/ 	.word	0x00000082


	//----- nvinfo : EIATTR_SW2861232_WAR
	.align		4
.L_280:
        /*0008*/ 	.byte	0x01, 0x35
	.zero		2


	//----- nvinfo : EIATTR_PARAM_CBANK
	.align		4
        /*000c*/ 	.byte	0x04, 0x0a
        /*000e*/ 	.short	(.L_282 - .L_281)
	.align		4
.L_281:
        /*0010*/ 	.word	index@(.nv.constant0._ZN7cutlass13device_kernelIN5flash19enable_sm80_to_sm89INS1_16FlashAttnBwdSm80INS1_25CollectiveMainloopBwdSm80ILi1ELi1EN4cute5tupleIJNS5_1CILi32EEENS7_ILi64EEENS7_ILi256EEEEEENS_10bfloat16_tEfNS_4arch4Sm80ELb0ELb1ELb0ELb1ELb0ELb0ELb0ELb0ELi2ELi2ELi2ELi1ELb1EEENS1_21CollectiveEpilogueBwdISB_SC_SE_Li256ELb1ELb0ELi4EEENS1_19SingleTileSchedulerILb1ELb0ELb0ELi64EEEEEEEEEvNT_6ParamsE)
        /*0014*/ 	.short	0x0160
        /*0016*/ 	.short	0x0270


	//----- nvinfo : EIATTR_CBANK_PARAM_SIZE
	.align		4
.L_282:
        /*0018*/ 	.byte	0x03, 0x19
        /*001a*/ 	.short	0x0270


	//----- nvinfo : EIATTR_KPARAM_INFO
	.align		4
        /*001c*/ 	.byte	0x04, 0x17
        /*001e*/ 	.short	(.L_284 - .L_283)
.L_283:
        /*0020*/ 	.word	0x00000000
        /*0024*/ 	.short	0x0000
        /*0026*/ 	.short	0x0000
        /*0028*/ 	.byte	0x00, 0xf0, 0xc1, 0x09


	//----- nvinfo : EIATTR_MAXREG_COUNT
	.align		4
.L_284:
        /*002c*/ 	.byte	0x03, 0x1b
        /*002e*/ 	.short	0x00ff


	//----- nvinfo : EIATTR_NUM_BARRIERS
	.align		4
        /*0030*/ 	.byte	0x02, 0x4c
        /*0032*/ 	.byte	0x02
	.zero		1


	//----- nvinfo : EIATTR_ANNOTATIONS
	.align		4
        /*0034*/ 	.byte	0x04, 0x55
        /*0036*/ 	.short	(.L_286 - .L_285)


	//   ....[0]....
.L_285:
        /* <DEDUP_REMOVED lines=47> */


	//----- nvinfo : EIATTR_MERCURY_ISA_VERSION
	.align		4
.L_286:
        /*0318*/ 	.byte	0x03, 0x5f
        /*031a*/ 	.short	0x0000


	//----- nvinfo : EIATTR_COOP_GROUP_MASK_REGIDS
	.align		4
        /*031c*/ 	.byte	0x04, 0x29
        /*031e*/ 	.short	(.L_288 - .L_287)


	//   ....[0]....
.L_287:
        /*0320*/ 	.word	0xffffffff


	//----- nvinfo : EIATTR_COOP_GROUP_INSTR_OFFSETS
	.align		4
.L_288:
        /*0324*/ 	.byte	0x04, 0x28
        /*0326*/ 	.short	(.L_290 - .L_289)


	//   ....[0]....
.L_289:
        /*0328*/ 	.word	0x000000a0


	//----- nvinfo : EIATTR_EXIT_INSTR_OFFSETS
	.align		4
.L_290:
        /*032c*/ 	.byte	0x04, 0x1c
        /*032e*/ 	.short	(.L_292 - .L_291)


	//   ....[0]....
.L_291:
        /*0330*/ 	.word	0x00000340


	//   ....[1]....
        /*0334*/ 	.word	0x000071a0


	//   ....[2]....
        /*0338*/ 	.word	0x00007260


	//   ....[3]....
        /*033c*/ 	.word	0x000084b0


	//   ....[4]....
        /*0340*/ 	.word	0x00008570


	//----- nvinfo : EIATTR_CTAIDZ_USED
	.align		4
.L_292:
        /*0344*/ 	.byte	0x01, 0x04
	.zero		2


	//----- nvinfo : EIATTR_MAX_THREADS
	.align		4
        /*0348*/ 	.byte	0x04, 0x05
        /*034a*/ 	.short	(.L_294 - .L_293)
.L_293:
        /*034c*/ 	.word	0x00000100
        /*0350*/ 	.word	0x00000001
        /*0354*/ 	.word	0x00000001


	//----- nvinfo : EIATTR_CRS_STACK_SIZE
	.align		4
.L_294:
        /*0358*/ 	.byte	0x04, 0x1e
        /*035a*/ 	.short	(.L_296 - .L_295)
.L_295:
        /*035c*/ 	.word	0x00000000
.L_296:


//--------------------- .nv.info._ZN7cutlass13device_kernelIN5flash19enable_sm80_to_sm89INS1_16FlashAttnBwdSm80INS1_25CollectiveMainloopBwdSm80ILi1ELi1EN4cute5tupleIJNS5_1CILi32EEENS7_ILi64EEENS7_ILi256EEEEEENS_10bfloat16_tEfNS_4arch4Sm80ELb0ELb1ELb0ELb1ELb0ELb0ELb0ELb0ELi2ELi2ELi2ELi1ELb1EEENS1_24CollectiveEpilogueBwdGQAISB_fSE_Li256ELb1ELb0EEENS1_19SingleTileSchedulerILb1ELb0ELb0ELi64EEEEEEEEEvNT_6ParamsE --------------------------
	.section	.nv.info._ZN7cutlass13device_kernelIN5flash19enable_sm80_to_sm89INS1_16FlashAttnBwdSm80INS1_25CollectiveMainloopBwdSm80ILi1ELi1EN4cute5tupleIJNS5_1CILi32EEENS7_ILi64EEENS7_ILi256EEEEEENS_10bfloat16_tEfNS_4arch4Sm80ELb0ELb1ELb0ELb1ELb0ELb0ELb0ELb0ELi2ELi2ELi2ELi1ELb1EEENS1_24CollectiveEpilogueBwdGQAISB_fSE_Li256ELb1ELb0EEENS1_19SingleTileSchedulerILb1ELb0ELb0ELi64EEEEEEEEEvNT_6ParamsE,"",@"SHT_CUDA_INFO"
	.sectionflags	@""
	.align	4


	//----- nvinfo : EIATTR_CUDA_API_VERSION
	.align		4
        /*0000*/ 	.byte	0x04, 0x37
        /*0002*/ 	.short	(.L_298 - .L_297)
.L_297:
        /*0004*/ 	.word	0x00000082


	//----- nvinfo : EIATTR_SW2861232_WAR
	.align		4
.L_298:
        /*0008*/ 	.byte	0x01, 0x35
	.zero		2


	//----- nvinfo : EIATTR_PARAM_CBANK
	.align		4
        /*000c*/ 	.byte	0x04, 0x0a
        /*000e*/ 	.short	(.L_300 - .L_299)
	.align		4
.L_299:
        /*0010*/ 	.word	index@(.nv.constant0._ZN7cutlass13device_kernelIN5flash19enable_sm80_to_sm89INS1_16FlashAttnBwdSm80INS1_25CollectiveMainloopBwdSm80ILi1ELi1EN4cute5tupleIJNS5_1CILi32EEENS7_ILi64EEENS7_ILi256EEEEEENS_10bfloat16_tEfNS_4arch4Sm80ELb0ELb1ELb0ELb1ELb0ELb0ELb0ELb0ELi2ELi2ELi2ELi1ELb1EEENS1_24CollectiveEpilogueBwdGQAISB_fSE_Li256ELb1ELb0EEENS1_19SingleTileSchedulerILb1ELb0ELb0ELi64EEEEEEEEEvNT_6ParamsE)
        /*0014*/ 	.short	0x0160
        /*0016*/ 	.short	0x0278


	//----- nvinfo : EIATTR_CBANK_PARAM_SIZE
	.align		4
.L_300:
        /*0018*/ 	.byte	0x03, 0x19
        /*001a*/ 	.short	0x0278


	//----- nvinfo : EIATTR_KPARAM_INFO
	.align		4
        /*001c*/ 	.byte	0x04, 0x17
        /*001e*/ 	.short	(.L_302 - .L_301)
.L_301:
        /*0020*/ 	.word	0x00000000
        /*0024*/ 	.short	0x0000
        /*0026*/ 	.short	0x0000
        /*0028*/ 	.byte	0x00, 0xf0, 0xe1, 0x09


	//----- nvinfo : EIATTR_MAXREG_COUNT
	.align		4
.L_302:
        /*002c*/ 	.byte	0x03, 0x1b
        /*002e*/ 	.short	0x00ff


	//----- nvinfo : EIATTR_NUM_BARRIERS
	.align		4
        /*0030*/ 	.byte	0x02, 0x4c
        /*0032*/ 	.byte	0x02
	.zero		1


	//----- nvinfo : EIATTR_ANNOTATIONS
	.align		4
        /*0034*/ 	.byte	0x04, 0x55
        /*0036*/ 	.short	(.L_304 - .L_303)


	//   ....[0]....
.L_303:
        /* <DEDUP_REMOVED lines=47> */


	//----- nvinfo : EIATTR_MERCURY_ISA_VERSION
	.align		4
.L_304:
        /*0310*/ 	.byte	0x03, 0x5f
        /*0312*/ 	.short	0x0000


	//----- nvinfo : EIATTR_COOP_GROUP_MASK_REGIDS
	.align		4
        /*0314*/ 	.byte	0x04, 0x29
        /*0316*/ 	.short	(.L_306 - .L_305)


	//   ....[0]....
.L_305:
        /*0318*/ 	.word	0xffffffff


	//----- nvinfo : EIATTR_COOP_GROUP_INSTR_OFFSETS
	.align		4
.L_306:
        /*031c*/ 	.byte	0x04, 0x28
        /*031e*/ 	.short	(.L_308 - .L_307)


	//   ....[0]....
.L_307:
        /*0320*/ 	.word	0x000000a0


	//----- nvinfo : EIATTR_EXIT_INSTR_OFFSETS
	.align		4
.L_308:
        /*0324*/ 	.byte	0x04, 0x1c
        /*0326*/ 	.short	(.L_310 - .L_309)


	//   ....[0]....
.L_309:
        /*0328*/ 	.word	0x00000340


	//   ....[1]....
        /*032c*/ 	.word	0x00005390


	//   ....[2]....
        /*0330*/ 	.word	0x00005ec0


	//----- nvinfo : EIATTR_CTAIDZ_USED
	.align		4
.L_310:
        /*0334*/ 	.byte	0x01, 0x04
	.zero		2


	//----- nvinfo : EIATTR_MAX_THREADS
	.align		4
        /*0338*/ 	.byte	0x04, 0x05
        /*033a*/ 	.short	(.L_312 - .L_311)
.L_311:
        /*033c*/ 	.word	0x00000100
        /*0340*/ 	.word	0x00000001
        /*0344*/ 	.word	0x00000001


	//----- nvinfo : EIATTR_CRS_STACK_SIZE
	.align		4
.L_312:
        /*0348*/ 	.byte	0x04, 0x1e
        /*034a*/ 	.short	(.L_314 - .L_313)
.L_313:
        /*034c*/ 	.word	0x00000000
.L_314:


//--------------------- .nv.info._ZN7cutlass13device_kernelIN5flash19enable_sm80_to_sm89INS1_16FlashAttnBwdSm80INS1_25CollectiveMainloopBwdSm80ILi1ELi1EN4cute5tupleIJNS5_1CILi32EEENS7_ILi64EEENS7_ILi256EEEEEENS_10bfloat16_tEfNS_4arch4Sm80ELb1ELb0ELb0ELb0ELb0ELb0ELb0ELb0ELi2ELi2ELi2ELi1ELb1EEENS1_21CollectiveEpilogueBwdISB_SC_SE_Li256ELb0ELb0ELi4EEENS1_25SingleTileBwdLPTSchedulerILb0ELi64ELb0EEEEEEEEEvNT_6ParamsE --------------------------
	.section	.nv.info._ZN7cutlass13device_kernelIN5flash19enable_sm80_to_sm89INS1_16FlashAttnBwdSm80INS1_25CollectiveMainloopBwdSm80ILi1ELi1EN4cute5tupleIJNS5_1CILi32EEENS7_ILi64EEENS7_ILi256EEEEEENS_10bfloat16_tEfNS_4arch4Sm80ELb1ELb0ELb0ELb0ELb0ELb0ELb0ELb0ELi2ELi2ELi2ELi1ELb1EEENS1_21CollectiveEpilogueBwdISB_SC_SE_Li256ELb0ELb0ELi4EEENS1_25SingleTileBwdLPTSchedulerILb0ELi64ELb0EEEEEEEEEvNT_6ParamsE,"",@"SHT_CUDA_INFO"
	.sectionflags	@""
	.align	4


	//----- nvinfo : EIATTR_CUDA_API_VERSION
	.align		4
        /*0000*/ 	.byte	0x04, 0x37
        /*0002*/ 	.short	(.L_316 - .L_315)
.L_315:
        /*0004*/ 	.word	0x00000082


	//----- nvinfo : EIATTR_SW2861232_WAR
	.align		4
.L_316:
        /*0008*/ 	.byte	0x01, 0x35
	.zero		2


	//----- nvinfo : EIATTR_PARAM_CBANK
	.align		4
        /*000c*/ 	.byte	0x04, 0x0a
        /*000e*/ 	.short	(.L_318 - .L_317)
	.align		4
.L_317:
        /*0010*/ 	.word	index@(.nv.constant0._ZN7cutlass13device_kernelIN5flash19enable_sm80_to_sm89INS1_16FlashAttnBwdSm80INS1_25CollectiveMainloopBwdSm80ILi1ELi1EN4cute5tupleIJNS5_1CILi32EEENS7_ILi64EEENS7_ILi256EEEEEENS_10bfloat16_tEfNS_4arch4Sm80ELb1ELb0ELb0ELb0ELb0ELb0ELb0ELb0ELi2ELi2ELi2ELi1ELb1EEENS1_21CollectiveEpilogueBwdISB_SC_SE_Li256ELb0ELb0ELi4EEENS1_25SingleTileBwdLPTSchedulerILb0ELi64ELb0EEEEEEEEEvNT_6ParamsE)
        /*0014*/ 	.short	0x0160
        /*0016*/ 	.short	0x0288


	//----- nvinfo : EIATTR_CBANK_PARAM_SIZE
	.align		4
.L_318:
        /*0018*/ 	.byte	0x03, 0x19
        /*001a*/ 	.short	0x0288


	//----- nvinfo : EIATTR_KPARAM_INFO
	.align		4
        /*001c*/ 	.byte	0x04, 0x17
        /*001e*/ 	.short	(.L_320 - .L_319)
.L_319:
        /*0020*/ 	.word	0x00000000
        /*0024*/ 	.short	0x0000
        /*0026*/ 	.short	0x0000
        /*0028*/ 	.byte	0x00, 0xf0, 0x21, 0x0a


	//----- nvinfo : EIATTR_MAXREG_COUNT
	.align		4
.L_320:
        /*002c*/ 	.byte	0x03, 0x1b
        /*002e*/ 	.short	0x00ff


	//----- nvinfo : EIATTR_NUM_BARRIERS
	.align		4
        /*0030*/ 	.byte	0x02, 0x4c
        /*0032*/ 	.byte	0x02
	.zero		1


	//----- nvinfo : EIATTR_ANNOTATIONS
	.align		4
        /*0034*/ 	.byte	0x04, 0x55
        /*0036*/ 	.short	(.L_322 - .L_321)


	//   ....[0]....
.L_321:
        /* <DEDUP_REMOVED lines=48> */


	//----- nvinfo : EIATTR_MERCURY_ISA_VERSION
	.align		4
.L_322:
        /*0320*/ 	.byte	0x03, 0x5f
        /*0322*/ 	.short	0x0000


	//----- nvinfo : EIATTR_COOP_GROUP_MASK_REGIDS
	.align		4
        /*0324*/ 	.byte	0x04, 0x29
        /*0326*/ 	.short	(.L_324 - .L_323)


	//   ....[0]....
.L_323:
        /*0328*/ 	.word	0xffffffff


	//----- nvinfo : EIATTR_COOP_GROUP_INSTR_OFFSETS
	.align		4
.L_324:
        /*032c*/ 	.byte	0x04, 0x28
        /*032e*/ 	.short	(.L_326 - .L_325)


	//   ....[0]....
.L_325:
        /*0330*/ 	.word	0x00000090


	//----- nvinfo : EIATTR_EXIT_INSTR_OFFSETS
	.align		4
.L_326:
        /*0334*/ 	.byte	0x04, 0x1c
        /*0336*/ 	.short	(.L_328 - .L_327)


	//   ....[0]....
.L_327:
        /*0338*/ 	.word	0x00000580


	//   ....[1]....
        /*033c*/ 	.word	0x00006d60


	//   ....[2]....
        /*0340*/ 	.word	0x00006e20


	//   ....[3]....
        /*0344*/ 	.word	0x00007f80


	//   ....[4]....
        /*0348*/ 	.word	0x00008030


	//----- nvinfo : EIATTR_MAX_THREADS
	.align		4
.L_328:
        /*034c*/ 	.byte	0x04, 0x05
        /*034e*/ 	.short	(.L_330 - .L_329)
.L_329:
        /*0350*/ 	.word	0x00000100
        /*0354*/ 	.word	0x00000001
        /*0358*/ 	.word	0x00000001


	//----- nvinfo : EIATTR_CRS_STACK_SIZE
	.align		4
.L_330:
        /*035c*/ 	.byte	0x04, 0x1e
        /*035e*/ 	.short	(.L_332 - .L_331)
.L_331:
        /*0360*/ 	.word	0x00000000
.L_332:


//--------------------- .nv.info._ZN7cutlass13device_kernelIN5flash19enable_sm80_to_sm89INS1_16FlashAttnBwdSm80INS1_25CollectiveMainloopBwdSm80ILi1ELi1EN4cute5tupleIJNS5_1CILi32EEENS7_ILi64EEENS7_ILi256EEEEEENS_10bfloat16_tEfNS_4arch4Sm80ELb1ELb0ELb0ELb0ELb0ELb0ELb0ELb0ELi2ELi2ELi2ELi1ELb1EEENS1_24CollectiveEpilogueBwdGQAISB_fSE_Li256ELb0ELb0EEENS1_25SingleTileBwdLPTSchedulerILb0ELi64ELb0EEEEEEEEEvNT_6ParamsE --------------------------
	.section	.nv.info._ZN7cutlass13device_kernelIN5flash19enable_sm80_to_sm89INS1_16FlashAttnBwdSm80INS1_25CollectiveMainloopBwdSm80ILi1ELi1EN4cute5tupleIJNS5_1CILi32EEENS7_ILi64EEENS7_ILi256EEEEEENS_10bfloat16_tEfNS_4arch4Sm80ELb1ELb0ELb0ELb0ELb0ELb0ELb0ELb0ELi2ELi2ELi2ELi1ELb1EEENS1_24CollectiveEpilogueBwdGQAISB_fSE_Li256ELb0ELb0EEENS1_25SingleTileBwdLPTSchedulerILb0ELi64ELb0EEEEEEEEEvNT_6ParamsE,"",@"SHT_CUDA_INFO"
	.sectionflags	@""
	.align	4


	//----- nvinfo : EIATTR_CUDA_API_VERSION
	.align		4
        /*0000*/ 	.byte	0x04, 0x37
        /*0002*/ 	.short	(.L_334 - .L_333)
.L_333:
        /*0004*/ 	.word	0x00000082


	//----- nvinfo : EIATTR_SW2861232_WAR
	.align		4
.L_334:
        /*0008*/ 	.byte	0x01, 0x35
	.zero		2


	//----- nvinfo : EIATTR_PARAM_CBANK
	.align		4
        /*000c*/ 	.byte	0x04, 0x0a
        /*000e*/ 	.short	(.L_336 - .L_335)
	.align		4
.L_335:
        /*0010*/ 	.word	index@(.nv.constant0._ZN7cutlass13device_kernelIN5flash19enable_sm80_to_sm89INS1_16FlashAttnBwdSm80INS1_25CollectiveMainloopBwdSm80ILi1ELi1EN4cute5tupleIJNS5_1CILi32EEENS7_ILi64EEENS7_ILi256EEEEEENS_10bfloat16_tEfNS_4arch4Sm80ELb1ELb0ELb0ELb0ELb0ELb0ELb0ELb0ELi2ELi2ELi2ELi1ELb1EEENS1_24CollectiveEpilogueBwdGQAISB_fSE_Li256ELb0ELb0EEENS1_25SingleTileBwdLPTSchedulerILb0ELi64ELb0EEEEEEEEEvNT_6ParamsE)
        /*0014*/ 	.short	0x0160
        /*0016*/ 	.short	0x0290


	//----- nvinfo : EIATTR_CBANK_PARAM_SIZE
	.align		4
.L_336:
        /*0018*/ 	.byte	0x03, 0x19
        /*001a*/ 	.short	0x0290


	//----- nvinfo : EIATTR_KPARAM_INFO
	.align		4
        /*001c*/ 	.byte	0x04, 0x17
        /*001e*/ 	.short	(.L_338 - .L_337)
.L_337:
        /*0020*/ 	.word	0x00000000
        /*0024*/ 	.short	0x0000
        /*0026*/ 	.short	0x0000
        /*0028*/ 	.byte	0x00, 0xf0, 0x41, 0x0a


	//----- nvinfo : EIATTR_MAXREG_COUNT
	.align		4
.L_338:
        /*002c*/ 	.byte	0x03, 0x1b
        /*002e*/ 	.short	0x00ff


	//----- nvinfo : EIATTR_NUM_BARRIERS
	.align		4
        /*0030*/ 	.byte	0x02, 0x4c
        /*0032*/ 	.byte	0x02
	.zero		1


	//----- nvinfo : EIATTR_ANNOTATIONS
	.align		4
        /*0034*/ 	.byte	0x04, 0x55
        /*0036*/ 	.short	(.L_340 - .L_339)


	//   ....[0]....
.L_339:
        /* <DEDUP_REMOVED lines=47> */


	//----- nvinfo : EIATTR_MERCURY_ISA_VERSION
	.align		4
.L_340:
        /*0318*/ 	.byte	0x03, 0x5f
        /*031a*/ 	.short	0x0000


	//----- nvinfo : EIATTR_COOP_GROUP_MASK_REGIDS
	.align		4
        /*031c*/ 	.byte	0x04, 0x29
        /*031e*/ 	.short	(.L_342 - .L_341)


	//   ....[0]....
.L_341:
        /*0320*/ 	.word	0xffffffff


	//----- nvinfo : EIATTR_COOP_GROUP_INSTR_OFFSETS
	.align		4
.L_342:
        /*0324*/ 	.byte	0x04, 0x28
        /*0326*/ 	.short	(.L_344 - .L_343)


	//   ....[0]....
.L_343:
        /*0328*/ 	.word	0x00000090


	//----- nvinfo : EIATTR_EXIT_INSTR_OFFSETS
	.align		4
.L_344:
        /*032c*/ 	.byte	0x04, 0x1c
        /*032e*/ 	.short	(.L_346 - .L_345)


	//   ....[0]....
.L_345:
        /*0330*/ 	.word	0x00000580


	//   ....[1]....
        /*0334*/ 	.word	0x00004f80


	//   ....[2]....
        /*0338*/ 	.word	0x00005a20


	//----- nvinfo : EIATTR_MAX_THREADS
	.align		4
.L_346:
        /*033c*/ 	.byte	0x04, 0x05
        /*033e*/ 	.short	(.L_348 - .L_347)
.L_347:
        /*0340*/ 	.word	0x00000100
        /*0344*/ 	.word	0x00000001
        /*0348*/ 	.word	0x00000001
.L_348:


//--------------------- .nv.info._ZN7cutlass13device_kernelIN5flash22FlashAttnBwdPreprocessIN4cute5tupleIJNS3_1CILi32EEENS5_ILi256EEEEEENS_10bfloat16_tEfNS_4arch4Sm80ELb1ELb0EEEEEvNT_6ParamsE --------------------------
	.section	.nv.info._ZN7cutlass13device_kernelIN5flash22FlashAttnBwdPreprocessIN4cute5tupleIJNS3_1CILi32EEENS5_ILi256EEEEEENS_10bfloat16_tEfNS_4arch4Sm80ELb1ELb0EEEEEvNT_6ParamsE,"",@"SHT_CUDA_INFO"
	.sectionflags	@""
	.align	4


	//----- nvinfo : EIATTR_CUDA_API_VERSION
	.align		4
        /*0000*/ 	.byte	0x04, 0x37
        /*0002*/ 	.short	(.L_350 - .L_349)
.L_349:
        /*0004*/ 	.word	0x00000082


	//----- nvinfo : EIATTR_SW2861232_WAR
	.align		4
.L_350:
        /*0008*/ 	.byte	0x01, 0x35
	.zero		2


	//----- nvinfo : EIATTR_PARAM_CBANK
	.align		4
        /*000c*/ 	.byte	0x04, 0x0a
        /*000e*/ 	.short	(.L_352 - .L_351)
	.align		4
.L_351:
        /*0010*/ 	.word	index@(.nv.constant0._ZN7cutlass13device_kernelIN5flash22FlashAttnBwdPreprocessIN4cute5tupleIJNS3_1CILi32EEENS5_ILi256EEEEEENS_10bfloat16_tEfNS_4arch4Sm80ELb1ELb0EEEEEvNT_6ParamsE)
        /*0014*/ 	.short	0x0160
        /*0016*/ 	.short	0x00f0


	//----- nvinfo : EIATTR_CBANK_PARAM_SIZE
	.align		4
.L_352:
        /*0018*/ 	.byte	0x03, 0x19
        /*001a*/ 	.short	0x00f0


	//----- nvinfo : EIATTR_KPARAM_INFO
	.align		4
        /*001c*/ 	.byte	0x04, 0x17
        /*001e*/ 	.short	(.L_354 - .L_353)
.L_353:
        /*0020*/ 	.word	0x00000000
        /*0024*/ 	.short	0x0000
        /*0026*/ 	.short	0x0000
        /*0028*/ 	.byte	0x00, 0xf0, 0xc1, 0x03


	//----- nvinfo : EIATTR_MAXREG_COUNT
	.align		4
.L_354:
        /*002c*/ 	.byte	0x03, 0x1b
        /*002e*/ 	.short	0x0080


	//----- nvinfo : EIATTR_MERCURY_ISA_VERSION
	.align		4
        /*0030*/ 	.byte	0x03, 0x5f
        /*0032*/ 	.short	0x0000


	//----- nvinfo : EIATTR_COOP_GROUP_MASK_REGIDS
	.align		4
        /*0034*/ 	.byte	0x04, 0x29
        /*0036*/ 	.short	(.L_356 - .L_355)


	//   ....[0]....
.L_355:
        /*0038*/ 	.word	0xffffffff


	//   ....[1]....
        /*003c*/ 	.word	0xffffffff


	//   ....[2]....
        /*0040*/ 	.word	0xffffffff


	//   ....[3]....
        /*0044*/ 	.word	0xffffffff


	//   ....[4]....
        /*0048*/ 	.word	0xffffffff


	//   ....[5]....
        /*004c*/ 	.word	0xffffffff


	//   ....[6]....
        /*0050*/ 	.word	0xffffffff


	//   ....[7]....
        /*0054*/ 	.word	0xffffffff


	//----- nvinfo : EIATTR_COOP_GROUP_INSTR_OFFSETS
	.align		4
.L_356:
        /*0058*/ 	.byte	0x04, 0x28
        /*005a*/ 	.short	(.L_358 - .L_357)


	//   ....[0]....
.L_357:
        /*005c*/ 	.word	0x00000ec0


	//   ....[1]....
        /*0060*/ 	.word	0x00000ed0


	//   ....[2]....
        /*0064*/ 	.word	0x00000f10


	//   ....[3]....
        /*0068*/ 	.word	0x00000f20


	//   ....[4]....
        /*006c*/ 	.word	0x00000f60


	//   ....[5]....
        /*0070*/ 	.word	0x00000f80


	//   ....[6]....
        /*0074*/ 	.word	0x00000fc0


	//   ....[7]....
        /*0078*/ 	.word	0x00000fe0


	//----- nvinfo : EIATTR_EXIT_INSTR_OFFSETS
	.align		4
.L_358:
        /*007c*/ 	.byte	0x04, 0x1c
        /*007e*/ 	.short	(.L_360 - .L_359)


	//   ....[0]....
.L_359:
        /*0080*/ 	.word	0x00001450


	//   ....[1]....
        /*0084*/ 	.word	0x000014b0


	//----- nvinfo : EIATTR_CTAIDZ_USED
	.align		4
.L_360:
        /*0088*/ 	.byte	0x01, 0x04
	.zero		2


	//----- nvinfo : EIATTR_MAX_THREADS
	.align		4
        /*008c*/ 	.byte	0x04, 0x05
        /*008e*/ 	.short	(.L_362 - .L_361)
.L_361:
        /*0090*/ 	.word	0x00000100
        /*0094*/ 	.word	0x00000001
        /*0098*/ 	.word	0x00000001


	//----- nvinfo : EIATTR_CRS_STACK_SIZE
	.align		4
.L_362:
        /*009c*/ 	.byte	0x04, 0x1e
        /*009e*/ 	.short	(.L_364 - .L_363)
.L_363:
        /*00a0*/ 	.word	0x00000000
.L_364:


//--------------------- .nv.info._ZN7cutlass13device_kernelIN5flash19enable_sm80_to_sm89INS1_16FlashAttnBwdSm80INS1_25CollectiveMainloopBwdSm80ILi1ELi1EN4cute5tupleIJNS5_1CILi32EEENS7_ILi64EEENS7_ILi256EEEEEENS_10bfloat16_tEfNS_4arch4Sm80ELb1ELb0ELb0ELb1ELb0ELb0ELb0ELb0ELi2ELi2ELi2ELi1ELb1EEENS1_21CollectiveEpilogueBwdISB_SC_SE_Li256ELb1ELb0ELi4EEENS1_25SingleTileBwdLPTSchedulerILb1ELi64ELb0EEEEEEEEEvNT_6ParamsE --------------------------
	.section	.nv.info._ZN7cutlass13device_kernelIN5flash19enable_sm80_to_sm89INS1_16FlashAttnBwdSm80INS1_25CollectiveMainloopBwdSm80ILi1ELi1EN4cute5tupleIJNS5_1CILi32EEENS7_ILi64EEENS7_ILi256EEEEEENS_10bfloat16_tEfNS_4arch4Sm80ELb1ELb0ELb0ELb1ELb0ELb0ELb0ELb0ELi2ELi2ELi2ELi1ELb1EEENS1_21CollectiveEpilogueBwdISB_SC_SE_Li256ELb1ELb0ELi4EEENS1_25SingleTileBwdLPTSchedulerILb1ELi64ELb0EEEEEEEEEvNT_6ParamsE,"",@"SHT_CUDA_INFO"
	.sectionflags	@""
	.align	4


	//----- nvinfo : EIATTR_CUDA_API_VERSION
	.align		4
        /*0000*/ 	.byte	0x04, 0x37
        /*0002*/ 	.short	(.L_366 - .L_365)
.L_365:
        /*0004*/ 	.word	0x00000082


	//----- nvinfo : EIATTR_SW2861232_WAR
	.align		4
.L_366:
        /*0008*/ 	.byte	0x01, 0x35
	.zero		2


	//----- nvinfo : EIATTR_PARAM_CBANK
	.align		4
        /*000c*/ 	.byte	0x04, 0x0a
        /*000e*/ 	.short	(.L_368 - .L_367)
	.align		4
.L_367:
        /*0010*/ 	.word	index@(.nv.constant0._ZN7cutlass13device_kernelIN5flash19enable_sm80_to_sm89INS1_16FlashAttnBwdSm80INS1_25CollectiveMainloopBwdSm80ILi1ELi1EN4cute5tupleIJNS5_1CILi32EEENS7_ILi64EEENS7_ILi256EEEEEENS_10bfloat16_tEfNS_4arch4Sm80ELb1ELb0ELb0ELb1ELb0ELb0ELb0ELb0ELi2ELi2ELi2ELi1ELb1EEENS1_21CollectiveEpilogueBwdISB_SC_SE_Li256ELb1ELb0ELi4EEENS1_25SingleTileBwdLPTSchedulerILb1ELi64ELb0EEEEEEEEEvNT_6ParamsE)
        /*0014*/ 	.short	0x0160
        /*0016*/ 	.short	0x0288


	//----- nvinfo : EIATTR_CBANK_PARAM_SIZE
	.align		4
.L_368:
        /*0018*/ 	.byte	0x03, 0x19
        /*001a*/ 	.short	0x0288


	//----- nvinfo : EIATTR_KPARAM_INFO
	.align		4
        /*001c*/ 	.byte	0x04, 0x17
        /*001e*/ 	.short	(.L_370 - .L_369)
.L_369:
        /*0020*/ 	.word	0x00000000
        /*0024*/ 	.short	0x0000
        /*0026*/ 	.short	0x0000
        /*0028*/ 	.byte	0x00, 0xf0, 0x21, 0x0a


	//----- nvinfo : EIATTR_MAXREG_COUNT
	.align		4
.L_370:
        /*002c*/ 	.byte	0x03, 0x1b
        /*002e*/ 	.short	0x00ff


	//----- nvinfo : EIATTR_NUM_BARRIERS
	.align		4
        /*0030*/ 	.byte	0x02, 0x4c
        /*0032*/ 	.byte	0x02
	.zero		1


	//----- nvinfo : EIATTR_ANNOTATIONS
	.align		4
        /*0034*/ 	.byte	0x04, 0x55
        /*0036*/ 	.short	(.L_372 - .L_371)


	//   ....[0]....
.L_371:
        /* <DEDUP_REMOVED lines=42> */


	//----- nvinfo : EIATTR_MERCURY_ISA_VERSION
	.align		4
.L_372:
        /*02c8*/ 	.byte	0x03, 0x5f
        /*02ca*/ 	.short	0x0000


	//----- nvinfo : EIATTR_COOP_GROUP_MASK_REGIDS
	.align		4
        /*02cc*/ 	.byte	0x04, 0x29
        /*02ce*/ 	.short	(.L_374 - .L_373)


	//   ....[0]....
.L_373:
        /*02d0*/ 	.word	0xffffffff


	//----- nvinfo : EIATTR_COOP_GROUP_INSTR_OFFSETS
	.align		4
.L_374:
        /*02d4*/ 	.byte	0x04, 0x28
        /*02d6*/ 	.short	(.L_376 - .L_375)


	//   ....[0]....
.L_375:
        /*02d8*/ 	.word	0x00000060


	//----- nvinfo : EIATTR_EXIT_INSTR_OFFSETS
	.align		4
.L_376:
        /*02dc*/ 	.byte	0x04, 0x1c
        /*02de*/ 	.short	(.L_378 - .L_377)


	//   ....[0]....
.L_377:
        /*02e0*/ 	.word	0x000009d0


	//   ....[1]....
        /*02e4*/ 	.word	0x00007730


	//   ....[2]....
        /*02e8*/ 	.word	0x000077f0


	//   ....[3]....
        /*02ec*/ 	.word	0x00008b60


	//   ....[4]....
        /*02f0*/ 	.word	0x00008c20


	//----- nvinfo : EIATTR_MAX_THREADS
	.align		4
.L_378:
        /*02f4*/ 	.byte	0x04, 0x05
        /*02f6*/ 	.short	(.L_380 - .L_379)
.L_379:
        /*02f8*/ 	.word	0x00000100
        /*02fc*/ 	.word	0x00000001
        /*0300*/ 	.word	0x00000001


	//----- nvinfo : EIATTR_CRS_STACK_SIZE
	.align		4
.L_380:
        /*0304*/ 	.byte	0x04, 0x1e
        /*0306*/ 	.short	(.L_382 - .L_381)
.L_381:
        /*0308*/ 	.word	0x00000000
.L_382:


//--------------------- .nv.info._ZN7cutlass13device_kernelIN5flash32FlashAttnBwdPostprocessConvertdQIN4cute5tupleIJNS3_1CILi32EEENS5_ILi256EEEEEENS_10bfloat16_tEfNS_4arch4Sm80ELi256ENS3_8TiledMMAINS3_8MMA_AtomIJNS3_30SM80_16x8x16_F32BF16BF16F32_TNEEEENS3_6LayoutINS4_IJNS5_ILi1EEENS5_ILi8EEESH_EEENS4_IJNS5_ILi0EEESH_SK_EEEEENS4_IJNS5_ILi16EEENS5_ILi128EEESN_EEEEELb0EEEEEvNT_6ParamsE --------------------------
	.section	.nv.info._ZN7cutlass13device_kernelIN5flash32FlashAttnBwdPostprocessConvertdQIN4cute5tupleIJNS3_1CILi32EEENS5_ILi256EEEEEENS_10bfloat16_tEfNS_4arch4Sm80ELi256ENS3_8TiledMMAINS3_8MMA_AtomIJNS3_30SM80_16x8x16_F32BF16BF16F32_TNEEEENS3_6LayoutINS4_IJNS5_ILi1EEENS5_ILi8EEESH_EEENS4_IJNS5_ILi0EEESH_SK_EEEEENS4_IJNS5_ILi16EEENS5_ILi128EEESN_EEEEELb0EEEEEvNT_6ParamsE,"",@"SHT_CUDA_INFO"
	.sectionflags	@""
	.align	4


	//----- nvinfo : EIATTR_CUDA_API_VERSION
	.align		4
        /*0000*/ 	.byte	0x04, 0x37
        /*0002*/ 	.short	(.L_384 - .L_383)
.L_383:
        /*0004*/ 	.word	0x00000082


	//----- nvinfo : EIATTR_SW2861232_WAR
	.align		4
.L_384:
        /*0008*/ 	.byte	0x01, 0x35
	.zero		2


	//----- nvinfo : EIATTR_PARAM_CBANK
	.align		4
        /*000c*/ 	.byte	0x04, 0x0a
        /*000e*/ 	.short	(.L_386 - .L_385)
	.align		4
.L_385:
        /*0010*/ 	.word	index@(.nv.constant0._ZN7cutlass13device_kernelIN5flash32FlashAttnBwdPostprocessConvertdQIN4cute5tupleIJNS3_1CILi32EEENS5_ILi256EEEEEENS_10bfloat16_tEfNS_4arch4Sm80ELi256ENS3_8TiledMMAINS3_8MMA_AtomIJNS3_30SM80_16x8x16_F32BF16BF16F32_TNEEEENS3_6LayoutINS4_IJNS5_ILi1EEENS5_ILi8EEESH_EEENS4_IJNS5_ILi0EEESH_SK_EEEEENS4_IJNS5_ILi16EEENS5_ILi128EEESN_EEEEELb0EEEEEvNT_6ParamsE)
        /*0014*/ 	.short	0x0160
        /*0016*/ 	.short	0x0070


	//----- nvinfo : EIATTR_CBANK_PARAM_SIZE
	.align		4
.L_386:
        /*0018*/ 	.byte	0x03, 0x19
        /*001a*/ 	.short	0x0070


	//----- nvinfo : EIATTR_KPARAM_INFO
	.align		4
        /*001c*/ 	.byte	0x04, 0x17
        /*001e*/ 	.short	(.L_388 - .L_387)
.L_387:
        /*0020*/ 	.word	0x00000000
        /*0024*/ 	.short	0x0000
        /*0026*/ 	.short	0x0000
        /*0028*/ 	.byte	0x00, 0xf0, 0xc1, 0x01


	//----- nvinfo : EIATTR_MAXREG_COUNT
	.align		4
.L_388:
        /*002c*/ 	.byte	0x03, 0x1b
        /*002e*/ 	.short	0x0080


	//----- nvinfo : EIATTR_NUM_BARRIERS
	.align		4
        /*0030*/ 	.byte	0x02, 0x4c
        /*0032*/ 	.byte	0x01
	.zero		1


	//----- nvinfo : EIATTR_MERCURY_ISA_VERSION
	.align		4
        /*0034*/ 	.byte	0x03, 0x5f
        /*0036*/ 	.short	0x0000


	//----- nvinfo : EIATTR_EXIT_INSTR_OFFSETS
	.align		4
        /*0038*/ 	.byte	0x04, 0x1c
        /*003a*/ 	.short	(.L_390 - .L_389)


	//   ....[0]....
.L_389:
        /*003c*/ 	.word	0x00000180


	//   ....[1]....
        /*0040*/ 	.word	0x000011c0


	//   ....[2]....
        /*0044*/ 	.word	0x00001280


	//----- nvinfo : EIATTR_CTAIDZ_USED
	.align		4
.L_390:
        /*0048*/ 	.byte	0x01, 0x04
	.zero		2


	//----- nvinfo : EIATTR_MAX_THREADS
	.align		4
        /*004c*/ 	.byte	0x04, 0x05
        /*004e*/ 	.short	(.L_392 - .L_391)
.L_391:
        /*0050*/ 	.word	0x00000100
        /*0054*/ 	.word	0x00000001
        /*0058*/ 	.word	0x00000001


	//----- nvinfo : EIATTR_CRS_STACK_SIZE
	.align		4
.L_392:
        /*005c*/ 	.byte	0x04, 0x1e
        /*005e*/ 	.short	(.L_394 - .L_393)
.L_393:
        /*0060*/ 	.word	0x00000000
.L_394:


//--------------------- .nv.info._ZN7cutlass13device_kernelIN5flash19enable_sm80_to_sm89INS1_16FlashAttnBwdSm80INS1_25CollectiveMainloopBwdSm80ILi1ELi1EN4cute5tupleIJNS5_1CILi32EEENS7_ILi64EEENS7_ILi256EEEEEENS_10bfloat16_tEfNS_4arch4Sm80ELb1ELb0ELb0ELb1ELb0ELb0ELb0ELb0ELi2ELi2ELi2ELi1ELb1EEENS1_24CollectiveEpilogueBwdGQAISB_fSE_Li256ELb1ELb0EEENS1_25SingleTileBwdLPTSchedulerILb1ELi64ELb0EEEEEEEEEvNT_6ParamsE --------------------------
	.section	.nv.info._ZN7cutlass13device_kernelIN5flash19enable_sm80_to_sm89INS1_16FlashAttnBwdSm80INS1_25CollectiveMainloopBwdSm80ILi1ELi1EN4cute5tupleIJNS5_1CILi32EEENS7_ILi64EEENS7_ILi256EEEEEENS_10bfloat16_tEfNS_4arch4Sm80ELb1ELb0ELb0ELb1ELb0ELb0ELb0ELb0ELi2ELi2ELi2ELi1ELb1EEENS1_24CollectiveEpilogueBwdGQAISB_fSE_Li256ELb1ELb0EEENS1_25SingleTileBwdLPTSchedulerILb1ELi64ELb0EEEEEEEEEvNT_6ParamsE,"",@"SHT_CUDA_INFO"
	.sectionflags	@""
	.align	4


	//----- nvinfo : EIATTR_CUDA_API_VERSION
	.align		4
        /*0000*/ 	.byte	0x04, 0x37
        /*0002*/ 	.short	(.L_396 - .L_395)
.L_395:
        /*0004*/ 	.word	0x00000082


	//----- nvinfo : EIATTR_SW2861232_WAR
	.align		4
.L_396:
        /*0008*/ 	.byte	0x01, 0x35
	.zero		2


	//----- nvinfo : EIATTR_PARAM_CBANK
	.align		4
        /*000c*/ 	.byte	0x04, 0x0a
        /*000e*/ 	.short	(.L_398 - .L_397)
	.align		4
.L_397:
        /*0010*/ 	.word	index@(.nv.constant0._ZN7cutlass13device_kernelIN5flash19enable_sm80_to_sm89INS1_16FlashAttnBwdSm80INS1_25CollectiveMainloopBwdSm80ILi1ELi1EN4cute5tupleIJNS5_1CILi32EEENS7_ILi64EEENS7_ILi256EEEEEENS_10bfloat16_tEfNS_4arch4Sm80ELb1ELb0ELb0ELb1ELb0ELb0ELb0ELb0ELi2ELi2ELi2ELi1ELb1EEENS1_24CollectiveEpilogueBwdGQAISB_fSE_Li256ELb1ELb0EEENS1_25SingleTileBwdLPTSchedulerILb1ELi64ELb0EEEEEEEEEvNT_6ParamsE)
        /*0014*/ 	.short	0x0160
        /*0016*/ 	.short	0x0290


	//----- nvinfo : EIATTR_CBANK_PARAM_SIZE
	.align		4
.L_398:
        /*0018*/ 	.byte	0x03, 0x19
        /*001a*/ 	.short	0x0290


	//----- nvinfo : EIATTR_KPARAM_INFO
	.align		4
        /*001c*/ 	.byte	0x04, 0x17
        /*001e*/ 	.short	(.L_400 - .L_399)
.L_399:
        /*0020*/ 	.word	0x00000000
        /*0024*/ 	.short	0x0000
        /*0026*/ 	.short	0x0000
        /*0028*/ 	.byte	0x00, 0xf0, 0x41, 0x0a


	//----- nvinfo : EIATTR_MAXREG_COUNT
	.align		4
.L_400:
        /*002c*/ 	.byte	0x03, 0x1b
        /*002e*/ 	.short	0x00ff


	//----- nvinfo : EIATTR_NUM_BARRIERS
	.align		4
        /*0030*/ 	.byte	0x02, 0x4c
        /*0032*/ 	.byte	0x02
	.zero		1


	//----- nvinfo : EIATTR_ANNOTATIONS
	.align		4
        /*0034*/ 	.byte	0x04, 0x55
        /*0036*/ 	.short	(.L_402 - .L_401)


	//   ....[0]....
.L_401:
        /* <DEDUP_REMOVED lines=44> */


	//----- nvinfo : EIATTR_MERCURY_ISA_VERSION
	.align		4
.L_402:
        /*02e8*/ 	.byte	0x03, 0x5f
        /*02ea*/ 	.short	0x0000


	//----- nvinfo : EIATTR_COOP_GROUP_MASK_REGIDS
	.align		4
        /*02ec*/ 	.byte	0x04, 0x29
        /*02ee*/ 	.short	(.L_404 - .L_403)


	//   ....[0]....
.L_403:
        /*02f0*/ 	.word	0xffffffff


	//----- nvinfo : EIATTR_COOP_GROUP_INSTR_OFFSETS
	.align		4
.L_404:
        /*02f4*/ 	.byte	0x04, 0x28
        /*02f6*/ 	.short	(.L_406 - .L_405)


	//   ....[0]....
.L_405:
        /*02f8*/ 	.word	0x00000060


	//----- nvinfo : EIATTR_EXIT_INSTR_OFFSETS
	.align		4
.L_406:
        /*02fc*/ 	.byte	0x04, 0x1c
        /*02fe*/ 	.short	(.L_408 - .L_407)


	//   ....[0]....
.L_407:
        /*0300*/ 	.word	0x00000a00


	//   ....[1]....
        /*0304*/ 	.word	0x00005630


	//   ....[2]....
        /*0308*/ 	.word	0x000061a0


	//----- nvinfo : EIATTR_MAX_THREADS
	.align		4
.L_408:
        /*030c*/ 	.byte	0x04, 0x05
        /*030e*/ 	.short	(.L_410 - .L_409)
.L_409:
        /*0310*/ 	.word	0x00000100
        /*0314*/ 	.word	0x00000001
        /*0318*/ 	.word	0x00000001
.L_410:


//--------------------- .nv.info._ZN7cutlass13device_kernelIN5flash22FlashAttnBwdPreprocessIN4cute5tupleIJNS3_1CILi32EEENS5_ILi256EEEEEENS_10bfloat16_tEfNS_4arch4Sm80ELb1ELb1EEEEEvNT_6ParamsE --------------------------
	.section	.nv.info._ZN7cutlass13device_kernelIN5flash22FlashAttnBwdPreprocessIN4cute5tupleIJNS3_1CILi32EEENS5_ILi256EEEEEENS_10bfloat16_tEfNS_4arch4Sm80ELb1ELb1EEEEEvNT_6ParamsE,"",@"SHT_CUDA_INFO"
	.sectionflags	@""
	.align	4


	//----- nvinfo : EIATTR_CUDA_API_VERSION
	.align		4
        /*0000*/ 	.byte	0x04, 0x37
        /*0002*/ 	.short	(.L_412 - .L_411)
.L_411:
        /*0004*/ 	.word	0x00000082


	//----- nvinfo : EIATTR_SW2861232_WAR
	.align		4
.L_412:
        /*0008*/ 	.byte	0x01, 0x35
	.zero		2


	//----- nvinfo : EIATTR_PARAM_CBANK
	.align		4
        /*000c*/ 	.byte	0x04, 0x0a
        /*000e*/ 	.short	(.L_414 - .L_413)
	.align		4
.L_413:
        /*0010*/ 	.word	index@(.nv.constant0._ZN7cutlass13device_kernelIN5flash22FlashAttnBwdPreprocessIN4cute5tupleIJNS3_1CILi32EEENS5_ILi256EEEEEENS_10bfloat16_tEfNS_4arch4Sm80ELb1ELb1EEEEEvNT_6ParamsE)
        /*0014*/ 	.short	0x0160
        /*0016*/ 	.short	0x00f0


	//----- nvinfo : EIATTR_CBANK_PARAM_SIZE
	.align		4
.L_414:
        /*0018*/ 	.byte	0x03, 0x19
        /*001a*/ 	.short	0x00f0


	//----- nvinfo : EIATTR_KPARAM_INFO
	.align		4
        /*001c*/ 	.byte	0x04, 0x17
        /*001e*/ 	.short	(.L_416 - .L_415)
.L_415:
        /*0020*/ 	.word	0x00000000
        /*0024*/ 	.short	0x0000
        /*0026*/ 	.short	0x0000
        /*0028*/ 	.byte	0x00, 0xf0, 0xc1, 0x03


	//----- nvinfo : EIATTR_MAXREG_COUNT
	.align		4
.L_416:
        /*002c*/ 	.byte	0x03, 0x1b
        /*002e*/ 	.short	0x0080


	//----- nvinfo : EIATTR_MERCURY_ISA_VERSION
	.align		4
        /*0030*/ 	.byte	0x03, 0x5f
        /*0032*/ 	.short	0x0000


	//----- nvinfo : EIATTR_COOP_GROUP_MASK_REGIDS
	.align		4
        /*0034*/ 	.byte	0x04, 0x29
        /*0036*/ 	.short	(.L_418 - .L_417)


	//   ....[0]....
.L_417:
        /*0038*/ 	.word	0xffffffff


	//   ....[1]....
        /*003c*/ 	.word	0xffffffff


	//   ....[2]....
        /*0040*/ 	.word	0xffffffff


	//   ....[3]....
        /*0044*/ 	.word	0xffffffff


	//   ....[4]....
        /*0048*/ 	.word	0xffffffff


	//   ....[5]....
        /*004c*/ 	.word	0xffffffff


	//   ....[6]....
        /*0050*/ 	.word	0xffffffff


	//   ....[7]....
        /*0054*/ 	.word	0xffffffff


	//----- nvinfo : EIATTR_COOP_GROUP_INSTR_OFFSETS
	.align		4
.L_418:
        /*0058*/ 	.byte	0x04, 0x28
        /*005a*/ 	.short	(.L_420 - .L_419)


	//   ....[0]....
.L_419:
        /*005c*/ 	.word	0x00001050


	//   ....[1]....
        /*0060*/ 	.word	0x00001060


	//   ....[2]....
        /*0064*/ 	.word	0x000010b0


	//   ....[3]....
        /*0068*/ 	.word	0x000010c0


	//   ....[4]....
        /*006c*/ 	.word	0x000010f0


	//   ....[5]....
        /*0070*/ 	.word	0x00001100


	//   ....[6]....
        /*0074*/ 	.word	0x00001170


	//   ....[7]....
        /*0078*/ 	.word	0x00001190


	//----- nvinfo : EIATTR_EXIT_INSTR_OFFSETS
	.align		4
.L_420:
        /*007c*/ 	.byte	0x04, 0x1c
        /*007e*/ 	.short	(.L_422 - .L_421)


	//   ....[0]....
.L_421:
        /*0080*/ 	.word	0x00000180


	//   ....[1]....
        /*0084*/ 	.word	0x00001690


	//   ....[2]....
        /*0088*/ 	.word	0x000016e0


	//----- nvinfo : EIATTR_CTAIDZ_USED
	.align		4
.L_422:
        /*008c*/ 	.byte	0x01, 0x04
	.zero		2


	//----- nvinfo : EIATTR_MAX_THREADS
	.align		4
        /*0090*/ 	.byte	0x04, 0x05
        /*0092*/ 	.short	(.L_424 - .L_423)
.L_423:
        /*0094*/ 	.word	0x00000100
        /*0098*/ 	.word	0x00000001
        /*009c*/ 	.word	0x00000001


	//----- nvinfo : EIATTR_CRS_STACK_SIZE
	.align		4
.L_424:
        /*00a0*/ 	.byte	0x04, 0x1e
        /*00a2*/ 	.short	(.L_426 - .L_425)
.L_425:
        /*00a4*/ 	.word	0x00000000
.L_426:


//--------------------- .nv.info._ZN7cutlass13device_kernelIN5flash19enable_sm80_to_sm89INS1_16FlashAttnBwdSm80INS1_25CollectiveMainloopBwdSm80ILi1ELi1EN4cute5tupleIJNS5_1CILi64EEES8_NS7_ILi256EEEEEENS_10bfloat16_tEfNS_4arch4Sm80ELb0ELb0ELb0ELb0ELb0ELb0ELb0ELb0ELi2ELi4ELi2ELi2ELb0EEENS1_21CollectiveEpilogueBwdISA_SB_SD_Li256ELb0ELb0ELi4EEENS1_19SingleTileSchedulerILb0ELb0ELb0ELi64EEEEEEEEEvNT_6ParamsE --------------------------
	.section	.nv.info._ZN7cutlass13device_kernelIN5flash19enable_sm80_to_sm89INS1_16FlashAttnBwdSm80INS1_25CollectiveMainloopBwdSm80ILi1ELi1EN4cute5tupleIJNS5_1CILi64EEES8_NS7_ILi256EEEEEENS_10bfloat16_tEfNS_4arch4Sm80ELb0ELb0ELb0ELb0ELb0ELb0ELb0ELb0ELi2ELi4ELi2ELi2ELb0EEENS1_21CollectiveEpilogueBwdISA_SB_SD_Li256ELb0ELb0ELi4EEENS1_19SingleTileSchedulerILb0ELb0ELb0ELi64EEEEEEEEEvNT_6ParamsE,"",@"SHT_CUDA_INFO"
	.sectionflags	@""
	.align	4


	//----- nvinfo : EIATTR_CUDA_API_VERSION
	.align		4
        /*0000*/ 	.byte	0x04, 0x37
        /*0002*/ 	.short	(.L_428 - .L_427)
.L_427:
        /*0004*/ 	.word	0x00000082


	//----- nvinfo : EIATTR_SW2861232_WAR
	.align		4
.L_428:
        /*0008*/ 	.byte	0x01, 0x35
	.zero		2


	//----- nvinfo : EIATTR_PARAM_CBANK
	.align		4
        /*000c*/ 	.byte	0x04, 0x0a
        /*000e*/ 	.short	(.L_430 - .L_429)
	.align		4
.L_429:
        /*0010*/ 	.word	index@(.nv.constant0._ZN7cutlass13device_kernelIN5flash19enable_sm80_to_sm89INS1_16FlashAttnBwdSm80INS1_25CollectiveMainloopBwdSm80ILi1ELi1EN4cute5tupleIJNS5_1CILi64EEES8_NS7_ILi256EEEEEENS_10bfloat16_tEfNS_4arch4Sm80ELb0ELb0ELb0ELb0ELb0ELb0ELb0ELb0ELi2ELi4ELi2ELi2ELb0EEENS1_21CollectiveEpilogueBwdISA_SB_SD_Li256ELb0ELb0ELi4EEENS1_19SingleTileSchedulerILb0ELb0ELb0ELi64EEEEEEEEEvNT_6ParamsE)
        /*0014*/ 	.short	0x0160
        /*0016*/ 	.short	0x0270


	//----- nvinfo : EIATTR_CBANK_PARAM_SIZE
	.align		4
.L_430:
        /*0018*/ 	.byte	0x03, 0x19
        /*001a*/ 	.short	0x0270


	//----- nvinfo : EIATTR_KPARAM_INFO
	.align		4
        /*001c*/ 	.byte	0x04, 0x17
        /*001e*/ 	.short	(.L_432 - .L_431)
.L_431:
        /*0020*/ 	.word	0x00000000
        /*0024*/ 	.short	0x0000
        /*0026*/ 	.short	0x0000
        /*0028*/ 	.byte	0x00, 0xf0, 0xc1, 0x09


	//----- nvinfo : EIATTR_MAXREG_COUNT
	.align		4
.L_432:
        /*002c*/ 	.byte	0x03, 0x1b
        /*002e*/ 	.short	0x00ff


	//----- nvinfo : EIATTR_NUM_BARRIERS
	.align		4
        /*0030*/ 	.byte	0x02, 0x4c
        /*0032*/ 	.byte	0x02
	.zero		1


	//----- nvinfo : EIATTR_ANNOTATIONS
	.align		4
        /*0034*/ 	.byte	0x04, 0x55
        /*0036*/ 	.short	(.L_434 - .L_433)


	//   ....[0]....
.L_433:
        /*0038*/ 	.word	0x00000001
        /*003c*/ 	.byte	0xd0, 0x02, 0x00, 0x00, 0x01, 0x00, 0x00, 0x00, 0xf0, 0x1a, 0x00, 0x00, 0x01, 0x00, 0x00, 0x00
        /*004c*/ 	.byte	0x20, 0x1e, 0x00, 0x00, 0x01, 0x00, 0x00, 0x00, 0x90, 0x24, 0x00, 0x00, 0x01, 0x00, 0x00, 0x00
        /*005c*/ 	.byte	0xf0, 0x4e, 0x00, 0x00, 0x01, 0x00, 0x00, 0x00, 0x30, 0x50, 0x00, 0x00


	//----- nvinfo : EIATTR_MERCURY_ISA_VERSION
	.align		4
.L_434:
        /*0068*/ 	.byte	0x03, 0x5f
        /*006a*/ 	.short	0x0000


	//----- nvinfo : EIATTR_EXIT_INSTR_OFFSETS
	.align		4
        /*006c*/ 	.byte	0x04, 0x1c
        /*006e*/ 	.short	(.L_436 - .L_435)


	//   ....[0]....
.L_435:
        /*0070*/ 	.word	0x00000040


	//   ....[1]....
        /*0074*/ 	.word	0x000078f0


	//   ....[2]....
        /*0078*/ 	.word	0x000079a0


	//----- nvinfo : EIATTR_CTAIDZ_USED
	.align		4
.L_436:
        /*007c*/ 	.byte	0x01, 0x04
	.zero		2


	//----- nvinfo : EIATTR_MAX_THREADS
	.align		4
        /*0080*/ 	.byte	0x04, 0x05
        /*0082*/ 	.short	(.L_438 - .L_437)
.L_437:
        /*0084*/ 	.word	0x00000100
        /*0088*/ 	.word	0x00000001
        /*008c*/ 	.word	0x00000001


	//----- nvinfo : EIATTR_CRS_STACK_SIZE
	.align		4
.L_438:
        /*0090*/ 	.byte	0x04, 0x1e
        /*0092*/ 	.short	(.L_440 - .L_439)
.L_439:
        /*0094*/ 	.word	0x00000000
.L_440:


//--------------------- .nv.info._ZN7cutlass13device_kernelIN5flash19enable_sm80_to_sm89INS1_16FlashAttnBwdSm80INS1_25CollectiveMainloopBwdSm80ILi1ELi1EN4cute5tupleIJNS5_1CILi64EEES8_NS7_ILi256EEEEEENS_10bfloat16_tEfNS_4arch4Sm80ELb0ELb0ELb0ELb0ELb0ELb0ELb0ELb0ELi2ELi4ELi2ELi2ELb0EEENS1_24CollectiveEpilogueBwdGQAISA_fSD_Li256ELb0ELb0EEENS1_19SingleTileSchedulerILb0ELb0ELb0ELi64EEEEEEEEEvNT_6ParamsE --------------------------
	.section	.nv.info._ZN7cutlass13device_kernelIN5flash19enable_sm80_to_sm89INS1_16FlashAttnBwdSm80INS1_25CollectiveMainloopBwdSm80ILi1ELi1EN4cute5tupleIJNS5_1CILi64EEES8_NS7_ILi256EEEEEENS_10bfloat16_tEfNS_4arch4Sm80ELb0ELb0ELb0ELb0ELb0ELb0ELb0ELb0ELi2ELi4ELi2ELi2ELb0EEENS1_24CollectiveEpilogueBwdGQAISA_fSD_Li256ELb0ELb0EEENS1_19SingleTileSchedulerILb0ELb0ELb0ELi64EEEEEEEEEvNT_6ParamsE,"",@"SHT_CUDA_INFO"
	.sectionflags	@""
	.align	4


	//----- nvinfo : EIATTR_CUDA_API_VERSION
	.align		4
        /*0000*/ 	.byte	0x04, 0x37
        /*0002*/ 	.short	(.L_442 - .L_441)
.L_441:
        /*0004*/ 	.word	0x00000082


	//----- nvinfo : EIATTR_SW2861232_WAR
	.align		4
.L_442:
        /*0008*/ 	.byte	0x01, 0x35
	.zero		2


	//----- nvinfo : EIATTR_PARAM_CBANK
	.align		4
        /*000c*/ 	.byte	0x04, 0x0a
        /*000e*/ 	.short	(.L_444 - .L_443)
	.align		4
.L_443:
        /*0010*/ 	.word	index@(.nv.constant0._ZN7cutlass13device_kernelIN5flash19enable_sm80_to_sm89INS1_16FlashAttnBwdSm80INS1_25CollectiveMainloopBwdSm80ILi1ELi1EN4cute5tupleIJNS5_1CILi64EEES8_NS7_ILi256EEEEEENS_10bfloat16_tEfNS_4arch4Sm80ELb0ELb0ELb0ELb0ELb0ELb0ELb0ELb0ELi2ELi4ELi2ELi2ELb0EEENS1_24CollectiveEpilogueBwdGQAISA_fSD_Li256ELb0ELb0EEENS1_19SingleTileSchedulerILb0ELb0ELb0ELi64EEEEEEEEEvNT_6ParamsE)
        /*0014*/ 	.short	0x0160
        /*0016*/ 	.short	0x0278


	//----- nvinfo : EIATTR_CBANK_PARAM_SIZE
	.align		4
.L_444:
        /*0018*/ 	.byte	0x03, 0x19
        /*001a*/ 	.short	0x0278


	//----- nvinfo : EIATTR_KPARAM_INFO
	.align		4
        /*001c*/ 	.byte	0x04, 0x17
        /*001e*/ 	.short	(.L_446 - .L_445)
.L_445:
        /*0020*/ 	.word	0x00000000
        /*0024*/ 	.short	0x0000
        /*0026*/ 	.short	0x0000
        /*0028*/ 	.byte	0x00, 0xf0, 0xe1, 0x09


	//----- nvinfo : EIATTR_MAXREG_COUNT
	.align		4
.L_446:
        /*002c*/ 	.byte	0x03, 0x1b
        /*002e*/ 	.short	0x00ff


	//----- nvinfo : EIATTR_NUM_BARRIERS
	.align		4
        /*0030*/ 	.byte	0x02, 0x4c
        /*0032*/ 	.byte	0x02
	.zero		1


	//----- nvinfo : EIATTR_ANNOTATIONS
	.align		4
        /*0034*/ 	.byte	0x04, 0x55
        /*0036*/ 	.short	(.L_448 - .L_447)


	//   ....[0]....
.L_447:
        /* <DEDUP_REMOVED lines=10> */


	//----- nvinfo : EIATTR_MERCURY_ISA_VERSION
	.align		4
.L_448:
        /*00c8*/ 	.byte	0x03, 0x5f
        /*00ca*/ 	.short	0x0000


	//----- nvinfo : EIATTR_EXIT_INSTR_OFFSETS
	.align		4
        /*00cc*/ 	.byte	0x04, 0x1c
        /*00ce*/ 	.short	(.L_450 - .L_449)


	//   ....[0]....
.L_449:
        /*00d0*/ 	.word	0x00000040


	//   ....[1]....
        /*00d4*/ 	.word	0x00006690


	//----- nvinfo : EIATTR_CTAIDZ_USED
	.align		4
.L_450:
        /*00d8*/ 	.byte	0x01, 0x04
	.zero		2


	//----- nvinfo : EIATTR_MAX_THREADS
	.align		4
        /*00dc*/ 	.byte	0x04, 0x05
        /*00de*/ 	.short	(.L_452 - .L_451)
.L_451:
        /*00e0*/ 	.word	0x00000100
        /*00e4*/ 	.word	0x00000001
        /*00e8*/ 	.word	0x00000001
.L_452:


//--------------------- .nv.info._ZN7cutlass13device_kernelIN5flash19enable_sm80_to_sm89INS1_16FlashAttnBwdSm80INS1_25CollectiveMainloopBwdSm80ILi1ELi1EN4cute5tupleIJNS5_1CILi64EEES8_NS7_ILi256EEEEEENS_10bfloat16_tEfNS_4arch4Sm80ELb0ELb0ELb0ELb1ELb0ELb0ELb0ELb0ELi2ELi4ELi2ELi2ELb0EEENS1_21CollectiveEpilogueBwdISA_SB_SD_Li256ELb1ELb0ELi4EEENS1_19SingleTileSchedulerILb1ELb0ELb0ELi64EEEEEEEEEvNT_6ParamsE --------------------------
	.section	.nv.info._ZN7cutlass13device_kernelIN5flash19enable_sm80_to_sm89INS1_16FlashAttnBwdSm80INS1_25CollectiveMainloopBwdSm80ILi1ELi1EN4cute5tupleIJNS5_1CILi64EEES8_NS7_ILi256EEEEEENS_10bfloat16_tEfNS_4arch4Sm80ELb0ELb0ELb0ELb1ELb0ELb0ELb0ELb0ELi2ELi4ELi2ELi2ELb0EEENS1_21CollectiveEpilogueBwdISA_SB_SD_Li256ELb1ELb0ELi4EEENS1_19SingleTileSchedulerILb1ELb0ELb0ELi64EEEEEEEEEvNT_6ParamsE,"",@"SHT_CUDA_INFO"
	.sectionflags	@""
	.align	4


	//----- nvinfo : EIATTR_CUDA_API_VERSION
	.align		4
        /*0000*/ 	.byte	0x04, 0x37
        /*0002*/ 	.short	(.L_454 - .L_453)
.L_453:
        /*0004*/ 	.word	0x00000082


	//----- nvinfo : EIATTR_SW2861232_WAR
	.align		4
.L_454:
        /*0008*/ 	.byte	0x01, 0x35
	.zero		2


	//----- nvinfo : EIATTR_PARAM_CBANK
	.align		4
        /*000c*/ 	.byte	0x04, 0x0a
        /*000e*/ 	.short	(.L_456 - .L_455)
	.align		4
.L_455:
        /*0010*/ 	.word	index@(.nv.constant0._ZN7cutlass13device_kernelIN5flash19enable_sm80_to_sm89INS1_16FlashAttnBwdSm80INS1_25CollectiveMainloopBwdSm80ILi1ELi1EN4cute5tupleIJNS5_1CILi64EEES8_NS7_ILi256EEEEEENS_10bfloat16_tEfNS_4arch4Sm80ELb0ELb0ELb0ELb1ELb0ELb0ELb0ELb0ELi2ELi4ELi2ELi2ELb0EEENS1_21CollectiveEpilogueBwdISA_SB_SD_Li256ELb1ELb0ELi4EEENS1_19SingleTileSchedulerILb1ELb0ELb0ELi64EEEEEEEEEvNT_6ParamsE)
        /*0014*/ 	.short	0x0160
        /*0016*/ 	.short	0x0270


	//----- nvinfo : EIATTR_CBANK_PARAM_SIZE
	.align		4
.L_456:
        /*0018*/ 	.byte	0x03, 0x19
        /*001a*/ 	.short	0x0270


	//----- nvinfo : EIATTR_KPARAM_INFO
	.align		4
        /*001c*/ 	.byte	0x04, 0x17
        /*001e*/ 	.short	(.L_458 - .L_457)
.L_457:
        /*0020*/ 	.word	0x00000000
        /*0024*/ 	.short	0x0000
        /*0026*/ 	.short	0x0000
        /*0028*/ 	.byte	0x00, 0xf0, 0xc1, 0x09


	//----- nvinfo : EIATTR_MAXREG_COUNT
	.align		4
.L_458:
        /*002c*/ 	.byte	0x03, 0x1b
        /*002e*/ 	.short	0x00ff


	//----- nvinfo : EIATTR_NUM_BARRIERS
	.align		4
        /*0030*/ 	.byte	0x02, 0x4c
        /*0032*/ 	.byte	0x02
	.zero		1


	//----- nvinfo : EIATTR_ANNOTATIONS
	.align		4
        /*0034*/ 	.byte	0x04, 0x55
        /*0036*/ 	.short	(.L_460 - .L_459)


	//   ....[0]....
.L_459:
        /* <DEDUP_REMOVED lines=11> */


	//----- nvinfo : EIATTR_MERCURY_ISA_VERSION
	.align		4
.L_460:
        /*00d0*/ 	.byte	0x03, 0x5f
        /*00d2*/ 	.short	0x0000


	//----- nvinfo : EIATTR_COOP_GROUP_MASK_REGIDS
	.align		4
        /*00d4*/ 	.byte	0x04, 0x29
        /*00d6*/ 	.short	(.L_462 - .L_461)


	//   ....[0]....
.L_461:
        /*00d8*/ 	.word	0xffffffff


	//----- nvinfo : EIATTR_COOP_GROUP_INSTR_OFFSETS
	.align		4
.L_462:
        /*00dc*/ 	.byte	0x04, 0x28
        /*00de*/ 	.short	(.L_464 - .L_463)


	//   ....[0]....
.L_463:
        /*00e0*/ 	.word	0x000000a0


	//----- nvinfo : EIATTR_EXIT_INSTR_OFFSETS
	.align		4
.L_464:
        /*00e4*/ 	.byte	0x04, 0x1c
        /*00e6*/ 	.short	(.L_466 - .L_465)


	//   ....[0]....
.L_465:
        /*00e8*/ 	.word	0x00000340


	//   ....[1]....
        /*00ec*/ 	.word	0x00007f70


	//   ....[2]....
        /*00f0*/ 	.word	0x00008030


	//   ....[3]....
        /*00f4*/ 	.word	0x00009280


	//   ....[4]....
        /*00f8*/ 	.word	0x00009340


	//----- nvinfo : EIATTR_CTAIDZ_USED
	.align		4
.L_466:
        /*00fc*/ 	.byte	0x01, 0x04
	.zero		2


	//----- nvinfo : EIATTR_MAX_THREADS
	.align		4
        /*0100*/ 	.byte	0x04, 0x05
        /*0102*/ 	.short	(.L_468 - .L_467)
.L_467:
        /*0104*/ 	.word	0x00000100
        /*0108*/ 	.word	0x00000001
        /*010c*/ 	.word	0x00000001


	//----- nvinfo : EIATTR_CRS_STACK_SIZE
	.align		4
.L_468:
        /*0110*/ 	.byte	0x04, 0x1e
        /*0112*/ 	.short	(.L_470 - .L_469)
.L_469:
        /*0114*/ 	.word	0x00000000
.L_470:


//--------------------- .nv.info._ZN7cutlass13device_kernelIN5flash19enable_sm80_to_sm89INS1_16FlashAttnBwdSm80INS1_25CollectiveMainloopBwdSm80ILi1ELi1EN4cute5tupleIJNS5_1CILi64EEES8_NS7_ILi256EEEEEENS_10bfloat16_tEfNS_4arch4Sm80ELb0ELb0ELb0ELb1ELb0ELb0ELb0ELb0ELi2ELi4ELi2ELi2ELb0EEENS1_24CollectiveEpilogueBwdGQAISA_fSD_Li256ELb1ELb0EEENS1_19SingleTileSchedulerILb1ELb0ELb0ELi64EEEEEEEEEvNT_6ParamsE --------------------------
	.section	.nv.info._ZN7cutlass13device_kernelIN5flash19enable_sm80_to_sm89INS1_16FlashAttnBwdSm80INS1_25CollectiveMainloopBwdSm80ILi1ELi1EN4cute5tupleIJNS5_1CILi64EEES8_NS7_ILi256EEEEEENS_10bfloat16_tEfNS_4arch4Sm80ELb0ELb0ELb0ELb1ELb0ELb0ELb0ELb0ELi2ELi4ELi2ELi2ELb0EEENS1_24CollectiveEpilogueBwdGQAISA_fSD_Li256ELb1ELb0EEENS1_19SingleTileSchedulerILb1ELb0ELb0ELi64EEEEEEEEEvNT_6ParamsE,"",@"SHT_CUDA_INFO"
	.sectionflags	@""
	.align	4


	//----- nvinfo : EIATTR_CUDA_API_VERSION
	.align		4
        /*0000*/ 	.byte	0x04, 0x37
        /*0002*/ 	.short	(.L_472 - .L_471)
.L_471:
        /*0004*/ 	.word	0x00000082


	//----- nvinfo : EIATTR_SW2861232_WAR
	.align		4
.L_472:
        /*0008*/ 	.byte	0x01, 0x35
	.zero		2


	//----- nvinfo : EIATTR_PARAM_CBANK
	.align		4
        /*000c*/ 	.byte	0x04, 0x0a
        /*000e*/ 	.short	(.L_474 - .L_473)
	.align		4
.L_473:
        /*0010*/ 	.word	index@(.nv.constant0._ZN7cutlass13device_kernelIN5flash19enable_sm80_to_sm89INS1_16FlashAttnBwdSm80INS1_25CollectiveMainloopBwdSm80ILi1ELi1EN4cute5tupleIJNS5_1CILi64EEES8_NS7_ILi256EEEEEENS_10bfloat16_tEfNS_4arch4Sm80ELb0ELb0ELb0ELb1ELb0ELb0ELb0ELb0ELi2ELi4ELi2ELi2ELb0EEENS1_24CollectiveEpilogueBwdGQAISA_fSD_Li256ELb1ELb0EEENS1_19SingleTileSchedulerILb1ELb0ELb0ELi64EEEEEEEEEvNT_6ParamsE)
        /*0014*/ 	.short	0x0160
        /*0016*/ 	.short	0x0278


	//----- nvinfo : EIATTR_CBANK_PARAM_SIZE
	.align		4
.L_474:
        /*0018*/ 	.byte	0x03, 0x19
        /*001a*/ 	.short	0x0278


	//----- nvinfo : EIATTR_KPARAM_INFO
	.align		4
        /*001c*/ 	.byte	0x04, 0x17
        /*001e*/ 	.short	(.L_476 - .L_475)
.L_475:
        /*0020*/ 	.word	0x00000000
        /*0024*/ 	.short	0x0000
        /*0026*/ 	.short	0x0000
        /*0028*/ 	.byte	0x00, 0xf0, 0xe1, 0x09


	//----- nvinfo : EIATTR_MAXREG_COUNT
	.align		4
.L_476:
        /*002c*/ 	.byte	0x03, 0x1b
        /*002e*/ 	.short	0x00ff


	//----- nvinfo : EIATTR_NUM_BARRIERS
	.align		4
        /*0030*/ 	.byte	0x02, 0x4c
        /*0032*/ 	.byte	0x02
	.zero		1


	//----- nvinfo : EIATTR_ANNOTATIONS
	.align		4
        /*0034*/ 	.byte	0x04, 0x55
        /*0036*/ 	.short	(.L_478 - .L_477)


	//   ....[0]....
.L_477:
        /* <DEDUP_REMOVED lines=10> */


	//----- nvinfo : EIATTR_MERCURY_ISA_VERSION
	.align		4
.L_478:
        /*00c8*/ 	.byte	0x03, 0x5f
        /*00ca*/ 	.short	0x0000


	//----- nvinfo : EIATTR_COOP_GROUP_MASK_REGIDS
	.align		4
        /*00cc*/ 	.byte	0x04, 0x29
        /*00ce*/ 	.short	(.L_480 - .L_479)


	//   ....[0]....
.L_479:
        /*00d0*/ 	.word	0xffffffff


	//----- nvinfo : EIATTR_COOP_GROUP_INSTR_OFFSETS
	.align		4
.L_480:
        /*00d4*/ 	.byte	0x04, 0x28
        /*00d6*/ 	.short	(.L_482 - .L_481)


	//   ....[0]....
.L_481:
        /*00d8*/ 	.word	0x000000a0


	//----- nvinfo : EIATTR_EXIT_INSTR_OFFSETS
	.align		4
.L_482:
        /*00dc*/ 	.byte	0x04, 0x1c
        /*00de*/ 	.short	(.L_484 - .L_483)


	//   ....[0]....
.L_483:
        /*00e0*/ 	.word	0x00000340


	//   ....[1]....
        /*00e4*/ 	.word	0x00006120


	//   ....[2]....
        /*00e8*/ 	.word	0x00006c60


	//----- nvinfo : EIATTR_CTAIDZ_USED
	.align		4
.L_484:
        /*00ec*/ 	.byte	0x01, 0x04
	.zero		2


	//----- nvinfo : EIATTR_MAX_THREADS
	.align		4
        /*00f0*/ 	.byte	0x04, 0x05
        /*00f2*/ 	.short	(.L_486 - .L_485)
.L_485:
        /*00f4*/ 	.word	0x00000100
        /*00f8*/ 	.word	0x00000001
        /*00fc*/ 	.word	0x00000001
.L_486:


//--------------------- .nv.info._ZN7cutlass13device_kernelIN5flash19enable_sm80_to_sm89INS1_16FlashAttnBwdSm80INS1_25CollectiveMainloopBwdSm80ILi1ELi1EN4cute5tupleIJNS5_1CILi64EEES8_NS7_ILi256EEEEEENS_10bfloat16_tEfNS_4arch4Sm80ELb0ELb1ELb0ELb0ELb0ELb0ELb0ELb0ELi2ELi4ELi2ELi2ELb0EEENS1_21CollectiveEpilogueBwdISA_SB_SD_Li256ELb0ELb0ELi4EEENS1_19SingleTileSchedulerILb0ELb0ELb0ELi64EEEEEEEEEvNT_6ParamsE --------------------------
	.section	.nv.info._ZN7cutlass13device_kernelIN5flash19enable_sm80_to_sm89INS1_16FlashAttnBwdSm80INS1_25CollectiveMainloopBwdSm80ILi1ELi1EN4cute5tupleIJNS5_1CILi64EEES8_NS7_ILi256EEEEEENS_10bfloat16_tEfNS_4arch4Sm80ELb0ELb1ELb0ELb0ELb0ELb0ELb0ELb0ELi2ELi4ELi2ELi2ELb0EEENS1_21CollectiveEpilogueBwdISA_SB_SD_Li256ELb0ELb0ELi4EEENS1_19SingleTileSchedulerILb0ELb0ELb0ELi64EEEEEEEEEvNT_6ParamsE,"",@"SHT_CUDA_INFO"
	.sectionflags	@""
	.align	4


	//----- nvinfo : EIATTR_CUDA_API_VERSION
	.align		4
        /*0000*/ 	.byte	0x04, 0x37
        /*0002*/ 	.short	(.L_488 - .L_487)
.L_487:
        /*0004*/ 	.word	0x00000082


	//----- nvinfo : EIATTR_SW2861232_WAR
	.align		4
.L_488:
        /*0008*/ 	.byte	0x01, 0x35
	.zero		2


	//----- nvinfo : EIATTR_PARAM_CBANK
	.align		4
        /*000c*/ 	.byte	0x04, 0x0a
        /*000e*/ 	.short	(.L_490 - .L_489)
	.align		4
.L_489:
        /*0010*/ 	.word	index@(.nv.constant0._ZN7cutlass13device_kernelIN5flash19enable_sm80_to_sm89INS1_16FlashAttnBwdSm80INS1_25CollectiveMainloopBwdSm80ILi1ELi1EN4cute5tupleIJNS5_1CILi64EEES8_NS7_ILi256EEEEEENS_10bfloat16_tEfNS_4arch4Sm80ELb0ELb1ELb0ELb0ELb0ELb0ELb0ELb0ELi2ELi4ELi2ELi2ELb0EEENS1_21CollectiveEpilogueBwdISA_SB_SD_Li256ELb0ELb0ELi4EEENS1_19SingleTileSchedulerILb0ELb0ELb0ELi64EEEEEEEEEvNT_6ParamsE)
        /*0014*/ 	.short	0x0160
        /*0016*/ 	.short	0x0270


	//----- nvinfo : EIATTR_CBANK_PARAM_SIZE
	.align		4
.L_490:
        /*0018*/ 	.byte	0x03, 0x19
        /*001a*/ 	.short	0x0270


	//----- nvinfo : EIATTR_KPARAM_INFO
	.align		4
        /*001c*/ 	.byte	0x04, 0x17
        /*001e*/ 	.short	(.L_492 - .L_491)
.L_491:
        /*0020*/ 	.word	0x00000000
        /*0024*/ 	.short	0x0000
        /*0026*/ 	.short	0x0000
        /*0028*/ 	.byte	0x00, 0xf0, 0xc1, 0x09


	//----- nvinfo : EIATTR_MAXREG_COUNT
	.align		4
.L_492:
        /*002c*/ 	.byte	0x03, 0x1b
        /*002e*/ 	.short	0x00ff


	//----- nvinfo : EIATTR_NUM_BARRIERS
	.align		4
        /*0030*/ 	.byte	0x02, 0x4c
        /*0032*/ 	.byte	0x02
	.zero		1


	//----- nvinfo : EIATTR_ANNOTATIONS
	.align		4
        /*0034*/ 	.byte	0x04, 0x55
        /*0036*/ 	.short	(.L_494 - .L_493)


	//   ....[0]....
.L_493:
        /* <DEDUP_REMOVED lines=12> */


	//----- nvinfo : EIATTR_MERCURY_ISA_VERSION
	.align		4
.L_494:
        /*00e0*/ 	.byte	0x03, 0x5f
        /*00e2*/ 	.short	0x0000


	//----- nvinfo : EIATTR_EXIT_INSTR_OFFSETS
	.align		4
        /*00e4*/ 	.byte	0x04, 0x1c
        /*00e6*/ 	.short	(.L_496 - .L_495)


	//   ....[0]....
.L_495:
        /*00e8*/ 	.word	0x00000040


	//   ....[1]....
        /*00ec*/ 	.word	0x00008040


	//   ....[2]....
        /*00f0*/ 	.word	0x00008100


	//   ....[3]....
        /*00f4*/ 	.word	0x000091f0


	//   ....[4]....
        /*00f8*/ 	.word	0x000092b0


	//----- nvinfo : EIATTR_CTAIDZ_USED
	.align		4
.L_496:
        /*00fc*/ 	.byte	0x01, 0x04
	.zero		2


	//----- nvinfo : EIATTR_MAX_THREADS
	.align		4
        /*0100*/ 	.byte	0x04, 0x05
        /*0102*/ 	.short	(.L_498 - .L_497)
.L_497:
        /*0104*/ 	.word	0x00000100
        /*0108*/ 	.word	0x00000001
        /*010c*/ 	.word	0x00000001


	//----- nvinfo : EIATTR_CRS_STACK_SIZE
	.align		4
.L_498:
        /*0110*/ 	.byte	0x04, 0x1e
        /*0112*/ 	.short	(.L_500 - .L_499)
.L_499:
        /*0114*/ 	.word	0x00000000
.L_500:


//--------------------- .nv.info._ZN7cutlass13device_kernelIN5flash19enable_sm80_to_sm89INS1_16FlashAttnBwdSm80INS1_25CollectiveMainloopBwdSm80ILi1ELi1EN4cute5tupleIJNS5_1CILi64EEES8_NS7_ILi256EEEEEENS_10bfloat16_tEfNS_4arch4Sm80ELb0ELb1ELb0ELb0ELb0ELb0ELb0ELb0ELi2ELi4ELi2ELi2ELb0EEENS1_24CollectiveEpilogueBwdGQAISA_fSD_Li256ELb0ELb0EEENS1_19SingleTileSchedulerILb0ELb0ELb0ELi64EEEEEEEEEvNT_6ParamsE --------------------------
	.section	.nv.info._ZN7cutlass13device_kernelIN5flash19enable_sm80_to_sm89INS1_16FlashAttnBwdSm80INS1_25CollectiveMainloopBwdSm80ILi1ELi1EN4cute5tupleIJNS5_1CILi64EEES8_NS7_ILi256EEEEEENS_10bfloat16_tEfNS_4arch4Sm80ELb0ELb1ELb0ELb0ELb0ELb0ELb0ELb0ELi2ELi4ELi2ELi2ELb0EEENS1_24CollectiveEpilogueBwdGQAISA_fSD_Li256ELb0ELb0EEENS1_19SingleTileSchedulerILb0ELb0ELb0ELi64EEEEEEEEEvNT_6ParamsE,"",@"SHT_CUDA_INFO"
	.sectionflags	@""
	.align	4


	//----- nvinfo : EIATTR_CUDA_API_VERSION
	.align		4
        /*0000*/ 	.byte	0x04, 0x37
        /*0002*/ 	.short	(.L_502 - .L_501)
.L_501:
        /*0004*/ 	.word	0x00000082


	//----- nvinfo : EIATTR_SW2861232_WAR
	.align		4
.L_502:
        /*0008*/ 	.byte	0x01, 0x35
	.zero		2


	//----- nvinfo : EIATTR_PARAM_CBANK
	.align		4
        /*000c*/ 	.byte	0x04, 0x0a
        /*000e*/ 	.short	(.L_504 - .L_503)
	.align		4
.L_503:
        /*0010*/ 	.word	index@(.nv.constant0._ZN7cutlass13device_kernelIN5flash19enable_sm80_to_sm89INS1_16FlashAttnBwdSm80INS1_25CollectiveMainloopBwdSm80ILi1ELi1EN4cute5tupleIJNS5_1CILi64EEES8_NS7_ILi256EEEEEENS_10bfloat16_tEfNS_4arch4Sm80ELb0ELb1ELb0ELb0ELb0ELb0ELb0ELb0ELi2ELi4ELi2ELi2ELb0EEENS1_24CollectiveEpilogueBwdGQAISA_fSD_Li256ELb0ELb0EEENS1_19SingleTileSchedulerILb0ELb0ELb0ELi64EEEEEEEEEvNT_6ParamsE)
        /*0014*/ 	.short	0x0160
        /*0016*/ 	.short	0x0278


	//----- nvinfo : EIATTR_CBANK_PARAM_SIZE
	.align		4
.L_504:
        /*0018*/ 	.byte	0x03, 0x19
        /*001a*/ 	.short	0x0278


	//----- nvinfo : EIATTR_KPARAM_INFO
	.align		4
        /*001c*/ 	.byte	0x04, 0x17
        /*001e*/ 	.short	(.L_506 - .L_505)
.L_505:
        /*0020*/ 	.word	0x00000000
        /*0024*/ 	.short	0x0000
        /*0026*/ 	.short	0x0000
        /*0028*/ 	.byte	0x00, 0xf0, 0xe1, 0x09


	//----- nvinfo : EIATTR_MAXREG_COUNT
	.align		4
.L_506:
        /*002c*/ 	.byte	0x03, 0x1b
        /*002e*/ 	.short	0x00ff


	//----- nvinfo : EIATTR_NUM_BARRIERS
	.align		4
        /*0030*/ 	.byte	0x02, 0x4c
        /*0032*/ 	.byte	0x02
	.zero		1


	//----- nvinfo : EIATTR_ANNOTATIONS
	.align		4
        /*0034*/ 	.byte	0x04, 0x55
        /*0036*/ 	.short	(.L_508 - .L_507)


	//   ....[0]....
.L_507:
        /* <DEDUP_REMOVED lines=12> */


	//----- nvinfo : EIATTR_MERCURY_ISA_VERSION
	.align		4
.L_508:
        /*00e0*/ 	.byte	0x03, 0x5f
        /*00e2*/ 	.short	0x0000


	//----- nvinfo : EIATTR_EXIT_INSTR_OFFSETS
	.align		4
        /*00e4*/ 	.byte	0x04, 0x1c
        /*00e6*/ 	.short	(.L_510 - .L_509)


	//   ....[0]....
.L_509:
        /*00e8*/ 	.word	0x00000040


	//   ....[1]....
        /*00ec*/ 	.word	0x00006320


	//   ....[2]....
        /*00f0*/ 	.word	0x00006d40


	//----- nvinfo : EIATTR_CTAIDZ_USED
	.align		4
.L_510:
        /*00f4*/ 	.byte	0x01, 0x04
	.zero		2


	//----- nvinfo : EIATTR_MAX_THREADS
	.align		4
        /*00f8*/ 	.byte	0x04, 0x05
        /*00fa*/ 	.short	(.L_512 - .L_511)
.L_511:
        /*00fc*/ 	.word	0x00000100
        /*0100*/ 	.word	0x00000001
        /*0104*/ 	.word	0x00000001


	//----- nvinfo : EIATTR_CRS_STACK_SIZE
	.align		4
.L_512:
        /*0108*/ 	.byte	0x04, 0x1e
        /*010a*/ 	.short	(.L_514 - .L_513)
.L_513:
        /*010c*/ 	.word	0x00000000
.L_514:


//--------------------- .nv.info._ZN7cutlass13device_kernelIN5flash19enable_sm80_to_sm89INS1_16FlashAttnBwdSm80INS1_25CollectiveMainloopBwdSm80ILi1ELi1EN4cute5tupleIJNS5_1CILi64EEES8_NS7_ILi256EEEEEENS_10bfloat16_tEfNS_4arch4Sm80ELb0ELb1ELb0ELb1ELb0ELb0ELb0ELb0ELi2ELi4ELi2ELi2ELb0EEENS1_21CollectiveEpilogueBwdISA_SB_SD_Li256ELb1ELb0ELi4EEENS1_19SingleTileSchedulerILb1ELb0ELb0ELi64EEEEEEEEEvNT_6ParamsE --------------------------
	.section	.nv.info._ZN7cutlass13device_kernelIN5flash19enable_sm80_to_sm89INS1_16FlashAttnBwdSm80INS1_25CollectiveMainloopBwdSm80ILi1ELi1EN4cute5tupleIJNS5_1CILi64EEES8_NS7_ILi256EEEEEENS_10bfloat16_tEfNS_4arch4Sm80ELb0ELb1ELb0ELb1ELb0ELb0ELb0ELb0ELi2ELi4ELi2ELi2ELb0EEENS1_21CollectiveEpilogueBwdISA_SB_SD_Li256ELb1ELb0ELi4EEENS1_19SingleTileSchedulerILb1ELb0ELb0ELi64EEEEEEEEEvNT_6ParamsE,"",@"SHT_CUDA_INFO"
	.sectionflags	@""
	.align	4


	//----- nvinfo : EIATTR_CUDA_API_VERSION
	.align		4
        /*0000*/ 	.byte	0x04, 0x37
        /*0002*/ 	.short	(.L_516 - .L_515)
.L_515:
        /*0004*/ 	.word	0x00000082


	//----- nvinfo : EIATTR_SW2861232_WAR
	.align		4
.L_516:
        /*0008*/ 	.byte	0x01, 0x35
	.zero		2


	//----- nvinfo : EIATTR_PARAM_CBANK
	.align		4
        /*000c*/ 	.byte	0x04, 0x0a
        /*000e*/ 	.short	(.L_518 - .L_517)
	.align		4
.L_517:
        /*0010*/ 	.word	index@(.nv.constant0._ZN7cutlass13device_kernelIN5flash19enable_sm80_to_sm89INS1_16FlashAttnBwdSm80INS1_25CollectiveMainloopBwdSm80ILi1ELi1EN4cute5tupleIJNS5_1CILi64EEES8_NS7_ILi256EEEEEENS_10bfloat16_tEfNS_4arch4Sm80ELb0ELb1ELb0ELb1ELb0ELb0ELb0ELb0ELi2ELi4ELi2ELi2ELb0EEENS1_21CollectiveEpilogueBwdISA_SB_SD_Li256ELb1ELb0ELi4EEENS1_19SingleTileSchedulerILb1ELb0ELb0ELi64EEEEEEEEEvNT_6ParamsE)
        /*0014*/ 	.short	0x0160
        /*0016*/ 	.short	0x0270


	//----- nvinfo : EIATTR_CBANK_PARAM_SIZE
	.align		4
.L_518:
        /*0018*/ 	.byte	0x03, 0x19
        /*001a*/ 	.short	0x0270


	//----- nvinfo : EIATTR_KPARAM_INFO
	.align		4
        /*001c*/ 	.byte	0x04, 0x17
        /*001e*/ 	.short	(.L_520 - .L_519)
.L_519:
        /*0020*/ 	.word	0x00000000
        /*0024*/ 	.short	0x0000
        /*0026*/ 	.short	0x0000
        /*0028*/ 	.byte	0x00, 0xf0, 0xc1, 0x09


	//----- nvinfo : EIATTR_MAXREG_COUNT
	.align		4
.L_520:
        /*002c*/ 	.byte	0x03, 0x1b
        /*002e*/ 	.short	0x00ff


	//----- nvinfo : EIATTR_NUM_BARRIERS
	.align		4
        /*0030*/ 	.byte	0x02, 0x4c
        /*0032*/ 	.byte	0x02
	.zero		1


	//----- nvinfo : EIATTR_ANNOTATIONS
	.align		4
        /*0034*/ 	.byte	0x04, 0x55
        /*0036*/ 	.short	(.L_522 - .L_521)


	//   ....[0]....
.L_521:
        /* <DEDUP_REMOVED lines=14> */


	//----- nvinfo : EIATTR_MERCURY_ISA_VERSION
	.align		4
.L_522:
        /*0100*/ 	.byte	0x03, 0x5f
        /*0102*/ 	.short	0x0000


	//----- nvinfo : EIATTR_COOP_GROUP_MASK_REGIDS
	.align		4
        /*0104*/ 	.byte	0x04, 0x29
        /*0106*/ 	.short	(.L_524 - .L_523)


	//   ....[0]....
.L_523:
        /*0108*/ 	.word	0xffffffff


	//----- nvinfo : EIATTR_COOP_GROUP_INSTR_OFFSETS
	.align		4
.L_524:
        /*010c*/ 	.byte	0x04, 0x28
        /*010e*/ 	.short	(.L_526 - .L_525)


	//   ....[0]....
.L_525:
        /*0110*/ 	.word	0x000000a0


	//----- nvinfo : EIATTR_EXIT_INSTR_OFFSETS
	.align		4
.L_526:
        /*0114*/ 	.byte	0x04, 0x1c
        /*0116*/ 	.short	(.L_528 - .L_527)


	//   ....[0]....
.L_527:
        /*0118*/ 	.word	0x00000340


	//   ....[1]....
        /*011c*/ 	.word	0x00008640


	//   ....[2]....
        /*0120*/ 	.word	0x00008700


	//   ....[3]....
        /*0124*/ 	.word	0x00009950


	//   ....[4]....
        /*0128*/ 	.word	0x00009a10


	//----- nvinfo : EIATTR_CTAIDZ_USED
	.align		4
.L_528:
        /*012c*/ 	.byte	0x01, 0x04
	.zero		2


	//----- nvinfo : EIATTR_MAX_THREADS
	.align		4
        /*0130*/ 	.byte	0x04, 0x05
        /*0132*/ 	.short	(.L_530 - .L_529)
.L_529:
        /*0134*/ 	.word	0x00000100
        /*0138*/ 	.word	0x00000001
        /*013c*/ 	.word	0x00000001


	//----- nvinfo : EIATTR_CRS_STACK_SIZE
	.align		4
.L_530:
        /*0140*/ 	.byte	0x04, 0x1e
        /*0142*/ 	.short	(.L_532 - .L_531)
.L_531:
        /*0144*/ 	.word	0x00000000
.L_532:


//--------------------- .nv.info._ZN7cutlass13device_kernelIN5flash19enable_sm80_to_sm89INS1_16FlashAttnBwdSm80INS1_25CollectiveMainloopBwdSm80ILi1ELi1EN4cute5tupleIJNS5_1CILi64EEES8_NS7_ILi256EEEEEENS_10bfloat16_tEfNS_4arch4Sm80ELb0ELb1ELb0ELb1ELb0ELb0ELb0ELb0ELi2ELi4ELi2ELi2ELb0EEENS1_24CollectiveEpilogueBwdGQAISA_fSD_Li256ELb1ELb0EEENS1_19SingleTileSchedulerILb1ELb0ELb0ELi64EEEEEEEEEvNT_6ParamsE --------------------------
	.section	.nv.info._ZN7cutlass13device_kernelIN5flash19enable_sm80_to_sm89INS1_16FlashAttnBwdSm80INS1_25CollectiveMainloopBwdSm80ILi1ELi1EN4cute5tupleIJNS5_1CILi64EEES8_NS7_ILi256EEEEEENS_10bfloat16_tEfNS_4arch4Sm80ELb0ELb1ELb0ELb1ELb0ELb0ELb0ELb0ELi2ELi4ELi2ELi2ELb0EEENS1_24CollectiveEpilogueBwdGQAISA_fSD_Li256ELb1ELb0EEENS1_19SingleTileSchedulerILb1ELb0ELb0ELi64EEEEEEEEEvNT_6ParamsE,"",@"SHT_CUDA_INFO"
	.sectionflags	@""
	.align	4


	//----- nvinfo : EIATTR_CUDA_API_VERSION
	.align		4
        /*0000*/ 	.byte	0x04, 0x37
        /*0002*/ 	.short	(.L_534 - .L_533)
.L_533:
        /*0004*/ 	.word	0x00000082


	//----- nvinfo : EIATTR_SW2861232_WAR
	.align		4
.L_534:
        /*0008*/ 	.byte	0x01, 0x35
	.zero		2


	//----- nvinfo : EIATTR_PARAM_CBANK
	.align		4
        /*000c*/ 	.byte	0x04, 0x0a
        /*000e*/ 	.short	(.L_536 - .L_535)
	.align		4
.L_535:
        /*0010*/ 	.word	index@(.nv.constant0._ZN7cutlass13device_kernelIN5flash19enable_sm80_to_sm89INS1_16FlashAttnBwdSm80INS1_25CollectiveMainloopBwdSm80ILi1ELi1EN4cute5tupleIJNS5_1CILi64EEES8_NS7_ILi256EEEEEENS_10bfloat16_tEfNS_4arch4Sm80ELb0ELb1ELb0ELb1ELb0ELb0ELb0ELb0ELi2ELi4ELi2ELi2ELb0EEENS1_24CollectiveEpilogueBwdGQAISA_fSD_Li256ELb1ELb0EEENS1_19SingleTileSchedulerILb1ELb0ELb0ELi64EEEEEEEEEvNT_6ParamsE)
        /*0014*/ 	.short	0x0160
        /*0016*/ 	.short	0x0278


	//----- nvinfo : EIATTR_CBANK_PARAM_SIZE
	.align		4
.L_536:
        /*0018*/ 	.byte	0x03, 0x19
        /*001a*/ 	.short	0x0278


	//----- nvinfo : EIATTR_KPARAM_INFO
	.align		4
        /*001c*/ 	.byte	0x04, 0x17
        /*001e*/ 	.short	(.L_538 - .L_537)
.L_537:
        /*0020*/ 	.word	0x00000000
        /*0024*/ 	.short	0x0000
        /*0026*/ 	.short	0x0000
        /*0028*/ 	.byte	0x00, 0xf0, 0xe1, 0x09


	//----- nvinfo : EIATTR_MAXREG_COUNT
	.align		4
.L_538:
        /*002c*/ 	.byte	0x03, 0x1b
        /*002e*/ 	.short	0x00ff


	//----- nvinfo : EIATTR_NUM_BARRIERS
	.align		4
        /*0030*/ 	.byte	0x02, 0x4c
        /*0032*/ 	.byte	0x02
	.zero		1


	//----- nvinfo : EIATTR_ANNOTATIONS
	.align		4
        /*0034*/ 	.byte	0x04, 0x55
        /*0036*/ 	.short	(.L_540 - .L_539)


	//   ....[0]....
.L_539:
        /* <DEDUP_REMOVED lines=13> */


	//----- nvinfo : EIATTR_MERCURY_ISA_VERSION
	.align		4
.L_540:
        /*00f8*/ 	.byte	0x03, 0x5f
        /*00fa*/ 	.short	0x0000


	//----- nvinfo : EIATTR_COOP_GROUP_MASK_REGIDS
	.align		4
        /*00fc*/ 	.byte	0x04, 0x29
        /*00fe*/ 	.short	(.L_542 - .L_541)


	//   ....[0]....
.L_541:
        /*0100*/ 	.word	0xffffffff


	//----- nvinfo : EIATTR_COOP_GROUP_INSTR_OFFSETS
	.align		4
.L_542:
        /*0104*/ 	.byte	0x04, 0x28
        /*0106*/ 	.short	(.L_544 - .L_543)


	//   ....[0]....
.L_543:
        /*0108*/ 	.word	0x000000a0


	//----- nvinfo : EIATTR_EXIT_INSTR_OFFSETS
	.align		4
.L_544:
        /*010c*/ 	.byte	0x04, 0x1c
        /*010e*/ 	.short	(.L_546 - .L_545)


	//   ....[0]....
.L_545:
        /*0110*/ 	.word	0x00000340


	//   ....[1]....
        /*0114*/ 	.word	0x00006780


	//   ....[2]....
        /*0118*/ 	.word	0x000072b0


	//----- nvinfo : EIATTR_CTAIDZ_USED
	.align		4
.L_546:
        /*011c*/ 	.byte	0x01, 0x04
	.zero		2


	//----- nvinfo : EIATTR_MAX_THREADS
	.align		4
        /*0120*/ 	.byte	0x04, 0x05
        /*0122*/ 	.short	(.L_548 - .L_547)
.L_547:
        /*0124*/ 	.word	0x00000100
        /*0128*/ 	.word	0x00000001
        /*012c*/ 	.word	0x00000001


	//----- nvinfo : EIATTR_CRS_STACK_SIZE
	.align		4
.L_548:
        /*0130*/ 	.byte	0x04, 0x1e
        /*0132*/ 	.short	(.L_550 - .L_549)
.L_549:
        /*0134*/ 	.word	0x00000000
.L_550:


//--------------------- .nv.info._ZN7cutlass13device_kernelIN5flash19enable_sm80_to_sm89INS1_16FlashAttnBwdSm80INS1_25CollectiveMainloopBwdSm80ILi1ELi1EN4cute5tupleIJNS5_1CILi64EEES8_NS7_ILi256EEEEEENS_10bfloat16_tEfNS_4arch4Sm80ELb1ELb0ELb0ELb0ELb0ELb0ELb0ELb0ELi2ELi4ELi2ELi2ELb0EEENS1_21CollectiveEpilogueBwdISA_SB_SD_Li256ELb0ELb0ELi4EEENS1_25SingleTileBwdLPTSchedulerILb0ELi64ELb0EEEEEEEEEvNT_6ParamsE --------------------------
	.section	.nv.info._ZN7cutlass13device_kernelIN5flash19enable_sm80_to_sm89INS1_16FlashAttnBwdSm80INS1_25CollectiveMainloopBwdSm80ILi1ELi1EN4cute5tupleIJNS5_1CILi64EEES8_NS7_ILi256EEEEEENS_10bfloat16_tEfNS_4arch4Sm80ELb1ELb0ELb0ELb0ELb0ELb0ELb0ELb0ELi2ELi4ELi2ELi2ELb0EEENS1_21CollectiveEpilogueBwdISA_SB_SD_Li256ELb0ELb0ELi4EEENS1_25SingleTileBwdLPTSchedulerILb0ELi64ELb0EEEEEEEEEvNT_6ParamsE,"",@"SHT_CUDA_INFO"
	.sectionflags	@""
	.align	4


	//----- nvinfo : EIATTR_CUDA_API_VERSION
	.align		4
        /*0000*/ 	.byte	0x04, 0x37
        /*0002*/ 	.short	(.L_552 - .L_551)
.L_551:
        /*0004*/ 	.word	0x00000082


	//----- nvinfo : EIATTR_SW2861232_WAR
	.align		4
.L_552:
        /*0008*/ 	.byte	0x01, 0x35
	.zero		2


	//----- nvinfo : EIATTR_PARAM_CBANK
	.align		4
        /*000c*/ 	.byte	0x04, 0x0a
        /*000e*/ 	.short	(.L_554 - .L_553)
	.align		4
.L_553:
        /*0010*/ 	.word	index@(.nv.constant0._ZN7cutlass13device_kernelIN5flash19enable_sm80_to_sm89INS1_16FlashAttnBwdSm80INS1_25CollectiveMainloopBwdSm80ILi1ELi1EN4cute5tupleIJNS5_1CILi64EEES8_NS7_ILi256EEEEEENS_10bfloat16_tEfNS_4arch4Sm80ELb1ELb0ELb0ELb0ELb0ELb0ELb0ELb0ELi2ELi4ELi2ELi2ELb0EEENS1_21CollectiveEpilogueBwdISA_SB_SD_Li256ELb0ELb0ELi4EEENS1_25SingleTileBwdLPTSchedulerILb0ELi64ELb0EEEEEEEEEvNT_6ParamsE)
        /*0014*/ 	.short	0x0160
        /*0016*/ 	.short	0x0288


	//----- nvinfo : EIATTR_CBANK_PARAM_SIZE
	.align		4
.L_554:
        /*0018*/ 	.byte	0x03, 0x19
        /*001a*/ 	.short	0x0288


	//----- nvinfo : EIATTR_KPARAM_INFO
	.align		4
        /*001c*/ 	.byte	0x04, 0x17
        /*001e*/ 	.short	(.L_556 - .L_555)
.L_555:
        /*0020*/ 	.word	0x00000000
        /*0024*/ 	.short	0x0000
        /*0026*/ 	.short	0x0000
        /*0028*/ 	.byte	0x00, 0xf0, 0x21, 0x0a


	//----- nvinfo : EIATTR_MAXREG_COUNT
	.align		4
.L_556:
        /*002c*/ 	.byte	0x03, 0x1b
        /*002e*/ 	.short	0x00ff


	//----- nvinfo : EIATTR_NUM_BARRIERS
	.align		4
        /*0030*/ 	.byte	0x02, 0x4c
        /*0032*/ 	.byte	0x02
	.zero		1


	//----- nvinfo : EIATTR_ANNOTATIONS
	.align		4
        /*0034*/ 	.byte	0x04, 0x55
        /*0036*/ 	.short	(.L_558 - .L_557)


	//   ....[0]....
.L_557:
        /* <DEDUP_REMOVED lines=13> */


	//----- nvinfo : EIATTR_MERCURY_ISA_VERSION
	.align		4
.L_558:
        /*00f8*/ 	.byte	0x03, 0x5f
        /*00fa*/ 	.short	0x0000


	//----- nvinfo : EIATTR_COOP_GROUP_MASK_REGIDS
	.align		4
        /*00fc*/ 	.byte	0x04, 0x29
        /*00fe*/ 	.short	(.L_560 - .L_559)


	//   ....[0]....
.L_559:
        /*0100*/ 	.word	0xffffffff


	//----- nvinfo : EIATTR_COOP_GROUP_INSTR_OFFSETS
	.align		4
.L_560:
        /*0104*/ 	.byte	0x04, 0x28
        /*0106*/ 	.short	(.L_562 - .L_561)


	//   ....[0]....
.L_561:
        /*0108*/ 	.word	0x00000050


	//----- nvinfo : EIATTR_EXIT_INSTR_OFFSETS
	.align		4
.L_562:
        /*010c*/ 	.byte	0x04, 0x1c
        /*010e*/ 	.short	(.L_564 - .L_563)


	//   ....[0]....
.L_563:
        /*0110*/ 	.word	0x00000540


	//   ....[1]....
        /*0114*/ 	.word	0x00008090


	//   ....[2]....
        /*0118*/ 	.word	0x00008150


	//   ....[3]....
        /*011c*/ 	.word	0x000092a0


	//   ....[4]....
        /*0120*/ 	.word	0x00009350


	//----- nvinfo : EIATTR_MAX_THREADS
	.align		4
.L_564:
        /*0124*/ 	.byte	0x04, 0x05
        /*0126*/ 	.short	(.L_566 - .L_565)
.L_565:
        /*0128*/ 	.word	0x00000100
        /*012c*/ 	.word	0x00000001
        /*0130*/ 	.word	0x00000001


	//----- nvinfo : EIATTR_CRS_STACK_SIZE
	.align		4
.L_566:
        /*0134*/ 	.byte	0x04, 0x1e
        /*0136*/ 	.short	(.L_568 - .L_567)
.L_567:
        /*0138*/ 	.word	0x00000000
.L_568:


//--------------------- .nv.info._ZN7cutlass13device_kernelIN5flash19enable_sm80_to_sm89INS1_16FlashAttnBwdSm80INS1_25CollectiveMainloopBwdSm80ILi1ELi1EN4cute5tupleIJNS5_1CILi64EEES8_NS7_ILi256EEEEEENS_10bfloat16_tEfNS_4arch4Sm80ELb1ELb0ELb0ELb0ELb0ELb0ELb0ELb0ELi2ELi4ELi2ELi2ELb0EEENS1_24CollectiveEpilogueBwdGQAISA_fSD_Li256ELb0ELb0EEENS1_25SingleTileBwdLPTSchedulerILb0ELi64ELb0EEEEEEEEEvNT_6ParamsE --------------------------
	.section	.nv.info._ZN7cutlass13device_kernelIN5flash19enable_sm80_to_sm89INS1_16FlashAttnBwdSm80INS1_25CollectiveMainloopBwdSm80ILi1ELi1EN4cute5tupleIJNS5_1CILi64EEES8_NS7_ILi256EEEEEENS_10bfloat16_tEfNS_4arch4Sm80ELb1ELb0ELb0ELb0ELb0ELb0ELb0ELb0ELi2ELi4ELi2ELi2ELb0EEENS1_24CollectiveEpilogueBwdGQAISA_fSD_Li256ELb0ELb0EEENS1_25SingleTileBwdLPTSchedulerILb0ELi64ELb0EEEEEEEEEvNT_6ParamsE,"",@"SHT_CUDA_INFO"
	.sectionflags	@""
	.align	4


	//----- nvinfo : EIATTR_CUDA_API_VERSION
	.align		4
        /*0000*/ 	.byte	0x04, 0x37
        /*0002*/ 	.short	(.L_570 - .L_569)
.L_569:
        /*0004*/ 	.word	0x00000082


	//----- nvinfo : EIATTR_SW2861232_WAR
	.align		4
.L_570:
        /*0008*/ 	.byte	0x01, 0x35
	.zero		2


	//----- nvinfo : EIATTR_PARAM_CBANK
	.align		4
        /*000c*/ 	.byte	0x04, 0x0a
        /*000e*/ 	.short	(.L_572 - .L_571)
	.align		4
.L_571:
        /*0010*/ 	.word	index@(.nv.constant0._ZN7cutlass13device_kernelIN5flash19enable_sm80_to_sm89INS1_16FlashAttnBwdSm80INS1_25CollectiveMainloopBwdSm80ILi1ELi1EN4cute5tupleIJNS5_1CILi64EEES8_NS7_ILi256EEEEEENS_10bfloat16_tEfNS_4arch4Sm80ELb1ELb0ELb0ELb0ELb0ELb0ELb0ELb0ELi2ELi4ELi2ELi2ELb0EEENS1_24CollectiveEpilogueBwdGQAISA_fSD_Li256ELb0ELb0EEENS1_25SingleTileBwdLPTSchedulerILb0ELi64ELb0EEEEEEEEEvNT_6ParamsE)
        /*0014*/ 	.short	0x0160
        /*0016*/ 	.short	0x0290


	//----- nvinfo : EIATTR_CBANK_PARAM_SIZE
	.align		4
.L_572:
        /*0018*/ 	.byte	0x03, 0x19
        /*001a*/ 	.short	0x0290


	//----- nvinfo : EIATTR_KPARAM_INFO
	.align		4
        /*001c*/ 	.byte	0x04, 0x17
        /*001e*/ 	.short	(.L_574 - .L_573)
.L_573:
        /*0020*/ 	.word	0x00000000
        /*0024*/ 	.short	0x0000
        /*0026*/ 	.short	0x0000
        /*0028*/ 	.byte	0x00, 0xf0, 0x41, 0x0a


	//----- nvinfo : EIATTR_MAXREG_COUNT
	.align		4
.L_574:
        /*002c*/ 	.byte	0x03, 0x1b
        /*002e*/ 	.short	0x00ff


	//----- nvinfo : EIATTR_NUM_BARRIERS
	.align		4
        /*0030*/ 	.byte	0x02, 0x4c
        /*0032*/ 	.byte	0x02
	.zero		1


	//----- nvinfo : EIATTR_ANNOTATIONS
	.align		4
        /*0034*/ 	.byte	0x04, 0x55
        /*0036*/ 	.short	(.L_576 - .L_575)


	//   ....[0]....
.L_575:
        /* <DEDUP_REMOVED lines=12> */


	//----- nvinfo : EIATTR_MERCURY_ISA_VERSION
	.align		4
.L_576:
        /*00e8*/ 	.byte	0x03, 0x5f
        /*00ea*/ 	.short	0x0000


	//----- nvinfo : EIATTR_COOP_GROUP_MASK_REGIDS
	.align		4
        /*00ec*/ 	.byte	0x04, 0x29
        /*00ee*/ 	.short	(.L_578 - .L_577)


	//   ....[0]....
.L_577:
        /*00f0*/ 	.word	0xffffffff


	//----- nvinfo : EIATTR_COOP_GROUP_INSTR_OFFSETS
	.align		4
.L_578:
        /*00f4*/ 	.byte	0x04, 0x28
        /*00f6*/ 	.short	(.L_580 - .L_579)


	//   ....[0]....
.L_579:
        /*00f8*/ 	.word	0x00000050


	//----- nvinfo : EIATTR_EXIT_INSTR_OFFSETS
	.align		4
.L_580:
        /*00fc*/ 	.byte	0x04, 0x1c
        /*00fe*/ 	.short	(.L_582 - .L_581)


	//   ....[0]....
.L_581:
        /*0100*/ 	.word	0x00000540


	//   ....[1]....
        /*0104*/ 	.word	0x00006220


	//   ....[2]....
        /*0108*/ 	.word	0x00006cb0


	//----- nvinfo : EIATTR_MAX_THREADS
	.align		4
.L_582:
        /*010c*/ 	.byte	0x04, 0x05
        /*010e*/ 	.short	(.L_584 - .L_583)
.L_583:
        /*0110*/ 	.word	0x00000100
        /*0114*/ 	.word	0x00000001
        /*0118*/ 	.word	0x00000001
.L_584:


//--------------------- .nv.info._ZN7cutlass13device_kernelIN5flash22FlashAttnBwdPreprocessIN4cute5tupleIJNS3_1CILi64EEENS5_ILi256EEEEEENS_10bfloat16_tEfNS_4arch4Sm80ELb1ELb0EEEEEvNT_6ParamsE --------------------------
	.section	.nv.info._ZN7cutlass13device_kernelIN5flash22FlashAttnBwdPreprocessIN4cute5tupleIJNS3_1CILi64EEENS5_ILi256EEEEEENS_10bfloat16_tEfNS_4arch4Sm80ELb1ELb0EEEEEvNT_6ParamsE,"",@"SHT_CUDA_INFO"
	.sectionflags	@""
	.align	4


	//----- nvinfo : EIATTR_CUDA_API_VERSION
	.align		4
        /*0000*/ 	.byte	0x04, 0x37
        /*0002*/ 	.short	(.L_586 - .L_585)
.L_585:
        /*0004*/ 	.word	0x00000082


	//----- nvinfo : EIATTR_SW2861232_WAR
	.align		4
.L_586:
        /*0008*/ 	.byte	0x01, 0x35
	.zero		2


	//----- nvinfo : EIATTR_PARAM_CBANK
	.align		4
        /*000c*/ 	.byte	0x04, 0x0a
        /*000e*/ 	.short	(.L_588 - .L_587)
	.align		4
.L_587:
        /*0010*/ 	.word	index@(.nv.constant0._ZN7cutlass13device_kernelIN5flash22FlashAttnBwdPreprocessIN4cute5tupleIJNS3_1CILi64EEENS5_ILi256EEEEEENS_10bfloat16_tEfNS_4arch4Sm80ELb1ELb0EEEEEvNT_6ParamsE)
        /*0014*/ 	.short	0x0160
        /*0016*/ 	.short	0x00f0


	//----- nvinfo : EIATTR_CBANK_PARAM_SIZE
	.align		4
.L_588:
        /*0018*/ 	.byte	0x03, 0x19
        /*001a*/ 	.short	0x00f0


	//----- nvinfo : EIATTR_KPARAM_INFO
	.align		4
        /*001c*/ 	.byte	0x04, 0x17
        /*001e*/ 	.short	(.L_590 - .L_589)
.L_589:
        /*0020*/ 	.word	0x00000000
        /*0024*/ 	.short	0x0000
        /*0026*/ 	.short	0x0000
        /*0028*/ 	.byte	0x00, 0xf0, 0xc1, 0x03


	//----- nvinfo : EIATTR_MAXREG_COUNT
	.align		4
.L_590:
        /*002c*/ 	.byte	0x03, 0x1b
        /*002e*/ 	.short	0x0080


	//----- nvinfo : EIATTR_MERCURY_ISA_VERSION
	.align		4
        /*0030*/ 	.byte	0x03, 0x5f
        /*0032*/ 	.short	0x0000


	//----- nvinfo : EIATTR_COOP_GROUP_MASK_REGIDS
	.align		4
        /*0034*/ 	.byte	0x04, 0x29
        /*0036*/ 	.short	(.L_592 - .L_591)


	//   ....[0]....
.L_591:
        /*0038*/ 	.word	0xffffffff


	//   ....[1]....
        /*003c*/ 	.word	0xffffffff


	//   ....[2]....
        /*0040*/ 	.word	0xffffffff


	//   ....[3]....
        /*0044*/ 	.word	0xffffffff


	//   ....[4]....
        /*0048*/ 	.word	0xffffffff


	//   ....[5]....
        /*004c*/ 	.word	0xffffffff


	//   ....[6]....
        /*0050*/ 	.word	0xffffffff


	//   ....[7]....
        /*0054*/ 	.word	0xffffffff


	//   ....[8]....
        /*0058*/ 	.word	0xffffffff


	//   ....[9]....
        /*005c*/ 	.word	0xffffffff


	//   ....[10]....
        /*0060*/ 	.word	0xffffffff


	//   ....[11]....
        /*0064*/ 	.word	0xffffffff


	//   ....[12]....
        /*0068*/ 	.word	0xffffffff


	//   ....[13]....
        /*006c*/ 	.word	0xffffffff


	//   ....[14]....
        /*0070*/ 	.word	0xffffffff


	//   ....[15]....
        /*0074*/ 	.word	0xffffffff


	//----- nvinfo : EIATTR_COOP_GROUP_INSTR_OFFSETS
	.align		4
.L_592:
        /*0078*/ 	.byte	0x04, 0x28
        /*007a*/ 	.short	(.L_594 - .L_593)


	//   ....[0]....
.L_593:
        /*007c*/ 	.word	0x00001d20


	//   ....[1]....
        /*0080*/ 	.word	0x00001d30


	//   ....[2]....
        /*0084*/ 	.word	0x00001d40


	//   ....[3]....
        /*0088*/ 	.word	0x00001d50


	//   ....[4]....
        /*008c*/ 	.word	0x00001d80


	//   ....[5]....
        /*0090*/ 	.word	0x00001da0


	//   ....[6]....
        /*0094*/ 	.word	0x00001dc0


	//   ....[7]....
        /*0098*/ 	.word	0x00001dd0


	//   ....[8]....
        /*009c*/ 	.word	0x00001e00


	//   ....[9]....
        /*00a0*/ 	.word	0x00001e20


	//   ....[10]....
        /*00a4*/ 	.word	0x00001e40


	//   ....[11]....
        /*00a8*/ 	.word	0x00001e50


	//   ....[12]....
        /*00ac*/ 	.word	0x00001e90


	//   ....[13]....
        /*00b0*/ 	.word	0x00001eb0


	//   ....[14]....
        /*00b4*/ 	.word	0x00001ec0


	//   ....[15]....
        /*00b8*/ 	.word	0x00001ed0


	//----- nvinfo : EIATTR_EXIT_INSTR_OFFSETS
	.align		4
.L_594:
        /*00bc*/ 	.byte	0x04, 0x1c
        /*00be*/ 	.short	(.L_596 - .L_595)


	//   ....[0]....
.L_595:
        /*00c0*/ 	.word	0x00002580


	//   ....[1]....
        /*00c4*/ 	.word	0x00002630


	//----- nvinfo : EIATTR_CTAIDZ_USED
	.align		4
.L_596:
        /*00c8*/ 	.byte	0x01, 0x04
	.zero		2


	//----- nvinfo : EIATTR_MAX_THREADS
	.align		4
        /*00cc*/ 	.byte	0x04, 0x05
        /*00ce*/ 	.short	(.L_598 - .L_597)
.L_597:
        /*00d0*/ 	.word	0x00000100
        /*00d4*/ 	.word	0x00000001
        /*00d8*/ 	.word	0x00000001


	//----- nvinfo : EIATTR_CRS_STACK_SIZE
	.align		4
.L_598:
        /*00dc*/ 	.byte	0x04, 0x1e
        /*00de*/ 	.short	(.L_600 - .L_599)
.L_599:
        /*00e0*/ 	.word	0x00000000
.L_600:


//--------------------- .nv.info._ZN7cutlass13device_kernelIN5flash19enable_sm80_to_sm89INS1_16FlashAttnBwdSm80INS1_25CollectiveMainloopBwdSm80ILi1ELi1EN4cute5tupleIJNS5_1CILi64EEES8_NS7_ILi256EEEEEENS_10bfloat16_tEfNS_4arch4Sm80ELb1ELb0ELb0ELb1ELb0ELb0ELb0ELb0ELi2ELi4ELi2ELi2ELb0EEENS1_21CollectiveEpilogueBwdISA_SB_SD_Li256ELb1ELb0ELi4EEENS1_25SingleTileBwdLPTSchedulerILb1ELi64ELb0EEEEEEEEEvNT_6ParamsE --------------------------
	.section	.nv.info._ZN7cutlass13device_kernelIN5flash19enable_sm80_to_sm89INS1_16FlashAttnBwdSm80INS1_25CollectiveMainloopBwdSm80ILi1ELi1EN4cute5tupleIJNS5_1CILi64EEES8_NS7_ILi256EEEEEENS_10bfloat16_tEfNS_4arch4Sm80ELb1ELb0ELb0ELb1ELb0ELb0ELb0ELb0ELi2ELi4ELi2ELi2ELb0EEENS1_21CollectiveEpilogueBwdISA_SB_SD_Li256ELb1ELb0ELi4EEENS1_25SingleTileBwdLPTSchedulerILb1ELi64ELb0EEEEEEEEEvNT_6ParamsE,"",@"SHT_CUDA_INFO"
	.sectionflags	@""
	.align	4


	//----- nvinfo : EIATTR_CUDA_API_VERSION
	.align		4
        /*0000*/ 	.byte	0x04, 0x37
        /*0002*/ 	.short	(.L_602 - .L_601)
.L_601:
        /*0004*/ 	.word	0x00000082


	//----- nvinfo : EIATTR_SW2861232_WAR
	.align		4
.L_602:
        /*0008*/ 	.byte	0x01, 0x35
	.zero		2


	//----- nvinfo : EIATTR_PARAM_CBANK
	.align		4
        /*000c*/ 	.byte	0x04, 0x0a
        /*000e*/ 	.short	(.L_604 - .L_603)
	.align		4
.L_603:
        /*0010*/ 	.word	index@(.nv.constant0._ZN7cutlass13device_kernelIN5flash19enable_sm80_to_sm89INS1_16FlashAttnBwdSm80INS1_25CollectiveMainloopBwdSm80ILi1ELi1EN4cute5tupleIJNS5_1CILi64EEES8_NS7_ILi256EEEEEENS_10bfloat16_tEfNS_4arch4Sm80ELb1ELb0ELb0ELb1ELb0ELb0ELb0ELb0ELi2ELi4ELi2ELi2ELb0EEENS1_21CollectiveEpilogueBwdISA_SB_SD_Li256ELb1ELb0ELi4EEENS1_25SingleTileBwdLPTSchedulerILb1ELi64ELb0EEEEEEEEEvNT_6ParamsE)
        /*0014*/ 	.short	0x0160
        /*0016*/ 	.short	0x0288


	//----- nvinfo : EIATTR_CBANK_PARAM_SIZE
	.align		4
.L_604:
        /*0018*/ 	.byte	0x03, 0x19
        /*001a*/ 	.short	0x0288


	//----- nvinfo : EIATTR_KPARAM_INFO
	.align		4
        /*001c*/ 	.byte	0x04, 0x17
        /*001e*/ 	.short	(.L_606 - .L_605)
.L_605:
        /*0020*/ 	.word	0x00000000
        /*0024*/ 	.short	0x0000
        /*0026*/ 	.short	0x0000
        /*0028*/ 	.byte	0x00, 0xf0, 0x21, 0x0a


	//----- nvinfo : EIATTR_MAXREG_COUNT
	.align		4
.L_606:
        /*002c*/ 	.byte	0x03, 0x1b
        /*002e*/ 	.short	0x00ff


	//----- nvinfo : EIATTR_NUM_BARRIERS
	.align		4
        /*0030*/ 	.byte	0x02, 0x4c
        /*0032*/ 	.byte	0x02
	.zero		1


	//----- nvinfo : EIATTR_ANNOTATIONS
	.align		4
        /*0034*/ 	.byte	0x04, 0x55
        /*0036*/ 	.short	(.L_608 - .L_607)


	//   ....[0]....
.L_607:
        /* <DEDUP_REMOVED lines=10> */


	//----- nvinfo : EIATTR_MERCURY_ISA_VERSION
	.align		4
.L_608:
        /*00c8*/ 	.byte	0x03, 0x5f
        /*00ca*/ 	.short	0x0000


	//----- nvinfo : EIATTR_COOP_GROUP_MASK_REGIDS
	.align		4
        /*00cc*/ 	.byte	0x04, 0x29
        /*00ce*/ 	.short	(.L_610 - .L_609)


	//   ....[0]....
.L_609:
        /*00d0*/ 	.word	0xffffffff


	//----- nvinfo : EIATTR_COOP_GROUP_INSTR_OFFSETS
	.align		4
.L_610:
        /*00d4*/ 	.byte	0x04, 0x28
        /*00d6*/ 	.short	(.L_612 - .L_611)


	//   ....[0]....
.L_611:
        /*00d8*/ 	.word	0x00000060


	//----- nvinfo : EIATTR_EXIT_INSTR_OFFSETS
	.align		4
.L_612:
        /*00dc*/ 	.byte	0x04, 0x1c
        /*00de*/ 	.short	(.L_614 - .L_613)


	//   ....[0]....
.L_613:
        /*00e0*/ 	.word	0x000009d0


	//   ....[1]....
        /*00e4*/ 	.word	0x00008b50


	//   ....[2]....
        /*00e8*/ 	.word	0x00008c10


	//   ....[3]....
        /*00ec*/ 	.word	0x00009f80


	//   ....[4]....
        /*00f0*/ 	.word	0x0000a040


	//----- nvinfo : EIATTR_MAX_THREADS
	.align		4
.L_614:
        /*00f4*/ 	.byte	0x04, 0x05
        /*00f6*/ 	.short	(.L_616 - .L_615)
.L_615:
        /*00f8*/ 	.word	0x00000100
        /*00fc*/ 	.word	0x00000001
        /*0100*/ 	.word	0x00000001


	//----- nvinfo : EIATTR_CRS_STACK_SIZE
	.align		4
.L_616:
        /*0104*/ 	.byte	0x04, 0x1e
        /*0106*/ 	.short	(.L_618 - .L_617)
.L_617:
        /*0108*/ 	.word	0x00000000
.L_618:


//--------------------- .nv.info._ZN7cutlass13device_kernelIN5flash32FlashAttnBwdPostprocessConvertdQIN4cute5tupleIJNS3_1CILi64EEENS5_ILi256EEEEEENS_10bfloat16_tEfNS_4arch4Sm80ELi256ENS3_8TiledMMAINS3_8MMA_AtomIJNS3_30SM80_16x8x16_F32BF16BF16F32_TNEEEENS3_6LayoutINS4_IJNS5_ILi2EEENS5_ILi4EEENS5_ILi1EEEEEENS4_IJSJ_SH_NS5_ILi0EEEEEEEENS4_IJNS5_ILi32EEES6_NS5_ILi16EEEEEEEELb0EEEEEvNT_6ParamsE --------------------------
	.section	.nv.info._ZN7cutlass13device_kernelIN5flash32FlashAttnBwdPostprocessConvertdQIN4cute5tupleIJNS3_1CILi64EEENS5_ILi256EEEEEENS_10bfloat16_tEfNS_4arch4Sm80ELi256ENS3_8TiledMMAINS3_8MMA_AtomIJNS3_30SM80_16x8x16_F32BF16BF16F32_TNEEEENS3_6LayoutINS4_IJNS5_ILi2EEENS5_ILi4EEENS5_ILi1EEEEEENS4_IJSJ_SH_NS5_ILi0EEEEEEEENS4_IJNS5_ILi32EEES6_NS5_ILi16EEEEEEEELb0EEEEEvNT_6ParamsE,"",@"SHT_CUDA_INFO"
	.sectionflags	@""
	.align	4


	//----- nvinfo : EIATTR_CUDA_API_VERSION
	.align		4
        /*0000*/ 	.byte	0x04, 0x37
        /*0002*/ 	.short	(.L_620 - .L_619)
.L_619:
        /*0004*/ 	.word	0x00000082


	//----- nvinfo : EIATTR_SW2861232_WAR
	.align		4
.L_620:
        /*0008*/ 	.byte	0x01, 0x35
	.zero		2


	//----- nvinfo : EIATTR_PARAM_CBANK
	.align		4
        /*000c*/ 	.byte	0x04, 0x0a
        /*000e*/ 	.short	(.L_622 - .L_621)
	.align		4
.L_621:
        /*0010*/ 	.word	index@(.nv.constant0._ZN7cutlass13device_kernelIN5flash32FlashAttnBwdPostprocessConvertdQIN4cute5tupleIJNS3_1CILi64EEENS5_ILi256EEEEEENS_10bfloat16_tEfNS_4arch4Sm80ELi256ENS3_8TiledMMAINS3_8MMA_AtomIJNS3_30SM80_16x8x16_F32BF16BF16F32_TNEEEENS3_6LayoutINS4_IJNS5_ILi2EEENS5_ILi4EEENS5_ILi1EEEEEENS4_IJSJ_SH_NS5_ILi0EEEEEEEENS4_IJNS5_ILi32EEES6_NS5_ILi16EEEEEEEELb0EEEEEvNT_6ParamsE)
        /*0014*/ 	.short	0x0160
        /*0016*/ 	.short	0x0070


	//----- nvinfo : EIATTR_CBANK_PARAM_SIZE
	.align		4
.L_622:
        /*0018*/ 	.byte	0x03, 0x19
        /*001a*/ 	.short	0x0070


	//----- nvinfo : EIATTR_KPARAM_INFO
	.align		4
        /*001c*/ 	.byte	0x04, 0x17
        /*001e*/ 	.short	(.L_624 - .L_623)
.L_623:
        /*0020*/ 	.word	0x00000000
        /*0024*/ 	.short	0x0000
        /*0026*/ 	.short	0x0000
        /*0028*/ 	.byte	0x00, 0xf0, 0xc1, 0x01


	//----- nvinfo : EIATTR_MAXREG_COUNT
	.align		4
.L_624:
        /*002c*/ 	.byte	0x03, 0x1b
        /*002e*/ 	.short	0x0080


	//----- nvinfo : EIATTR_NUM_BARRIERS
	.align		4
        /*0030*/ 	.byte	0x02, 0x4c
        /*0032*/ 	.byte	0x01
	.zero		1


	//----- nvinfo : EIATTR_MERCURY_ISA_VERSION
	.align		4
        /*0034*/ 	.byte	0x03, 0x5f
        /*0036*/ 	.short	0x0000


	//----- nvinfo : EIATTR_EXIT_INSTR_OFFSETS
	.align		4
        /*0038*/ 	.byte	0x04, 0x1c
        /*003a*/ 	.short	(.L_626 - .L_625)


	//   ....[0]....
.L_625:
        /*003c*/ 	.word	0x00000180


	//   ....[1]....
        /*0040*/ 	.word	0x00001d30


	//   ....[2]....
        /*0044*/ 	.word	0x00001de0


	//----- nvinfo : EIATTR_CTAIDZ_USED
	.align		4
.L_626:
        /*0048*/ 	.byte	0x01, 0x04
	.zero		2


	//----- nvinfo : EIATTR_MAX_THREADS
	.align		4
        /*004c*/ 	.byte	0x04, 0x05
        /*004e*/ 	.short	(.L_628 - .L_627)
.L_627:
        /*0050*/ 	.word	0x00000100
        /*0054*/ 	.word	0x00000001
        /*0058*/ 	.word	0x00000001


	//----- nvinfo : EIATTR_CRS_STACK_SIZE
	.align		4
.L_628:
        /*005c*/ 	.byte	0x04, 0x1e
        /*005e*/ 	.short	(.L_630 - .L_629)
.L_629:
        /*0060*/ 	.word	0x00000000
.L_630:


//--------------------- .nv.info._ZN7cutlass13device_kernelIN5flash19enable_sm80_to_sm89INS1_16FlashAttnBwdSm80INS1_25CollectiveMainloopBwdSm80ILi1ELi1EN4cute5tupleIJNS5_1CILi64EEES8_NS7_ILi256EEEEEENS_10bfloat16_tEfNS_4arch4Sm80ELb1ELb0ELb0ELb1ELb0ELb0ELb0ELb0ELi2ELi4ELi2ELi2ELb0EEENS1_24CollectiveEpilogueBwdGQAISA_fSD_Li256ELb1ELb0EEENS1_25SingleTileBwdLPTSchedulerILb1ELi64ELb0EEEEEEEEEvNT_6ParamsE --------------------------
	.section	.nv.info._ZN7cutlass13device_kernelIN5flash19enable_sm80_to_sm89INS1_16FlashAttnBwdSm80INS1_25CollectiveMainloopBwdSm80ILi1ELi1EN4cute5tupleIJNS5_1CILi64EEES8_NS7_ILi256EEEEEENS_10bfloat16_tEfNS_4arch4Sm80ELb1ELb0ELb0ELb1ELb0ELb0ELb0ELb0ELi2ELi4ELi2ELi2ELb0EEENS1_24CollectiveEpilogueBwdGQAISA_fSD_Li256ELb1ELb0EEENS1_25SingleTileBwdLPTSchedulerILb1ELi64ELb0EEEEEEEEEvNT_6ParamsE,"",@"SHT_CUDA_INFO"
	.sectionflags	@""
	.align	4


	//----- nvinfo : EIATTR_CUDA_API_VERSION
	.align		4
        /*0000*/ 	.byte	0x04, 0x37
        /*0002*/ 	.short	(.L_632 - .L_631)
.L_631:
        /*0004*/ 	.word	0x00000082


	//----- nvinfo : EIATTR_SW2861232_WAR
	.align		4
.L_632:
        /*0008*/ 	.byte	0x01, 0x35
	.zero		2


	//----- nvinfo : EIATTR_PARAM_CBANK
	.align		4
        /*000c*/ 	.byte	0x04, 0x0a
        /*000e*/ 	.short	(.L_634 - .L_633)
	.align		4
.L_633:
        /*0010*/ 	.word	index@(.nv.constant0._ZN7cutlass13device_kernelIN5flash19enable_sm80_to_sm89INS1_16FlashAttnBwdSm80INS1_25CollectiveMainloopBwdSm80ILi1ELi1EN4cute5tupleIJNS5_1CILi64EEES8_NS7_ILi256EEEEEENS_10bfloat16_tEfNS_4arch4Sm80ELb1ELb0ELb0ELb1ELb0ELb0ELb0ELb0ELi2ELi4ELi2ELi2ELb0EEENS1_24CollectiveEpilogueBwdGQAISA_fSD_Li256ELb1ELb0EEENS1_25SingleTileBwdLPTSchedulerILb1ELi64ELb0EEEEEEEEEvNT_6ParamsE)
        /*0014*/ 	.short	0x0160
        /*0016*/ 	.short	0x0290


	//----- nvinfo : EIATTR_CBANK_PARAM_SIZE
	.align		4
.L_634:
        /*0018*/ 	.byte	0x03, 0x19
        /*001a*/ 	.short	0x0290


	//----- nvinfo : EIATTR_KPARAM_INFO
	.align		4
        /*001c*/ 	.byte	0x04, 0x17
        /*001e*/ 	.short	(.L_636 - .L_635)
.L_635:
        /*0020*/ 	.word	0x00000000
        /*0024*/ 	.short	0x0000
        /*0026*/ 	.short	0x0000
        /*0028*/ 	.byte	0x00, 0xf0, 0x41, 0x0a


	//----- nvinfo : EIATTR_MAXREG_COUNT
	.align		4
.L_636:
        /*002c*/ 	.byte	0x03, 0x1b
        /*002e*/ 	.short	0x00ff


	//----- nvinfo : EIATTR_NUM_BARRIERS
	.align		4
        /*0030*/ 	.byte	0x02, 0x4c
        /*0032*/ 	.byte	0x02
	.zero		1


	//----- nvinfo : EIATTR_ANNOTATIONS
	.align		4
        /*0034*/ 	.byte	0x04, 0x55
        /*0036*/ 	.short	(.L_638 - .L_637)


	//   ....[0]....
.L_637:
        /* <DEDUP_REMOVED lines=10> */


	//----- nvinfo : EIATTR_MERCURY_ISA_VERSION
	.align		4
.L_638:
        /*00c8*/ 	.byte	0x03, 0x5f
        /*00ca*/ 	.short	0x0000


	//----- nvinfo : EIATTR_COOP_GROUP_MASK_REGIDS
	.align		4
        /*00cc*/ 	.byte	0x04, 0x29
        /*00ce*/ 	.short	(.L_640 - .L_639)


	//   ....[0]....
.L_639:
        /*00d0*/ 	.word	0xffffffff


	//----- nvinfo : EIATTR_COOP_GROUP_INSTR_OFFSETS
	.align		4
.L_640:
        /*00d4*/ 	.byte	0x04, 0x28
        /*00d6*/ 	.short	(.L_642 - .L_641)


	//   ....[0]....
.L_641:
        /*00d8*/ 	.word	0x00000060


	//----- nvinfo : EIATTR_EXIT_INSTR_OFFSETS
	.align		4
.L_642:
        /*00dc*/ 	.byte	0x04, 0x1c
        /*00de*/ 	.short	(.L_644 - .L_643)


	//   ....[0]....
.L_643:
        /*00e0*/ 	.word	0x000009d0


	//   ....[1]....
        /*00e4*/ 	.word	0x00006b40


	//   ....[2]....
        /*00e8*/ 	.word	0x00007760


	//----- nvinfo : EIATTR_MAX_THREADS
	.align		4
.L_644:
        /*00ec*/ 	.byte	0x04, 0x05
        /*00ee*/ 	.short	(.L_646 - .L_645)
.L_645:
        /*00f0*/ 	.word	0x00000100
        /*00f4*/ 	.word	0x00000001
        /*00f8*/ 	.word	0x00000001
.L_646:


//--------------------- .nv.info._ZN7cutlass13device_kernelIN5flash22FlashAttnBwdPreprocessIN4cute5tupleIJNS3_1CILi64EEENS5_ILi256EEEEEENS_10bfloat16_tEfNS_4arch4Sm80ELb1ELb1EEEEEvNT_6ParamsE --------------------------
	.section	.nv.info._ZN7cutlass13device_kernelIN5flash22FlashAttnBwdPreprocessIN4cute5tupleIJNS3_1CILi64EEENS5_ILi256EEEEEENS_10bfloat16_tEfNS_4arch4Sm80ELb1ELb1EEEEEvNT_6ParamsE,"",@"SHT_CUDA_INFO"
	.sectionflags	@""
	.align	4


	//----- nvinfo : EIATTR_CUDA_API_VERSION
	.align		4
        /*0000*/ 	.byte	0x04, 0x37
        /*0002*/ 	.short	(.L_648 - .L_647)
.L_647:
        /*0004*/ 	.word	0x00000082


	//----- nvinfo : EIATTR_SW2861232_WAR
	.align		4
.L_648:
        /*0008*/ 	.byte	0x01, 0x35
	.zero		2


	//----- nvinfo : EIATTR_PARAM_CBANK
	.align		4
        /*000c*/ 	.byte	0x04, 0x0a
        /*000e*/ 	.short	(.L_650 - .L_649)
	.align		4
.L_649:
        /*0010*/ 	.word	index@(.nv.constant0._ZN7cutlass13device_kernelIN5flash22FlashAttnBwdPreprocessIN4cute5tupleIJNS3_1CILi64EEENS5_ILi256EEEEEENS_10bfloat16_tEfNS_4arch4Sm80ELb1ELb1EEEEEvNT_6ParamsE)
        /*0014*/ 	.short	0x0160
        /*0016*/ 	.short	0x00f0


	//----- nvinfo : EIATTR_CBANK_PARAM_SIZE
	.align		4
.L_650:
        /*0018*/ 	.byte	0x03, 0x19
        /*001a*/ 	.short	0x00f0


	//----- nvinfo : EIATTR_KPARAM_INFO
	.align		4
        /*001c*/ 	.byte	0x04, 0x17
        /*001e*/ 	.short	(.L_652 - .L_651)
.L_651:
        /*0020*/ 	.word	0x00000000
        /*0024*/ 	.short	0x0000
        /*0026*/ 	.short	0x0000
        /*0028*/ 	.byte	0x00, 0xf0, 0xc1, 0x03


	//----- nvinfo : EIATTR_MAXREG_COUNT
	.align		4
.L_652:
        /*002c*/ 	.byte	0x03, 0x1b
        /*002e*/ 	.short	0x0080


	//----- nvinfo : EIATTR_MERCURY_ISA_VERSION
	.align		4
        /*0030*/ 	.byte	0x03, 0x5f
        /*0032*/ 	.short	0x0000


	//----- nvinfo : EIATTR_COOP_GROUP_MASK_REGIDS
	.align		4
        /*0034*/ 	.byte	0x04, 0x29
        /*0036*/ 	.short	(.L_654 - .L_653)


	//   ....[0]....
.L_653:
        /*0038*/ 	.word	0xffffffff


	//   ....[1]....
        /*003c*/ 	.word	0xffffffff


	//   ....[2]....
        /*0040*/ 	.word	0xffffffff


	//   ....[3]....
        /*0044*/ 	.word	0xffffffff


	//   ....[4]....
        /*0048*/ 	.word	0xffffffff


	//   ....[5]....
        /*004c*/ 	.word	0xffffffff


	//   ....[6]....
        /*0050*/ 	.word	0xffffffff


	//   ....[7]....
        /*0054*/ 	.word	0xffffffff


	//   ....[8]....
        /*0058*/ 	.word	0xffffffff


	//   ....[9]....
        /*005c*/ 	.word	0xffffffff


	//   ....[10]....
        /*0060*/ 	.word	0xffffffff


	//   ....[11]....
        /*0064*/ 	.word	0xffffffff


	//   ....[12]....
        /*0068*/ 	.word	0xffffffff


	//   ....[13]....
        /*006c*/ 	.word	0xffffffff


	//   ....[14]....
        /*0070*/ 	.word	0xffffffff


	//   ....[15]....
        /*0074*/ 	.word	0xffffffff


	//----- nvinfo : EIATTR_COOP_GROUP_INSTR_OFFSETS
	.align		4
.L_654:
        /*0078*/ 	.byte	0x04, 0x28
        /*007a*/ 	.short	(.L_656 - .L_655)


	//   ....[0]....
.L_655:
        /*007c*/ 	.word	0x00002590


	//   ....[1]....
        /*0080*/ 	.word	0x000025a0


	//   ....[2]....
        /*0084*/ 	.word	0x000025b0


	//   ....[3]....
        /*0088*/ 	.word	0x000025c0


	//   ....[4]....
        /*008c*/ 	.word	0x00002600


	//   ....[5]....
        /*0090*/ 	.word	0x00002620


	//   ....[6]....
        /*0094*/ 	.word	0x00002630


	//   ....[7]....
        /*0098*/ 	.word	0x00002640


	//   ....[8]....
        /*009c*/ 	.word	0x00002670


	//   ....[9]....
        /*00a0*/ 	.word	0x00002690


	//   ....[10]....
        /*00a4*/ 	.word	0x000026b0


	//   ....[11]....
        /*00a8*/ 	.word	0x000026c0


	//   ....[12]....
        /*00ac*/ 	.word	0x000026f0


	//   ....[13]....
        /*00b0*/ 	.word	0x00002720


	//   ....[14]....
        /*00b4*/ 	.word	0x00002730


	//   ....[15]....
        /*00b8*/ 	.word	0x00002740


	//----- nvinfo : EIATTR_EXIT_INSTR_OFFSETS
	.align		4
.L_656:
        /*00bc*/ 	.byte	0x04, 0x1c
        /*00be*/ 	.short	(.L_658 - .L_657)


	//   ....[0]....
.L_657:
        /*00c0*/ 	.word	0x00000340


	//   ....[1]....
        /*00c4*/ 	.word	0x00002e90


	//   ....[2]....
        /*00c8*/ 	.word	0x00002f30


	//----- nvinfo : EIATTR_CTAIDZ_USED
	.align		4
.L_658:
        /*00cc*/ 	.byte	0x01, 0x04
	.zero		2


	//----- nvinfo : EIATTR_MAX_THREADS
	.align		4
        /*00d0*/ 	.byte	0x04, 0x05
        /*00d2*/ 	.short	(.L_660 - .L_659)
.L_659:
        /*00d4*/ 	.word	0x00000100
        /*00d8*/ 	.word	0x00000001
        /*00dc*/ 	.word	0x00000001


	//----- nvinfo : EIATTR_CRS_STACK_SIZE
	.align		4
.L_660:
        /*00e0*/ 	.byte	0x04, 0x1e
        /*00e2*/ 	.short	(.L_662 - .L_661)
.L_661:
        /*00e4*/ 	.word	0x00000000
.L_662:


//--------------------- .nv.callgraph             --------------------------
	.section	.nv.callgraph,"",@"SHT_CUDA_CALLGRAPH"
	.align	4
	.sectionentsize	8
	.align		4
        /*0000*/ 	.word	0x00000000
	.align		4
        /*0004*/ 	.word	0xffffffff
	.align		4
        /*0008*/ 	.word	0x00000000
	.align		4
        /*000c*/ 	.word	0xfffffffe
	.align		4
        /*0010*/ 	.word	0x00000000
	.align		4
        /*0014*/ 	.word	0xfffffffd
	.align		4
        /*0018*/ 	.word	0x00000000
	.align		4
        /*001c*/ 	.word	0xfffffffc


//--------------------- .nv.rel.action            --------------------------
	.section	.nv.rel.action,"",@"SHT_CUDA_RELOCINFO"
	.align	8
	.sectionentsize	8
        /*0000*/ 	.byte	0x73, 0x00, 0x00, 0x00, 0x00, 0x00, 0x00, 0x00, 0x00, 0x00, 0x00, 0x11, 0x25, 0x00, 0x05, 0x36


//--------------------- .nv.constant4             --------------------------
	.section	.nv.constant4,"a",@progbits
	.align	8
	.align		8
.nv.constant4:
        /*0000*/ 	.dword	_ZN66_INTERNAL_53a03d1d_30_flash_bwd_hdim256_bf16_sm80_cu_1f2e7571_28114cuda3std3__45__cpo5beginE
	.align		8
        /*0008*/ 	.dword	_ZN66_INTERNAL_53a03d1d_30_flash_bwd_hdim256_bf16_sm80_cu_1f2e7571_28114cuda3std3__45__cpo3endE
	.align		8
        /*0010*/ 	.dword	_ZN66_INTERNAL_53a03d1d_30_flash_bwd_hdim256_bf16_sm80_cu_1f2e7571_28114cuda3std3__45__cpo6cbeginE
	.align		8
        /*0018*/ 	.dword	_ZN66_INTERNAL_53a03d1d_30_flash_bwd_hdim256_bf16_sm80_cu_1f2e7571_28114cuda3std3__45__cpo4cendE
	.align		8
        /*0020*/ 	.dword	_ZN66_INTERNAL_53a03d1d_30_flash_bwd_hdim256_bf16_sm80_cu_1f2e7571_28114cuda3std3__468_GLOBAL__N__53a03d1d_30_flash_bwd_hdim256_bf16_sm80_cu_1f2e7571_28116ignoreE
	.align		8
        /*0028*/ 	.dword	_ZN66_INTERNAL_53a03d1d_30_flash_bwd_hdim256_bf16_sm80_cu_1f2e7571_28114cuda3std3__419piecewise_constructE
	.align		8
        /*0030*/ 	.dword	_ZN66_INTERNAL_53a03d1d_30_flash_bwd_hdim256_bf16_sm80_cu_1f2e7571_28114cuda3std3__48in_placeE
	.align		8
        /*0038*/ 	.dword	_ZN66_INTERNAL_53a03d1d_30_flash_bwd_hdim256_bf16_sm80_cu_1f2e7571_28114cuda3std6ranges3__45__cpo4swapE
	.align		8
        /*0040*/ 	.dword	_ZN66_INTERNAL_53a03d1d_30_flash_bwd_hdim256_bf16_sm80_cu_1f2e7571_28114cuda3std6ranges3__45__cpo9iter_moveE
	.align		8
        /*0048*/ 	.dword	_ZN66_INTERNAL_53a03d1d_30_flash_bwd_hdim256_bf16_sm80_cu_1f2e7571_28114cute7productE
	.align		8
        /*0050*/ 	.dword	_ZN66_INTERNAL_53a03d1d_30_flash_bwd_hdim256_bf16_sm80_cu_1f2e7571_28114cute1_E


//--------------------- .nv.constant0._ZN7cutlass13device_kernelIN5flash19enable_sm80_to_sm89INS1_16FlashAttnBwdSm80INS1_25CollectiveMainloopBwdSm80ILi1ELi1EN4cute5tupleIJNS5_1CILi32EEENS7_ILi64EEENS7_ILi256EEEEEENS_10bfloat16_tEfNS_4arch4Sm80ELb0ELb0ELb0ELb0ELb0ELb0ELb0ELb0ELi2ELi2ELi2ELi1ELb1EEENS1_21CollectiveEpilogueBwdISB_SC_SE_Li256ELb0ELb0ELi4EEENS1_19SingleTileSchedulerILb0ELb0ELb0ELi64EEEEEEEEEvNT_6ParamsE --------------------------
	.section	.nv.constant0._ZN7cutlass13device_kernelIN5flash19enable_sm80_to_sm89INS1_16FlashAttnBwdSm80INS1_25CollectiveMainloopBwdSm80ILi1ELi1EN4cute5tupleIJNS5_1CILi32EEENS7_ILi64EEENS7_ILi256EEEEEENS_10bfloat16_tEfNS_4arch4Sm80ELb0ELb0ELb0ELb0ELb0ELb0ELb0ELb0ELi2ELi2ELi2ELi1ELb1EEENS1_21CollectiveEpilogueBwdISB_SC_SE_Li256ELb0ELb0ELi4EEENS1_19SingleTileSchedulerILb0ELb0ELb0ELi64EEEEEEEEEvNT_6ParamsE,"a",@progbits
	.sectionflags	@""
	.align	4
.nv.constant0._ZN7cutlass13device_kernelIN5flash19enable_sm80_to_sm89INS1_16FlashAttnBwdSm80INS1_25CollectiveMainloopBwdSm80ILi1ELi1EN4cute5tupleIJNS5_1CILi32EEENS7_ILi64EEENS7_ILi256EEEEEENS_10bfloat16_tEfNS_4arch4Sm80ELb0ELb0ELb0ELb0ELb0ELb0ELb0ELb0ELi2ELi2ELi2ELi1ELb1EEENS1_21CollectiveEpilogueBwdISB_SC_SE_Li256ELb0ELb0ELi4EEENS1_19SingleTileSchedulerILb0ELb0ELb0ELi64EEEEEEEEEvNT_6ParamsE:
	.zero		976


//--------------------- .nv.constant0._ZN7cutlass13device_kernelIN5flash19enable_sm80_to_sm89INS1_16FlashAttnBwdSm80INS1_25CollectiveMainloopBwdSm80ILi1ELi1EN4cute5tupleIJNS5_1CILi32EEENS7_ILi64EEENS7_ILi256EEEEEENS_10bfloat16_tEfNS_4arch4Sm80ELb0ELb0ELb0ELb0ELb0ELb0ELb0ELb0ELi2ELi2ELi2ELi1ELb1EEENS1_24CollectiveEpilogueBwdGQAISB_fSE_Li256ELb0ELb0EEENS1_19SingleTileSchedulerILb0ELb0ELb0ELi64EEEEEEEEEvNT_6ParamsE --------------------------
	.section	.nv.constant0._ZN7cutlass13device_kernelIN5flash19enable_sm80_to_sm89INS1_16FlashAttnBwdSm80INS1_25CollectiveMainloopBwdSm80ILi1ELi1EN4cute5tupleIJNS5_1CILi32EEENS7_ILi64EEENS7_ILi256EEEEEENS_10bfloat16_tEfNS_4arch4Sm80ELb0ELb0ELb0ELb0ELb0ELb0ELb0ELb0ELi2ELi2ELi2ELi1ELb1EEENS1_24CollectiveEpilogueBwdGQAISB_fSE_Li256ELb0ELb0EEENS1_19SingleTileSchedulerILb0ELb0ELb0ELi64EEEEEEEEEvNT_6ParamsE,"a",@progbits
	.sectionflags	@""
	.align	4
.nv.constant0._ZN7cutlass13device_kernelIN5flash19enable_sm80_to_sm89INS1_16FlashAttnBwdSm80INS1_25CollectiveMainloopBwdSm80ILi1ELi1EN4cute5tupleIJNS5_1CILi32EEENS7_ILi64EEENS7_ILi256EEEEEENS_10bfloat16_tEfNS_4arch4Sm80ELb0ELb0ELb0ELb0ELb0ELb0ELb0ELb0ELi2ELi2ELi2ELi1ELb1EEENS1_24CollectiveEpilogueBwdGQAISB_fSE_Li256ELb0ELb0EEENS1_19SingleTileSchedulerILb0ELb0ELb0ELi64EEEEEEEEEvNT_6ParamsE:
	.zero		984


//--------------------- .nv.constant0._ZN7cutlass13device_kernelIN5flash19enable_sm80_to_sm89INS1_16FlashAttnBwdSm80INS1_25CollectiveMainloopBwdSm80ILi1ELi1EN4cute5tupleIJNS5_1CILi32EEENS7_ILi64EEENS7_ILi256EEEEEENS_10bfloat16_tEfNS_4arch4Sm80ELb0ELb0ELb0ELb1ELb0ELb0ELb0ELb0ELi2ELi2ELi2ELi1ELb1EEENS1_21CollectiveEpilogueBwdISB_SC_SE_Li256ELb1ELb0ELi4EEENS1_19SingleTileSchedulerILb1ELb0ELb0ELi64EEEEEEEEEvNT_6ParamsE --------------------------
	.section	.nv.constant0._ZN7cutlass13device_kernelIN5flash19enable_sm80_to_sm89INS1_16FlashAttnBwdSm80INS1_25CollectiveMainloopBwdSm80ILi1ELi1EN4cute5tupleIJNS5_1CILi32EEENS7_ILi64EEENS7_ILi256EEEEEENS_10bfloat16_tEfNS_4arch4Sm80ELb0ELb0ELb0ELb1ELb0ELb0ELb0ELb0ELi2ELi2ELi2ELi1ELb1EEENS1_21CollectiveEpilogueBwdISB_SC_SE_Li256ELb1ELb0ELi4EEENS1_19SingleTileSchedulerILb1ELb0ELb0ELi64EEEEEEEEEvNT_6ParamsE,"a",@progbits
	.sectionflags	@""
	.align	4
.nv.constant0._ZN7cutlass13device_kernelIN5flash19enable_sm80_to_sm89INS1_16FlashAttnBwdSm80INS1_25CollectiveMainloopBwdSm80ILi1ELi1EN4cute5tupleIJNS5_1CILi32EEENS7_ILi64EEENS7_ILi256EEEEEENS_10bfloat16_tEfNS_4arch4Sm80ELb0ELb0ELb0ELb1ELb0ELb0ELb0ELb0ELi2ELi2ELi2ELi1ELb1EEENS1_21CollectiveEpilogueBwdISB_SC_SE_Li256ELb1ELb0ELi4EEENS1_19SingleTileSchedulerILb1ELb0ELb0ELi64EEEEEEEEEvNT_6ParamsE:
	.zero		976


//--------------------- .nv.constant0._ZN7cutlass13device_kernelIN5flash19enable_sm80_to_sm89INS1_16FlashAttnBwdSm80INS1_25CollectiveMainloopBwdSm80ILi1ELi1EN4cute5tupleIJNS5_1CILi32EEENS7_ILi64EEENS7_ILi256EEEEEENS_10bfloat16_tEfNS_4arch4Sm80ELb0ELb0ELb0ELb1ELb0ELb0ELb0ELb0ELi2ELi2ELi2ELi1ELb1EEENS1_24CollectiveEpilogueBwdGQAISB_fSE_Li256ELb1ELb0EEENS1_19SingleTileSchedulerILb1ELb0ELb0ELi64EEEEEEEEEvNT_6ParamsE --------------------------
	.section	.nv.constant0._ZN7cutlass13device_kernelIN5flash19enable_sm80_to_sm89INS1_16FlashAttnBwdSm80INS1_25CollectiveMainloopBwdSm80ILi1ELi1EN4cute5tupleIJNS5_1CILi32EEENS7_ILi64EEENS7_ILi256EEEEEENS_10bfloat16_tEfNS_4arch4Sm80ELb0ELb0ELb0ELb1ELb0ELb0ELb0ELb0ELi2ELi2ELi2ELi1ELb1EEENS1_24CollectiveEpilogueBwdGQAISB_fSE_Li256ELb1ELb0EEENS1_19SingleTileSchedulerILb1ELb0ELb0ELi64EEEEEEEEEvNT_6ParamsE,"a",@progbits
	.sectionflags	@""
	.align	4
.nv.constant0._ZN7cutlass13device_kernelIN5flash19enable_sm80_to_sm89INS1_16FlashAttnBwdSm80INS1_25CollectiveMainloopBwdSm80ILi1ELi1EN4cute5tupleIJNS5_1CILi32EEENS7_ILi64EEENS7_ILi256EEEEEENS_10bfloat16_tEfNS_4arch4Sm80ELb0ELb0ELb0ELb1ELb0ELb0ELb0ELb0ELi2ELi2ELi2ELi1ELb1EEENS1_24CollectiveEpilogueBwdGQAISB_fSE_Li256ELb1ELb0EEENS1_19SingleTileSchedulerILb1ELb0ELb0ELi64EEEEEEEEEvNT_6ParamsE:
	.zero		984


//--------------------- .nv.constant0._ZN7cutlass13device_kernelIN5flash19enable_sm80_to_sm89INS1_16FlashAttnBwdSm80INS1_25CollectiveMainloopBwdSm80ILi1ELi1EN4cute5tupleIJNS5_1CILi32EEENS7_ILi64EEENS7_ILi256EEEEEENS_10bfloat16_tEfNS_4arch4Sm80ELb0ELb1ELb0ELb0ELb0ELb0ELb0ELb0ELi2ELi2ELi2ELi1ELb1EEENS1_21CollectiveEpilogueBwdISB_SC_SE_Li256ELb0ELb0ELi4EEENS1_19SingleTileSchedulerILb0ELb0ELb0ELi64EEEEEEEEEvNT_6ParamsE --------------------------
	.section	.nv.constant0._ZN7cutlass13device_kernelIN5flash19enable_sm80_to_sm89INS1_16FlashAttnBwdSm80INS1_25CollectiveMainloopBwdSm80ILi1ELi1EN4cute5tupleIJNS5_1CILi32EEENS7_ILi64EEENS7_ILi256EEEEEENS_10bfloat16_tEfNS_4arch4Sm80ELb0ELb1ELb0ELb0ELb0ELb0ELb0ELb0ELi2ELi2ELi2ELi1ELb1EEENS1_21CollectiveEpilogueBwdISB_SC_SE_Li256ELb0ELb0ELi4EEENS1_19SingleTileSchedulerILb0ELb0ELb0ELi64EEEEEEEEEvNT_6ParamsE,"a",@progbits
	.sectionflags	@""
	.align	4
.nv.constant0._ZN7cutlass13device_kernelIN5flash19enable_sm80_to_sm89INS1_16FlashAttnBwdSm80INS1_25CollectiveMainloopBwdSm80ILi1ELi1EN4cute5tupleIJNS5_1CILi32EEENS7_ILi64EEENS7_ILi256EEEEEENS_10bfloat16_tEfNS_4arch4Sm80ELb0ELb1ELb0ELb0ELb0ELb0ELb0ELb0ELi2ELi2ELi2ELi1ELb1EEENS1_21CollectiveEpilogueBwdISB_SC_SE_Li256ELb0ELb0ELi4EEENS1_19SingleTileSchedulerILb0ELb0ELb0ELi64EEEEEEEEEvNT_6ParamsE:
	.zero		976


//--------------------- .nv.constant0._ZN7cutlass13device_kernelIN5flash19enable_sm80_to_sm89INS1_16FlashAttnBwdSm80INS1_25CollectiveMainloopBwdSm80ILi1ELi1EN4cute5tupleIJNS5_1CILi32EEENS7_ILi64EEENS7_ILi256EEEEEENS_10bfloat16_tEfNS_4arch4Sm80ELb0ELb1ELb0ELb0ELb0ELb0ELb0ELb0ELi2ELi2ELi2ELi1ELb1EEENS1_24CollectiveEpilogueBwdGQAISB_fSE_Li256ELb0ELb0EEENS1_19SingleTileSchedulerILb0ELb0ELb0ELi64EEEEEEEEEvNT_6ParamsE --------------------------
	.section	.nv.constant0._ZN7cutlass13device_kernelIN5flash19enable_sm80_to_sm89INS1_16FlashAttnBwdSm80INS1_25CollectiveMainloopBwdSm80ILi1ELi1EN4cute5tupleIJNS5_1CILi32EEENS7_ILi64EEENS7_ILi256EEEEEENS_10bfloat16_tEfNS_4arch4Sm80ELb0ELb1ELb0ELb0ELb0ELb0ELb0ELb0ELi2ELi2ELi2ELi1ELb1EEENS1_24CollectiveEpilogueBwdGQAISB_fSE_Li256ELb0ELb0EEENS1_19SingleTileSchedulerILb0ELb0ELb0ELi64EEEEEEEEEvNT_6ParamsE,"a",@progbits
	.sectionflags	@""
	.align	4
.nv.constant0._ZN7cutlass13device_kernelIN5flash19enable_sm80_to_sm89INS1_16FlashAttnBwdSm80INS1_25CollectiveMainloopBwdSm80ILi1ELi1EN4cute5tupleIJNS5_1CILi32EEENS7_ILi64EEENS7_ILi256EEEEEENS_10bfloat16_tEfNS_4arch4Sm80ELb0ELb1ELb0ELb0ELb0ELb0ELb0ELb0ELi2ELi2ELi2ELi1ELb1EEENS1_24CollectiveEpilogueBwdGQAISB_fSE_Li256ELb0ELb0EEENS1_19SingleTileSchedulerILb0ELb0ELb0ELi64EEEEEEEEEvNT_6ParamsE:
	.zero		984


//--------------------- .nv.constant0._ZN7cutlass13device_kernelIN5flash19enable_sm80_to_sm89INS1_16FlashAttnBwdSm80INS1_25CollectiveMainloopBwdSm80ILi1ELi1EN4cute5tupleIJNS5_1CILi32EEENS7_ILi64EEENS7_ILi256EEEEEENS_10bfloat16_tEfNS_4arch4Sm80ELb0ELb1ELb0ELb1ELb0ELb0ELb0ELb0ELi2ELi2ELi2ELi1ELb1EEENS1_21CollectiveEpilogueBwdISB_SC_SE_Li256ELb1ELb0ELi4EEENS1_19SingleTileSchedulerILb1ELb0ELb0ELi64EEEEEEEEEvNT_6ParamsE --------------------------
	.section	.nv.constant0._ZN7cutlass13device_kernelIN5flash19enable_sm80_to_sm89INS1_16FlashAttnBwdSm80INS1_25CollectiveMainloopBwdSm80ILi1ELi1EN4cute5tupleIJNS5_1CILi32EEENS7_ILi64EEENS7_ILi256EEEEEENS_10bfloat16_tEfNS_4arch4Sm80ELb0ELb1ELb0ELb1ELb0ELb0ELb0ELb0ELi2ELi2ELi2ELi1ELb1EEENS1_21CollectiveEpilogueBwdISB_SC_SE_Li256ELb1ELb0ELi4EEENS1_19SingleTileSchedulerILb1ELb0ELb0ELi64EEEEEEEEEvNT_6ParamsE,"a",@progbits
	.sectionflags	@""
	.align	4
.nv.constant0._ZN7cutlass13device_kernelIN5flash19enable_sm80_to_sm89INS1_16FlashAttnBwdSm80INS1_25CollectiveMainloopBwdSm80ILi1ELi1EN4cute5tupleIJNS5_1CILi32EEENS7_ILi64EEENS7_ILi256EEEEEENS_10bfloat16_tEfNS_4arch4Sm80ELb0ELb1ELb0ELb1ELb0ELb0ELb0ELb0ELi2ELi2ELi2ELi1ELb1EEENS1_21CollectiveEpilogueBwdISB_SC_SE_Li256ELb1ELb0ELi4EEENS1_19SingleTileSchedulerILb1ELb0ELb0ELi64EEEEEEEEEvNT_6ParamsE:
	.zero		976


//--------------------- .nv.constant0._ZN7cutlass13device_kernelIN5flash19enable_sm80_to_sm89INS1_16FlashAttnBwdSm80INS1_25CollectiveMainloopBwdSm80ILi1ELi1EN4cute5tupleIJNS5_1CILi32EEENS7_ILi64EEENS7_ILi256EEEEEENS_10bfloat16_tEfNS_4arch4Sm80ELb0ELb1ELb0ELb1ELb0ELb0ELb0ELb0ELi2ELi2ELi2ELi1ELb1EEENS1_24CollectiveEpilogueBwdGQAISB_fSE_Li256ELb1ELb0EEENS1_19SingleTileSchedulerILb1ELb0ELb0ELi64EEEEEEEEEvNT_6ParamsE --------------------------
	.section	.nv.constant0._ZN7cutlass13device_kernelIN5flash19enable_sm80_to_sm89INS1_16FlashAttnBwdSm80INS1_25CollectiveMainloopBwdSm80ILi1ELi1EN4cute5tupleIJNS5_1CILi32EEENS7_ILi64EEENS7_ILi256EEEEEENS_10bfloat16_tEfNS_4arch4Sm80ELb0ELb1ELb0ELb1ELb0ELb0ELb0ELb0ELi2ELi2ELi2ELi1ELb1EEENS1_24CollectiveEpilogueBwdGQAISB_fSE_Li256ELb1ELb0EEENS1_19SingleTileSchedulerILb1ELb0ELb0ELi64EEEEEEEEEvNT_6ParamsE,"a",@progbits
	.sectionflags	@""
	.align	4
.nv.constant0._ZN7cutlass13device_kernelIN5flash19enable_sm80_to_sm89INS1_16FlashAttnBwdSm80INS1_25CollectiveMainloopBwdSm80ILi1ELi1EN4cute5tupleIJNS5_1CILi32EEENS7_ILi64EEENS7_ILi256EEEEEENS_10bfloat16_tEfNS_4arch4Sm80ELb0ELb1ELb0ELb1ELb0ELb0ELb0ELb0ELi2ELi2ELi2ELi1ELb1EEENS1_24CollectiveEpilogueBwdGQAISB_fSE_Li256ELb1ELb0EEENS1_19SingleTileSchedulerILb1ELb0ELb0ELi64EEEEEEEEEvNT_6ParamsE:
	.zero		984


//--------------------- .nv.constant0._ZN7cutlass13device_kernelIN5flash19enable_sm80_to_sm89INS1_16FlashAttnBwdSm80INS1_25CollectiveMainloopBwdSm80ILi1ELi1EN4cute5tupleIJNS5_1CILi32EEENS7_ILi64EEENS7_ILi256EEEEEENS_10bfloat16_tEfNS_4arch4Sm80ELb1ELb0ELb0ELb0ELb0ELb0ELb0ELb0ELi2ELi2ELi2ELi1ELb1EEENS1_21CollectiveEpilogueBwdISB_SC_SE_Li256ELb0ELb0ELi4EEENS1_25SingleTileBwdLPTSchedulerILb0ELi64ELb0EEEEEEEEEvNT_6ParamsE --------------------------
	.section	.nv.constant0._ZN7cutlass13device_kernelIN5flash19enable_sm80_to_sm89INS1_16FlashAttnBwdSm80INS1_25CollectiveMainloopBwdSm80ILi1ELi1EN4cute5tupleIJNS5_1CILi32EEENS7_ILi64EEENS7_ILi256EEEEEENS_10bfloat16_tEfNS_4arch4Sm80ELb1ELb0ELb0ELb0ELb0ELb0ELb0ELb0ELi2ELi2ELi2ELi1ELb1EEENS1_21CollectiveEpilogueBwdISB_SC_SE_Li256ELb0ELb0ELi4EEENS1_25SingleTileBwdLPTSchedulerILb0ELi64ELb0EEEEEEEEEvNT_6ParamsE,"a",@progbits
	.sectionflags	@""
	.align	4
.nv.constant0._ZN7cutlass13device_kernelIN5flash19enable_sm80_to_sm89INS1_16FlashAttnBwdSm80INS1_25CollectiveMainloopBwdSm80ILi1ELi1EN4cute5tupleIJNS5_1CILi32EEENS7_ILi64EEENS7_ILi256EEEEEENS_10bfloat16_tEfNS_4arch4Sm80ELb1ELb0ELb0ELb0ELb0ELb0ELb0ELb0ELi2ELi2ELi2ELi1ELb1EEENS1_21CollectiveEpilogueBwdISB_SC_SE_Li256ELb0ELb0ELi4EEENS1_25SingleTileBwdLPTSchedulerILb0ELi64ELb0EEEEEEEEEvNT_6ParamsE:
	.zero		1000


//--------------------- .nv.constant0._ZN7cutlass13device_kernelIN5flash19enable_sm80_to_sm89INS1_16FlashAttnBwdSm80INS1_25CollectiveMainloopBwdSm80ILi1ELi1EN4cute5tupleIJNS5_1CILi32EEENS7_ILi64EEENS7_ILi256EEEEEENS_10bfloat16_tEfNS_4arch4Sm80ELb1ELb0ELb0ELb0ELb0ELb0ELb0ELb0ELi2ELi2ELi2ELi1ELb1EEENS1_24CollectiveEpilogueBwdGQAISB_fSE_Li256ELb0ELb0EEENS1_25SingleTileBwdLPTSchedulerILb0ELi64ELb0EEEEEEEEEvNT_6ParamsE --------------------------
	.section	.nv.constant0._ZN7cutlass13device_kernelIN5flash19enable_sm80_to_sm89INS1_16FlashAttnBwdSm80INS1_25CollectiveMainloopBwdSm80ILi1ELi1EN4cute5tupleIJNS5_1CILi32EEENS7_ILi64EEENS7_ILi256EEEEEENS_10bfloat16_tEfNS_4arch4Sm80ELb1ELb0ELb0ELb0ELb0ELb0ELb0ELb0ELi2ELi2ELi2ELi1ELb1EEENS1_24CollectiveEpilogueBwdGQAISB_fSE_Li256ELb0ELb0EEENS1_25SingleTileBwdLPTSchedulerILb0ELi64ELb0EEEEEEEEEvNT_6ParamsE,"a",@progbits
	.sectionflags	@""
	.align	4
.nv.constant0._ZN7cutlass13device_kernelIN5flash19enable_sm80_to_sm89INS1_16FlashAttnBwdSm80INS1_25CollectiveMainloopBwdSm80ILi1ELi1EN4cute5tupleIJNS5_1CILi32EEENS7_ILi64EEENS7_ILi256EEEEEENS_10bfloat16_tEfNS_4arch4Sm80ELb1ELb0ELb0ELb0ELb0ELb0ELb0ELb0ELi2ELi2ELi2ELi1ELb1EEENS1_24CollectiveEpilogueBwdGQAISB_fSE_Li256ELb0ELb0EEENS1_25SingleTileBwdLPTSchedulerILb0ELi64ELb0EEEEEEEEEvNT_6ParamsE:
	.zero		1008


//--------------------- .nv.constant0._ZN7cutlass13device_kernelIN5flash22FlashAttnBwdPreprocessIN4cute5tupleIJNS3_1CILi32EEENS5_ILi256EEEEEENS_10bfloat16_tEfNS_4arch4Sm80ELb1ELb0EEEEEvNT_6ParamsE --------------------------
	.section	.nv.constant0._ZN7cutlass13device_kernelIN5flash22FlashAttnBwdPreprocessIN4cute5tupleIJNS3_1CILi32EEENS5_ILi256EEEEEENS_10bfloat16_tEfNS_4arch4Sm80ELb1ELb0EEEEEvNT_6ParamsE,"a",@progbits
	.sectionflags	@""
	.align	4
.nv.constant0._ZN7cutlass13device_kernelIN5flash22FlashAttnBwdPreprocessIN4cute5tupleIJNS3_1CILi32EEENS5_ILi256EEEEEENS_10bfloat16_tEfNS_4arch4Sm80ELb1ELb0EEEEEvNT_6ParamsE:
	.zero		592


//--------------------- .nv.constant0._ZN7cutlass13device_kernelIN5flash19enable_sm80_to_sm89INS1_16FlashAttnBwdSm80INS1_25CollectiveMainloopBwdSm80ILi1ELi1EN4cute5tupleIJNS5_1CILi32EEENS7_ILi64EEENS7_ILi256EEEEEENS_10bfloat16_tEfNS_4arch4Sm80ELb1ELb0ELb0ELb1ELb0ELb0ELb0ELb0ELi2ELi2ELi2ELi1ELb1EEENS1_21CollectiveEpilogueBwdISB_SC_SE_Li256ELb1ELb0ELi4EEENS1_25SingleTileBwdLPTSchedulerILb1ELi64ELb0EEEEEEEEEvNT_6ParamsE --------------------------
	.section	.nv.constant0._ZN7cutlass13device_kernelIN5flash19enable_sm80_to_sm89INS1_16FlashAttnBwdSm80INS1_25CollectiveMainloopBwdSm80ILi1ELi1EN4cute5tupleIJNS5_1CILi32EEENS7_ILi64EEENS7_ILi256EEEEEENS_10bfloat16_tEfNS_4arch4Sm80ELb1ELb0ELb0ELb1ELb0ELb0ELb0ELb0ELi2ELi2ELi2ELi1ELb1EEENS1_21CollectiveEpilogueBwdISB_SC_SE_Li256ELb1ELb0ELi4EEENS1_25SingleTileBwdLPTSchedulerILb1ELi64ELb0EEEEEEEEEvNT_6ParamsE,"a",@progbits
	.sectionflags	@""
	.align	4
.nv.constant0._ZN7cutlass13device_kernelIN5flash19enable_sm80_to_sm89INS1_16FlashAttnBwdSm80INS1_25CollectiveMainloopBwdSm80ILi1ELi1EN4cute5tupleIJNS5_1CILi32EEENS7_ILi64EEENS7_ILi256EEEEEENS_10bfloat16_tEfNS_4arch4Sm80ELb1ELb0ELb0ELb1ELb0ELb0ELb0ELb0ELi2ELi2ELi2ELi1ELb1EEENS1_21CollectiveEpilogueBwdISB_SC_SE_Li256ELb1ELb0ELi4EEENS1_25SingleTileBwdLPTSchedulerILb1ELi64ELb0EEEEEEEEEvNT_6ParamsE:
	.zero		1000


//--------------------- .nv.constant0._ZN7cutlass13device_kernelIN5flash32FlashAttnBwdPostprocessConvertdQIN4cute5tupleIJNS3_1CILi32EEENS5_ILi256EEEEEENS_10bfloat16_tEfNS_4arch4Sm80ELi256ENS3_8TiledMMAINS3_8MMA_AtomIJNS3_30SM80_16x8x16_F32BF16BF16F32_TNEEEENS3_6LayoutINS4_IJNS5_ILi1EEENS5_ILi8EEESH_EEENS4_IJNS5_ILi0EEESH_SK_EEEEENS4_IJNS5_ILi16EEENS5_ILi128EEESN_EEEEELb0EEEEEvNT_6ParamsE --------------------------
	.section	.nv.constant0._ZN7cutlass13device_kernelIN5flash32FlashAttnBwdPostprocessConvertdQIN4cute5tupleIJNS3_1CILi32EEENS5_ILi256EEEEEENS_10bfloat16_tEfNS_4arch4Sm80ELi256ENS3_8TiledMMAINS3_8MMA_AtomIJNS3_30SM80_16x8x16_F32BF16BF16F32_TNEEEENS3_6LayoutINS4_IJNS5_ILi1EEENS5_ILi8EEESH_EEENS4_IJNS5_ILi0EEESH_SK_EEEEENS4_IJNS5_ILi16EEENS5_ILi128EEESN_EEEEELb0EEEEEvNT_6ParamsE,"a",@progbits
	.sectionflags	@""
	.align	4
.nv.constant0._ZN7cutlass13device_kernelIN5flash32FlashAttnBwdPostprocessConvertdQIN4cute5tupleIJNS3_1CILi32EEENS5_ILi256EEEEEENS_10bfloat16_tEfNS_4arch4Sm80ELi256ENS3_8TiledMMAINS3_8MMA_AtomIJNS3_30SM80_16x8x16_F32BF16BF16F32_TNEEEENS3_6LayoutINS4_IJNS5_ILi1EEENS5_ILi8EEESH_EEENS4_IJNS5_ILi0EEESH_SK_EEEEENS4_IJNS5_ILi16EEENS5_ILi128EEESN_EEEEELb0EEEEEvNT_6ParamsE:
	.zero		464


//--------------------- .nv.constant0._ZN7cutlass13device_kernelIN5flash19enable_sm80_to_sm89INS1_16FlashAttnBwdSm80INS1_25CollectiveMainloopBwdSm80ILi1ELi1EN4cute5tupleIJNS5_1CILi32EEENS7_ILi64EEENS7_ILi256EEEEEENS_10bfloat16_tEfNS_4arch4Sm80ELb1ELb0ELb0ELb1ELb0ELb0ELb0ELb0ELi2ELi2ELi2ELi1ELb1EEENS1_24CollectiveEpilogueBwdGQAISB_fSE_Li256ELb1ELb0EEENS1_25SingleTileBwdLPTSchedulerILb1ELi64ELb0EEEEEEEEEvNT_6ParamsE --------------------------
	.section	.nv.constant0._ZN7cutlass13device_kernelIN5flash19enable_sm80_to_sm89INS1_16FlashAttnBwdSm80INS1_25CollectiveMainloopBwdSm80ILi1ELi1EN4cute5tupleIJNS5_1CILi32EEENS7_ILi64EEENS7_ILi256EEEEEENS_10bfloat16_tEfNS_4arch4Sm80ELb1ELb0ELb0ELb1ELb0ELb0ELb0ELb0ELi2ELi2ELi2ELi1ELb1EEENS1_24CollectiveEpilogueBwdGQAISB_fSE_Li256ELb1ELb0EEENS1_25SingleTileBwdLPTSchedulerILb1ELi64ELb0EEEEEEEEEvNT_6ParamsE,"a",@progbits
	.sectionflags	@""
	.align	4
.nv.constant0._ZN7cutlass13device_kernelIN5flash19enable_sm80_to_sm89INS1_16FlashAttnBwdSm80INS1_25CollectiveMainloopBwdSm80ILi1ELi1EN4cute5tupleIJNS5_1CILi32EEENS7_ILi64EEENS7_ILi256EEEEEENS_10bfloat16_tEfNS_4arch4Sm80ELb1ELb0ELb0ELb1ELb0ELb0ELb0ELb0ELi2ELi2ELi2ELi1ELb1EEENS1_24CollectiveEpilogueBwdGQAISB_fSE_Li256ELb1ELb0EEENS1_25SingleTileBwdLPTSchedulerILb1ELi64ELb0EEEEEEEEEvNT_6ParamsE:
	.zero		1008


//--------------------- .nv.constant0._ZN7cutlass13device_kernelIN5flash22FlashAttnBwdPreprocessIN4cute5tupleIJNS3_1CILi32EEENS5_ILi256EEEEEENS_10bfloat16_tEfNS_4arch4Sm80ELb1ELb1EEEEEvNT_6ParamsE --------------------------
	.section	.nv.constant0._ZN7cutlass13device_kernelIN5flash22FlashAttnBwdPreprocessIN4cute5tupleIJNS3_1CILi32EEENS5_ILi256EEEEEENS_10bfloat16_tEfNS_4arch4Sm80ELb1ELb1EEEEEvNT_6ParamsE,"a",@progbits
	.sectionflags	@""
	.align	4
.nv.constant0._ZN7cutlass13device_kernelIN5flash22FlashAttnBwdPreprocessIN4cute5tupleIJNS3_1CILi32EEENS5_ILi256EEEEEENS_10bfloat16_tEfNS_4arch4Sm80ELb1ELb1EEEEEvNT_6ParamsE:
	.zero		592


//--------------------- .nv.constant0._ZN7cutlass13device_kernelIN5flash19enable_sm80_to_sm89INS1_16FlashAttnBwdSm80INS1_25CollectiveMainloopBwdSm80ILi1ELi1EN4cute5tupleIJNS5_1CILi64EEES8_NS7_ILi256EEEEEENS_10bfloat16_tEfNS_4arch4Sm80ELb0ELb0ELb0ELb0ELb0ELb0ELb0ELb0ELi2ELi4ELi2ELi2ELb0EEENS1_21CollectiveEpilogueBwdISA_SB_SD_Li256ELb0ELb0ELi4EEENS1_19SingleTileSchedulerILb0ELb0ELb0ELi64EEEEEEEEEvNT_6ParamsE --------------------------
	.section	.nv.constant0._ZN7cutlass13device_kernelIN5flash19enable_sm80_to_sm89INS1_16FlashAttnBwdSm80INS1_25CollectiveMainloopBwdSm80ILi1ELi1EN4cute5tupleIJNS5_1CILi64EEES8_NS7_ILi256EEEEEENS_10bfloat16_tEfNS_4arch4Sm80ELb0ELb0ELb0ELb0ELb0ELb0ELb0ELb0ELi2ELi4ELi2ELi2ELb0EEENS1_21CollectiveEpilogueBwdISA_SB_SD_Li256ELb0ELb0ELi4EEENS1_19SingleTileSchedulerILb0ELb0ELb0ELi64EEEEEEEEEvNT_6ParamsE,"a",@progbits
	.sectionflags	@""
	.align	4
.nv.constant0._ZN7cutlass13device_kernelIN5flash19enable_sm80_to_sm89INS1_16FlashAttnBwdSm80INS1_25CollectiveMainloopBwdSm80ILi1ELi1EN4cute5tupleIJNS5_1CILi64EEES8_NS7_ILi256EEEEEENS_10bfloat16_tEfNS_4arch4Sm80ELb0ELb0ELb0ELb0ELb0ELb0ELb0ELb0ELi2ELi4ELi2ELi2ELb0EEENS1_21CollectiveEpilogueBwdISA_SB_SD_Li256ELb0ELb0ELi4EEENS1_19SingleTileSchedulerILb0ELb0ELb0ELi64EEEEEEEEEvNT_6ParamsE:
	.zero		976


//--------------------- .nv.constant0._ZN7cutlass13device_kernelIN5flash19enable_sm80_to_sm89INS1_16FlashAttnBwdSm80INS1_25CollectiveMainloopBwdSm80ILi1ELi1EN4cute5tupleIJNS5_1CILi64EEES8_NS7_ILi256EEEEEENS_10bfloat16_tEfNS_4arch4Sm80ELb0ELb0ELb0ELb0ELb0ELb0ELb0ELb0ELi2ELi4ELi2ELi2ELb0EEENS1_24CollectiveEpilogueBwdGQAISA_fSD_Li256ELb0ELb0EEENS1_19SingleTileSchedulerILb0ELb0ELb0ELi64EEEEEEEEEvNT_6ParamsE --------------------------
	.section	.nv.constant0._ZN7cutlass13device_kernelIN5flash19enable_sm80_to_sm89INS1_16FlashAttnBwdSm80INS1_25CollectiveMainloopBwdSm80ILi1ELi1EN4cute5tupleIJNS5_1CILi64EEES8_NS7_ILi256EEEEEENS_10bfloat16_tEfNS_4arch4Sm80ELb0ELb0ELb0ELb0ELb0ELb0ELb0ELb0ELi2ELi4ELi2ELi2ELb0EEENS1_24CollectiveEpilogueBwdGQAISA_fSD_Li256ELb0ELb0EEENS1_19SingleTileSchedulerILb0ELb0ELb0ELi64EEEEEEEEEvNT_6ParamsE,"a",@progbits
	.sectionflags	@""
	.align	4
.nv.constant0._ZN7cutlass13device_kernelIN5flash19enable_sm80_to_sm89INS1_16FlashAttnBwdSm80INS1_25CollectiveMainloopBwdSm80ILi1ELi1EN4cute5tupleIJNS5_1CILi64EEES8_NS7_ILi256EEEEEENS_10bfloat16_tEfNS_4arch4Sm80ELb0ELb0ELb0ELb0ELb0ELb0ELb0ELb0ELi2ELi4ELi2ELi2ELb0EEENS1_24CollectiveEpilogueBwdGQAISA_fSD_Li256ELb0ELb0EEENS1_19SingleTileSchedulerILb0ELb0ELb0ELi64EEEEEEEEEvNT_6ParamsE:
	.zero		984


//--------------------- .nv.constant0._ZN7cutlass13device_kernelIN5flash19enable_sm80_to_sm89INS1_16FlashAttnBwdSm80INS1_25CollectiveMainloopBwdSm80ILi1ELi1EN4cute5tupleIJNS5_1CILi64EEES8_NS7_ILi256EEEEEENS_10bfloat16_tEfNS_4arch4Sm80ELb0ELb0ELb0ELb1ELb0ELb0ELb0ELb0ELi2ELi4ELi2ELi2ELb0EEENS1_21CollectiveEpilogueBwdISA_SB_SD_Li256ELb1ELb0ELi4EEENS1_19SingleTileSchedulerILb1ELb0ELb0ELi64EEEEEEEEEvNT_6ParamsE --------------------------
	.section	.nv.constant0._ZN7cutlass13device_kernelIN5flash19enable_sm80_to_sm89INS1_16FlashAttnBwdSm80INS1_25CollectiveMainloopBwdSm80ILi1ELi1EN4cute5tupleIJNS5_1CILi64EEES8_NS7_ILi256EEEEEENS_10bfloat16_tEfNS_4arch4Sm80ELb0ELb0ELb0ELb1ELb0ELb0ELb0ELb0ELi2ELi4ELi2ELi2ELb0EEENS1_21CollectiveEpilogueBwdISA_SB_SD_Li256ELb1ELb0ELi4EEENS1_19SingleTileSchedulerILb1ELb0ELb0ELi64EEEEEEEEEvNT_6ParamsE,"a",@progbits
	.sectionflags	@""
	.align	4
.nv.constant0._ZN7cutlass13device_kernelIN5flash19enable_sm80_to_sm89INS1_16FlashAttnBwdSm80INS1_25CollectiveMainloopBwdSm80ILi1ELi1EN4cute5tupleIJNS5_1CILi64EEES8_NS7_ILi256EEEEEENS_10bfloat16_tEfNS_4arch4Sm80ELb0ELb0ELb0ELb1ELb0ELb0ELb0ELb0ELi2ELi4ELi2ELi2ELb0EEENS1_21CollectiveEpilogueBwdISA_SB_SD_Li256ELb1ELb0ELi4EEENS1_19SingleTileSchedulerILb1ELb0ELb0ELi64EEEEEEEEEvNT_6ParamsE:
	.zero		976


//--------------------- .nv.constant0._ZN7cutlass13device_kernelIN5flash19enable_sm80_to_sm89INS1_16FlashAttnBwdSm80INS1_25CollectiveMainloopBwdSm80ILi1ELi1EN4cute5tupleIJNS5_1CILi64EEES8_NS7_ILi256EEEEEENS_10bfloat16_tEfNS_4arch4Sm80ELb0ELb0ELb0ELb1ELb0ELb0ELb0ELb0ELi2ELi4ELi2ELi2ELb0EEENS1_24CollectiveEpilogueBwdGQAISA_fSD_Li256ELb1ELb0EEENS1_19SingleTileSchedulerILb1ELb0ELb0ELi64EEEEEEEEEvNT_6ParamsE --------------------------
	.section	.nv.constant0._ZN7cutlass13device_kernelIN5flash19enable_sm80_to_sm89INS1_16FlashAttnBwdSm80INS1_25CollectiveMainloopBwdSm80ILi1ELi1EN4cute5tupleIJNS5_1CILi64EEES8_NS7_ILi256EEEEEENS_10bfloat16_tEfNS_4arch4Sm80ELb0ELb0ELb0ELb1ELb0ELb0ELb0ELb0ELi2ELi4ELi2ELi2ELb0EEENS1_24CollectiveEpilogueBwdGQAISA_fSD_Li256ELb1ELb0EEENS1_19SingleTileSchedulerILb1ELb0ELb0ELi64EEEEEEEEEvNT_6ParamsE,"a",@progbits
	.sectionflags	@""
	.align	4
.nv.constant0._ZN7cutlass13device_kernelIN5flash19enable_sm80_to_sm89INS1_16FlashAttnBwdSm80INS1_25CollectiveMainloopBwdSm80ILi1ELi1EN4cute5tupleIJNS5_1CILi64EEES8_NS7_ILi256EEEEEENS_10bfloat16_tEfNS_4arch4Sm80ELb0ELb0ELb0ELb1ELb0ELb0ELb0ELb0ELi2ELi4ELi2ELi2ELb0EEENS1_24CollectiveEpilogueBwdGQAISA_fSD_Li256ELb1ELb0EEENS1_19SingleTileSchedulerILb1ELb0ELb0ELi64EEEEEEEEEvNT_6ParamsE:
	.zero		984


//--------------------- .nv.constant0._ZN7cutlass13device_kernelIN5flash19enable_sm80_to_sm89INS1_16FlashAttnBwdSm80INS1_25CollectiveMainloopBwdSm80ILi1ELi1EN4cute5tupleIJNS5_1CILi64EEES8_NS7_ILi256EEEEEENS_10bfloat16_tEfNS_4arch4Sm80ELb0ELb1ELb0ELb0ELb0ELb0ELb0ELb0ELi2ELi4ELi2ELi2ELb0EEENS1_21CollectiveEpilogueBwdISA_SB_SD_Li256ELb0ELb0ELi4EEENS1_19SingleTileSchedulerILb0ELb0ELb0ELi64EEEEEEEEEvNT_6ParamsE --------------------------
	.section	.nv.constant0._ZN7cutlass13device_kernelIN5flash19enable_sm80_to_sm89INS1_16FlashAttnBwdSm80INS1_25CollectiveMainloopBwdSm80ILi1ELi1EN4cute5tupleIJNS5_1CILi64EEES8_NS7_ILi256EEEEEENS_10bfloat16_tEfNS_4arch4Sm80ELb0ELb1ELb0ELb0ELb0ELb0ELb0ELb0ELi2ELi4ELi2ELi2ELb0EEENS1_21CollectiveEpilogueBwdISA_SB_SD_Li256ELb0ELb0ELi4EEENS1_19SingleTileSchedulerILb0ELb0ELb0ELi64EEEEEEEEEvNT_6ParamsE,"a",@progbits
	.sectionflags	@""
	.align	4
.nv.constant0._ZN7cutlass13device_kernelIN5flash19enable_sm80_to_sm89INS1_16FlashAttnBwdSm80INS1_25CollectiveMainloopBwdSm80ILi1ELi1EN4cute5tupleIJNS5_1CILi64EEES8_NS7_ILi256EEEEEENS_10bfloat16_tEfNS_4arch4Sm80ELb0ELb1ELb0ELb0ELb0ELb0ELb0ELb0ELi2ELi4ELi2ELi2ELb0EEENS1_21CollectiveEpilogueBwdISA_SB_SD_Li256ELb0ELb0ELi4EEENS1_19SingleTileSchedulerILb0ELb0ELb0ELi64EEEEEEEEEvNT_6ParamsE:
	.zero		976


//--------------------- .nv.constant0._ZN7cutlass13device_kernelIN5flash19enable_sm80_to_sm89INS1_16FlashAttnBwdSm80INS1_25CollectiveMainloopBwdSm80ILi1ELi1EN4cute5tupleIJNS5_1CILi64EEES8_NS7_ILi256EEEEEENS_10bfloat16_tEfNS_4arch4Sm80ELb0ELb1ELb0ELb0ELb0ELb0ELb0ELb0ELi2ELi4ELi2ELi2ELb0EEENS1_24CollectiveEpilogueBwdGQAISA_fSD_Li256ELb0ELb0EEENS1_19SingleTileSchedulerILb0ELb0ELb0ELi64EEEEEEEEEvNT_6ParamsE --------------------------
	.section	.nv.constant0._ZN7cutlass13device_kernelIN5flash19enable_sm80_to_sm89INS1_16FlashAttnBwdSm80INS1_25CollectiveMainloopBwdSm80ILi1ELi1EN4cute5tupleIJNS5_1CILi64EEES8_NS7_ILi256EEEEEENS_10bfloat16_tEfNS_4arch4Sm80ELb0ELb1ELb0ELb0ELb0ELb0ELb0ELb0ELi2ELi4ELi2ELi2ELb0EEENS1_24CollectiveEpilogueBwdGQAISA_fSD_Li256ELb0ELb0EEENS1_19SingleTileSchedulerILb0ELb0ELb0ELi64EEEEEEEEEvNT_6ParamsE,"a",@progbits
	.sectionflags	@""
	.align	4
.nv.constant0._ZN7cutlass13device_kernelIN5flash19enable_sm80_to_sm89INS1_16FlashAttnBwdSm80INS1_25CollectiveMainloopBwdSm80ILi1ELi1EN4cute5tupleIJNS5_1CILi64EEES8_NS7_ILi256EEEEEENS_10bfloat16_tEfNS_4arch4Sm80ELb0ELb1ELb0ELb0ELb0ELb0ELb0ELb0ELi2ELi4ELi2ELi2ELb0EEENS1_24CollectiveEpilogueBwdGQAISA_fSD_Li256ELb0ELb0EEENS1_19SingleTileSchedulerILb0ELb0ELb0ELi64EEEEEEEEEvNT_6ParamsE:
	.zero		984


//--------------------- .nv.constant0._ZN7cutlass13device_kernelIN5flash19enable_sm80_to_sm89INS1_16FlashAttnBwdSm80INS1_25CollectiveMainloopBwdSm80ILi1ELi1EN4cute5tupleIJNS5_1CILi64EEES8_NS7_ILi256EEEEEENS_10bfloat16_tEfNS_4arch4Sm80ELb0ELb1ELb0ELb1ELb0ELb0ELb0ELb0ELi2ELi4ELi2ELi2ELb0EEENS1_21CollectiveEpilogueBwdISA_SB_SD_Li256ELb1ELb0ELi4EEENS1_19SingleTileSchedulerILb1ELb0ELb0ELi64EEEEEEEEEvNT_6ParamsE --------------------------
	.section	.nv.constant0._ZN7cutlass13device_kernelIN5flash19enable_sm80_to_sm89INS1_16FlashAttnBwdSm80INS1_25CollectiveMainloopBwdSm80ILi1ELi1EN4cute5tupleIJNS5_1CILi64EEES8_NS7_ILi256EEEEEENS_10bfloat16_tEfNS_4arch4Sm80ELb0ELb1ELb0ELb1ELb0ELb0ELb0ELb0ELi2ELi4ELi2ELi2ELb0EEENS1_21CollectiveEpilogueBwdISA_SB_SD_Li256ELb1ELb0ELi4EEENS1_19SingleTileSchedulerILb1ELb0ELb0ELi64EEEEEEEEEvNT_6ParamsE,"a",@progbits
	.sectionflags	@""
	.align	4
.nv.constant0._ZN7cutlass13device_kernelIN5flash19enable_sm80_to_sm89INS1_16FlashAttnBwdSm80INS1_25CollectiveMainloopBwdSm80ILi1ELi1EN4cute5tupleIJNS5_1CILi64EEES8_NS7_ILi256EEEEEENS_10bfloat16_tEfNS_4arch4Sm80ELb0ELb1ELb0ELb1ELb0ELb0ELb0ELb0ELi2ELi4ELi2ELi2ELb0EEENS1_21CollectiveEpilogueBwdISA_SB_SD_Li256ELb1ELb0ELi4EEENS1_19SingleTileSchedulerILb1ELb0ELb0ELi64EEEEEEEEEvNT_6ParamsE:
	.zero		976


//--------------------- .nv.constant0._ZN7cutlass13device_kernelIN5flash19enable_sm80_to_sm89INS1_16FlashAttnBwdSm80INS1_25CollectiveMainloopBwdSm80ILi1ELi1EN4cute5tupleIJNS5_1CILi64EEES8_NS7_ILi256EEEEEENS_10bfloat16_tEfNS_4arch4Sm80ELb0ELb1ELb0ELb1ELb0ELb0ELb0ELb0ELi2ELi4ELi2ELi2ELb0EEENS1_24CollectiveEpilogueBwdGQAISA_fSD_Li256ELb1ELb0EEENS1_19SingleTileSchedulerILb1ELb0ELb0ELi64EEEEEEEEEvNT_6ParamsE --------------------------
	.section	.nv.constant0._ZN7cutlass13device_kernelIN5flash19enable_sm80_to_sm89INS1_16FlashAttnBwdSm80INS1_25CollectiveMainloopBwdSm80ILi1ELi1EN4cute5tupleIJNS5_1CILi64EEES8_NS7_ILi256EEEEEENS_10bfloat16_tEfNS_4arch4Sm80ELb0ELb1ELb0ELb1ELb0ELb0ELb0ELb0ELi2ELi4ELi2ELi2ELb0EEENS1_24CollectiveEpilogueBwdGQAISA_fSD_Li256ELb1ELb0EEENS1_19SingleTileSchedulerILb1ELb0ELb0ELi64EEEEEEEEEvNT_6ParamsE,"a",@progbits
	.sectionflags	@""
	.align	4
.nv.constant0._ZN7cutlass13device_kernelIN5flash19enable_sm80_to_sm89INS1_16FlashAttnBwdSm80INS1_25CollectiveMainloopBwdSm80ILi1ELi1EN4cute5tupleIJNS5_1CILi64EEES8_NS7_ILi256EEEEEENS_10bfloat16_tEfNS_4arch4Sm80ELb0ELb1ELb0ELb1ELb0ELb0ELb0ELb0ELi2ELi4ELi2ELi2ELb0EEENS1_24CollectiveEpilogueBwdGQAISA_fSD_Li256ELb1ELb0EEENS1_19SingleTileSchedulerILb1ELb0ELb0ELi64EEEEEEEEEvNT_6ParamsE:
	.zero		984


//--------------------- .nv.constant0._ZN7cutlass13device_kernelIN5flash19enable_sm80_to_sm89INS1_16FlashAttnBwdSm80INS1_25CollectiveMainloopBwdSm80ILi1ELi1EN4cute5tupleIJNS5_1CILi64EEES8_NS7_ILi256EEEEEENS_10bfloat16_tEfNS_4arch4Sm80ELb1ELb0ELb0ELb0ELb0ELb0ELb0ELb0ELi2ELi4ELi2ELi2ELb0EEENS1_21CollectiveEpilogueBwdISA_SB_SD_Li256ELb0ELb0ELi4EEENS1_25SingleTileBwdLPTSchedulerILb0ELi64ELb0EEEEEEEEEvNT_6ParamsE --------------------------
	.section	.nv.constant0._ZN7cutlass13device_kernelIN5flash19enable_sm80_to_sm89INS1_16FlashAttnBwdSm80INS1_25CollectiveMainloopBwdSm80ILi1ELi1EN4cute5tupleIJNS5_1CILi64EEES8_NS7_ILi256EEEEEENS_10bfloat16_tEfNS_4arch4Sm80ELb1ELb0ELb0ELb0ELb0ELb0ELb0ELb0ELi2ELi4ELi2ELi2ELb0EEENS1_21CollectiveEpilogueBwdISA_SB_SD_Li256ELb0ELb0ELi4EEENS1_25SingleTileBwdLPTSchedulerILb0ELi64ELb0EEEEEEEEEvNT_6ParamsE,"a",@progbits
	.sectionflags	@""
	.align	4
.nv.constant0._ZN7cutlass13device_kernelIN5flash19enable_sm80_to_sm89INS1_16FlashAttnBwdSm80INS1_25CollectiveMainloopBwdSm80ILi1ELi1EN4cute5tupleIJNS5_1CILi64EEES8_NS7_ILi256EEEEEENS_10bfloat16_tEfNS_4arch4Sm80ELb1ELb0ELb0ELb0ELb0ELb0ELb0ELb0ELi2ELi4ELi2ELi2ELb0EEENS1_21CollectiveEpilogueBwdISA_SB_SD_Li256ELb0ELb0ELi4EEENS1_25SingleTileBwdLPTSchedulerILb0ELi64ELb0EEEEEEEEEvNT_6ParamsE:
	.zero		1000


//--------------------- .nv.constant0._ZN7cutlass13device_kernelIN5flash19enable_sm80_to_sm89INS1_16FlashAttnBwdSm80INS1_25CollectiveMainloopBwdSm80ILi1ELi1EN4cute5tupleIJNS5_1CILi64EEES8_NS7_ILi256EEEEEENS_10bfloat16_tEfNS_4arch4Sm80ELb1ELb0ELb0ELb0ELb0ELb0ELb0ELb0ELi2ELi4ELi2ELi2ELb0EEENS1_24CollectiveEpilogueBwdGQAISA_fSD_Li256ELb0ELb0EEENS1_25SingleTileBwdLPTSchedulerILb0ELi64ELb0EEEEEEEEEvNT_6ParamsE --------------------------
	.section	.nv.constant0._ZN7cutlass13device_kernelIN5flash19enable_sm80_to_sm89INS1_16FlashAttnBwdSm80INS1_25CollectiveMainloopBwdSm80ILi1ELi1EN4cute5tupleIJNS5_1CILi64EEES8_NS7_ILi256EEEEEENS_10bfloat16_tEfNS_4arch4Sm80ELb1ELb0ELb0ELb0ELb0ELb0ELb0ELb0ELi2ELi4ELi2ELi2ELb0EEENS1_24CollectiveEpilogueBwdGQAISA_fSD_Li256ELb0ELb0EEENS1_25SingleTileBwdLPTSchedulerILb0ELi64ELb0EEEEEEEEEvNT_6ParamsE,"a",@progbits
	.sectionflags	@""
	.align	4
.nv.constant0._ZN7cutlass13device_kernelIN5flash19enable_sm80_to_sm89INS1_16FlashAttnBwdSm80INS1_25CollectiveMainloopBwdSm80ILi1ELi1EN4cute5tupleIJNS5_1CILi64EEES8_NS7_ILi256EEEEEENS_10bfloat16_tEfNS_4arch4Sm80ELb1ELb0ELb0ELb0ELb0ELb0ELb0ELb0ELi2ELi4ELi2ELi2ELb0EEENS1_24CollectiveEpilogueBwdGQAISA_fSD_Li256ELb0ELb0EEENS1_25SingleTileBwdLPTSchedulerILb0ELi64ELb0EEEEEEEEEvNT_6ParamsE:
	.zero		1008


//--------------------- .nv.constant0._ZN7cutlass13device_kernelIN5flash22FlashAttnBwdPreprocessIN4cute5tupleIJNS3_1CILi64EEENS5_ILi256EEEEEENS_10bfloat16_tEfNS_4arch4Sm80ELb1ELb0EEEEEvNT_6ParamsE --------------------------
	.section	.nv.constant0._ZN7cutlass13device_kernelIN5flash22FlashAttnBwdPreprocessIN4cute5tupleIJNS3_1CILi64EEENS5_ILi256EEEEEENS_10bfloat16_tEfNS_4arch4Sm80ELb1ELb0EEEEEvNT_6ParamsE,"a",@progbits
	.sectionflags	@""
	.align	4
.nv.constant0._ZN7cutlass13device_kernelIN5flash22FlashAttnBwdPreprocessIN4cute5tupleIJNS3_1CILi64EEENS5_ILi256EEEEEENS_10bfloat16_tEfNS_4arch4Sm80ELb1ELb0EEEEEvNT_6ParamsE:
	.zero		592


//--------------------- .nv.constant0._ZN7cutlass13device_kernelIN5flash19enable_sm80_to_sm89INS1_16FlashAttnBwdSm80INS1_25CollectiveMainloopBwdSm80ILi1ELi1EN4cute5tupleIJNS5_1CILi64EEES8_NS7_ILi256EEEEEENS_10bfloat16_tEfNS_4arch4Sm80ELb1ELb0ELb0ELb1ELb0ELb0ELb0ELb0ELi2ELi4ELi2ELi2ELb0EEENS1_21CollectiveEpilogueBwdISA_SB_SD_Li256ELb1ELb0ELi4EEENS1_25SingleTileBwdLPTSchedulerILb1ELi64ELb0EEEEEEEEEvNT_6ParamsE --------------------------
	.section	.nv.constant0._ZN7cutlass13device_kernelIN5flash19enable_sm80_to_sm89INS1_16FlashAttnBwdSm80INS1_25CollectiveMainloopBwdSm80ILi1ELi1EN4cute5tupleIJNS5_1CILi64EEES8_NS7_ILi256EEEEEENS_10bfloat16_tEfNS_4arch4Sm80ELb1ELb0ELb0ELb1ELb0ELb0ELb0ELb0ELi2ELi4ELi2ELi2ELb0EEENS1_21CollectiveEpilogueBwdISA_SB_SD_Li256ELb1ELb0ELi4EEENS1_25SingleTileBwdLPTSchedulerILb1ELi64ELb0EEEEEEEEEvNT_6ParamsE,"a",@progbits
	.sectionflags	@""
	.align	4
.nv.constant0._ZN7cutlass13device_kernelIN5flash19enable_sm80_to_sm89INS1_16FlashAttnBwdSm80INS1_25CollectiveMainloopBwdSm80ILi1ELi1EN4cute5tupleIJNS5_1CILi64EEES8_NS7_ILi256EEEEEENS_10bfloat16_tEfNS_4arch4Sm80ELb1ELb0ELb0ELb1ELb0ELb0ELb0ELb0ELi2ELi4ELi2ELi2ELb0EEENS1_21CollectiveEpilogueBwdISA_SB_SD_Li256ELb1ELb0ELi4EEENS1_25SingleTileBwdLPTSchedulerILb1ELi64ELb0EEEEEEEEEvNT_6ParamsE:
	.zero		1000


//--------------------- .nv.constant0._ZN7cutlass13device_kernelIN5flash32FlashAttnBwdPostprocessConvertdQIN4cute5tupleIJNS3_1CILi64EEENS5_ILi256EEEEEENS_10bfloat16_tEfNS_4arch4Sm80ELi256ENS3_8TiledMMAINS3_8MMA_AtomIJNS3_30SM80_16x8x16_F32BF16BF16F32_TNEEEENS3_6LayoutINS4_IJNS5_ILi2EEENS5_ILi4EEENS5_ILi1EEEEEENS4_IJSJ_SH_NS5_ILi0EEEEEEEENS4_IJNS5_ILi32EEES6_NS5_ILi16EEEEEEEELb0EEEEEvNT_6ParamsE --------------------------
	.section	.nv.constant0._ZN7cutlass13device_kernelIN5flash32FlashAttnBwdPostprocessConvertdQIN4cute5tupleIJNS3_1CILi64EEENS5_ILi256EEEEEENS_10bfloat16_tEfNS_4arch4Sm80ELi256ENS3_8TiledMMAINS3_8MMA_AtomIJNS3_30SM80_16x8x16_F32BF16BF16F32_TNEEEENS3_6LayoutINS4_IJNS5_ILi2EEENS5_ILi4EEENS5_ILi1EEEEEENS4_IJSJ_SH_NS5_ILi0EEEEEEEENS4_IJNS5_ILi32EEES6_NS5_ILi16EEEEEEEELb0EEEEEvNT_6ParamsE,"a",@progbits
	.sectionflags	@""
	.align	4
.nv.constant0._ZN7cutlass13device_kernelIN5flash32FlashAttnBwdPostprocessConvertdQIN4cute5tupleIJNS3_1CILi64EEENS5_ILi256EEEEEENS_10bfloat16_tEfNS_4arch4Sm80ELi256ENS3_8TiledMMAINS3_8MMA_AtomIJNS3_30SM80_16x8x16_F32BF16BF16F32_TNEEEENS3_6LayoutINS4_IJNS5_ILi2EEENS5_ILi4EEENS5_ILi1EEEEEENS4_IJSJ_SH_NS5_ILi0EEEEEEEENS4_IJNS5_ILi32EEES6_NS5_ILi16EEEEEEEELb0EEEEEvNT_6ParamsE:
	.zero		464


//--------------------- .nv.constant0._ZN7cutlass13device_kernelIN5flash19enable_sm80_to_sm89INS1_16FlashAttnBwdSm80INS1_25CollectiveMainloopBwdSm80ILi1ELi1EN4cute5tupleIJNS5_1CILi64EEES8_NS7_ILi256EEEEEENS_10bfloat16_tEfNS_4arch4Sm80ELb1ELb0ELb0ELb1ELb0ELb0ELb0ELb0ELi2ELi4ELi2ELi2ELb0EEENS1_24CollectiveEpilogueBwdGQAISA_fSD_Li256ELb1ELb0EEENS1_25SingleTileBwdLPTSchedulerILb1ELi64ELb0EEEEEEEEEvNT_6ParamsE --------------------------
	.section	.nv.constant0._ZN7cutlass13device_kernelIN5flash19enable_sm80_to_sm89INS1_16FlashAttnBwdSm80INS1_25CollectiveMainloopBwdSm80ILi1ELi1EN4cute5tupleIJNS5_1CILi64EEES8_NS7_ILi256EEEEEENS_10bfloat16_tEfNS_4arch4Sm80ELb1ELb0ELb0ELb1ELb0ELb0ELb0ELb0ELi2ELi4ELi2ELi2ELb0EEENS1_24CollectiveEpilogueBwdGQAISA_fSD_Li256ELb1ELb0EEENS1_25SingleTileBwdLPTSchedulerILb1ELi64ELb0EEEEEEEEEvNT_6ParamsE,"a",@progbits
	.sectionflags	@""
	.align	4
.nv.constant0._ZN7cutlass13device_kernelIN5flash19enable_sm80_to_sm89INS1_16FlashAttnBwdSm80INS1_25CollectiveMainloopBwdSm80ILi1ELi1EN4cute5tupleIJNS5_1CILi64EEES8_NS7_ILi256EEEEEENS_10bfloat16_tEfNS_4arch4Sm80ELb1ELb0ELb0ELb1ELb0ELb0ELb0ELb0ELi2ELi4ELi2ELi2ELb0EEENS1_24CollectiveEpilogueBwdGQAISA_fSD_Li256ELb1ELb0EEENS1_25SingleTileBwdLPTSchedulerILb1ELi64ELb0EEEEEEEEEvNT_6ParamsE:
	.zero		1008


//--------------------- .nv.constant0._ZN7cutlass13device_kernelIN5flash22FlashAttnBwdPreprocessIN4cute5tupleIJNS3_1CILi64EEENS5_ILi256EEEEEENS_10bfloat16_tEfNS_4arch4Sm80ELb1ELb1EEEEEvNT_6ParamsE --------------------------
	.section	.nv.constant0._ZN7cutlass13device_kernelIN5flash22FlashAttnBwdPreprocessIN4cute5tupleIJNS3_1CILi64EEENS5_ILi256EEEEEENS_10bfloat16_tEfNS_4arch4Sm80ELb1ELb1EEEEEvNT_6ParamsE,"a",@progbits
	.sectionflags	@""
	.align	4
.nv.constant0._ZN7cutlass13device_kernelIN5flash22FlashAttnBwdPreprocessIN4cute5tupleIJNS3_1CILi64EEENS5_ILi256EEEEEENS_10bfloat16_tEfNS_4arch4Sm80ELb1ELb1EEEEEvNT_6ParamsE:
	.zero		592


//--------------------- .text._ZN7cutlass13device_kernelIN5flash19enable_sm80_to_sm89INS1_16FlashAttnBwdSm80INS1_25CollectiveMainloopBwdSm80ILi1ELi1EN4cute5tupleIJNS5_1CILi32EEENS7_ILi64EEENS7_ILi256EEEEEENS_10bfloat16_tEfNS_4arch4Sm80ELb0ELb0ELb0ELb0ELb0ELb0ELb0ELb0ELi2ELi2ELi2ELi1ELb1EEENS1_21CollectiveEpilogueBwdISB_SC_SE_Li256ELb0ELb0ELi4EEENS1_19SingleTileSchedulerILb0ELb0ELb0ELi64EEEEEEEEEvNT_6ParamsE --------------------------
	.section	.text._ZN7cutlass13device_kernelIN5flash19enable_sm80_to_sm89INS1_16FlashAttnBwdSm80INS1_25CollectiveMainloopBwdSm80ILi1ELi1EN4cute5tupleIJNS5_1CILi32EEENS7_ILi64EEENS7_ILi256EEEEEENS_10bfloat16_tEfNS_4arch4Sm80ELb0ELb0ELb0ELb0ELb0ELb0ELb0ELb0ELi2ELi2ELi2ELi1ELb1EEENS1_21CollectiveEpilogueBwdISB_SC_SE_Li256ELb0ELb0ELi4EEENS1_19SingleTileSchedulerILb0ELb0ELb0ELi64EEEEEEEEEvNT_6ParamsE,"ax",@progbits
	.sectioninfo	@"SHI_REGISTERS=255"
	.align	128
.text._ZN7cutlass13device_kernelIN5flash19enable_sm80_to_sm89INS1_16FlashAttnBwdSm80INS1_25CollectiveMainloopBwdSm80ILi1ELi1EN4cute5tupleIJNS5_1CILi32EEENS7_ILi64EEENS7_ILi256EEEEEENS_10bfloat16_tEfNS_4arch4Sm80ELb0ELb0ELb0ELb0ELb0ELb0ELb0ELb0ELi2ELi2ELi2ELi1ELb1EEENS1_21CollectiveEpilogueBwdISB_SC_SE_Li256ELb0ELb0ELi4EEENS1_19SingleTileSchedulerILb0ELb0ELb0ELi64EEEEEEEEEvNT_6ParamsE:
        .type           _ZN7cutlass13device_kernelIN5flash19enable_sm80_to_sm89INS1_16FlashAttnBwdSm80INS1_25CollectiveMainloopBwdSm80ILi1ELi1EN4cute5tupleIJNS5_1CILi32EEENS7_ILi64EEENS7_ILi256EEEEEENS_10bfloat16_tEfNS_4arch4Sm80ELb0ELb0ELb0ELb0ELb0ELb0ELb0ELb0ELi2ELi2ELi2ELi1ELb1EEENS1_21CollectiveEpilogueBwdISB_SC_SE_Li256ELb0ELb0ELi4EEENS1_19SingleTileSchedulerILb0ELb0ELb0ELi64EEEEEEEEEvNT_6ParamsE,@function
        .size           _ZN7cutlass13device_kernelIN5flash19enable_sm80_to_sm89INS1_16FlashAttnBwdSm80INS1_25CollectiveMainloopBwdSm80ILi1ELi1EN4cute5tupleIJNS5_1CILi32EEENS7_ILi64EEENS7_ILi256EEEEEENS_10bfloat16_tEfNS_4arch4Sm80ELb0ELb0ELb0ELb0ELb0ELb0ELb0ELb0ELi2ELi2ELi2ELi1ELb1EEENS1_21CollectiveEpilogueBwdISB_SC_SE_Li256ELb0ELb0ELi4EEENS1_19SingleTileSchedulerILb0ELb0ELb0ELi64EEEEEEEEEvNT_6ParamsE,(.L_x_1146 - _ZN7cutlass13device_kernelIN5flash19enable_sm80_to_sm89INS1_16FlashAttnBwdSm80INS1_25CollectiveMainloopBwdSm80ILi1ELi1EN4cute5tupleIJNS5_1CILi32EEENS7_ILi64EEENS7_ILi256EEEEEENS_10bfloat16_tEfNS_4arch4Sm80ELb0ELb0ELb0ELb0ELb0ELb0ELb0ELb0ELi2ELi2ELi2ELi1ELb1EEENS1_21CollectiveEpilogueBwdISB_SC_SE_Li256ELb0ELb0ELi4EEENS1_19SingleTileSchedulerILb0ELb0ELb0ELi64EEEEEEEEEvNT_6ParamsE)
        .other          _ZN7cutlass13device_kernelIN5flash19enable_sm80_to_sm89INS1_16FlashAttnBwdSm80INS1_25CollectiveMainloopBwdSm80ILi1ELi1EN4cute5tupleIJNS5_1CILi32EEENS7_ILi64EEENS7_ILi256EEEEEENS_10bfloat16_tEfNS_4arch4Sm80ELb0ELb0ELb0ELb0ELb0ELb0ELb0ELb0ELi2ELi2ELi2ELi1ELb1EEENS1_21CollectiveEpilogueBwdISB_SC_SE_Li256ELb0ELb0ELi4EEENS1_19SingleTileSchedulerILb0ELb0ELb0ELi64EEEEEEEEEvNT_6ParamsE,@"STO_CUDA_ENTRY STV_DEFAULT"
_ZN7cutlass13device_kernelIN5flash19enable_sm80_to_sm89INS1_16FlashAttnBwdSm80INS1_25CollectiveMainloopBwdSm80ILi1ELi1EN4cute5tupleIJNS5_1CILi32EEENS7_ILi64EEENS7_ILi256EEEEEENS_10bfloat16_tEfNS_4arch4Sm80ELb0ELb0ELb0ELb0ELb0ELb0ELb0ELb0ELi2ELi2ELi2ELi1ELb1EEENS1_21CollectiveEpilogueBwdISB_SC_SE_Li256ELb0ELb0ELi4EEENS1_19SingleTileSchedulerILb0ELb0ELb0ELi64EEEEEEEEEvNT_6ParamsE:
[----:B------:R-:W-:-:S03]  /*0000*/  MOV R1, c[0x0][0x28] ;  /* 0x00000a0000017a02 */ /* 0x000fc60000000f00 */
[----:B------:R-:W1:Y:S01]  /*0010*/  S2UR UR12, SR_CTAID.Z ;  /* 0x00000000000c79c3 */ /* 0x000e620000002700 */
[----:B------:R-:W-:Y:S02]  /*0020*/  IADD3 R1, R1, -0xb8, RZ ;  /* 0xffffff4801017810 */ /* 0x000fe40007ffe0ff */
[----:B-1----:R-:W-:-:S13]  /*0030*/  ISETP.LE.AND P0, PT, RZ, UR12, PT ;  /* 0x0000000cff007c0c */ /* 0x002fda000bf03270 */
[----:B------:R-:W-:Y:S05]  /*0040*/  @!P0 EXIT ;  /* 0x000000000000894d */ /* 0x000fea0003800000 */
[----:B------:R-:W1:Y:S01]  /*0050*/  S2R R2, SR_TID.X ;  /* 0x0000000000027919 */ /* 0x000e620000002100 */
[----:B------:R-:W2:Y:S01]  /*0060*/  S2UR UR11, SR_CTAID.Y ;  /* 0x00000000000b79c3 */ /* 0x000ea20000002600 */
[----:B------:R-:W-:Y:S01]  /*0070*/  ULDC.64 UR6, c[0x0][0x248] ;  /* 0x0000920000067ab9 */ /* 0x000fe20000000a00 */
[----:B------:R-:W-:Y:S01]  /*0080*/  IMAD.MOV.U32 R149, RZ, RZ, R3 ;  /* 0x000000ffff957224 */ /* 0x000fe200078e0003 */
[----:B------:R-:W-:Y:S01]  /*0090*/  USHF.R.S32.HI UR10, URZ, 0x1f, UR12 ;  /* 0x0000001f3f0a7899 */ /* 0x000fe2000801140c */
[----:B------:R-:W3:Y:S01]  /*00a0*/  S2R R9, SR_CTAID.X ;  /* 0x0000000000097919 */ /* 0x000ee20000002500 */
[----:B------:R-:W-:Y:S01]  /*00b0*/  UISETP.NE.AND UP0, UPT, UR6, 0x1, UPT ;  /* 0x000000010600788c */ /* 0x000fe2000bf05270 */
[----:B------:R-:W-:Y:S01]  /*00c0*/  IMAD.U32 R8, RZ, RZ, UR12 ;  /* 0x0000000cff087e24 */ /* 0x000fe2000f8e00ff */
[----:B------:R-:W-:Y:S01]  /*00d0*/  ULDC.64 UR4, c[0x0][0x1e8] ;  /* 0x00007a0000047ab9 */ /* 0x000fe20000000a00 */
[----:B------:R-:W-:Y:S01]  /*00e0*/  IMAD.MOV.U32 R36, RZ, RZ, -0x40 ;  /* 0xffffffc0ff247424 */ /* 0x000fe200078e00ff */
[----:B------:R-:W-:Y:S01]  /*00f0*/  UIMAD UR4, UR10, UR4, URZ ;  /* 0x000000040a0472a4 */ /* 0x000fe2000f8e023f */
[----:B------:R-:W-:Y:S01]  /*0100*/  IMAD.MOV.U32 R37, RZ, RZ, 0x20 ;  /* 0x00000020ff257424 */ /* 0x000fe200078e00ff */
[----:B------:R-:W-:-:S02]  /*0110*/  ULDC.64 UR18, c[0x0][0x118] ;  /* 0x0000460000127ab9 */ /* 0x000fc40000000a00 */
[----:B------:R-:W-:-:S03]  /*0120*/  UIMAD UR13, UR12, UR5, UR4 ;  /* 0x000000050c0d72a4 */ /* 0x000fc6000f8e0204 */
[----:B------:R-:W-:Y:S02]  /*0130*/  ULDC.64 UR4, c[0x0][0x278] ;  /* 0x00009e0000047ab9 */ /* 0x000fe40000000a00 */
[----:B------:R-:W-:Y:S02]  /*0140*/  UIMAD UR8, UR10, UR4, URZ ;  /* 0x000000040a0872a4 */ /* 0x000fe4000f8e023f */
[----:B------:R-:W-:Y:S02]  /*0150*/  UIMAD.WIDE.U32 UR14, UR12, UR4, URZ ;  /* 0x000000040c0e72a5 */ /* 0x000fe4000f8e003f */
[----:B------:R-:W-:Y:S01]  /*0160*/  UIMAD UR8, UR12, UR5, UR8 ;  /* 0x000000050c0872a4 */ /* 0x000fe2000f8e0208 */
[--C-:B-1----:R-:W-:Y:S01]  /*0170*/  IMAD.MOV.U32 R148, RZ, RZ, R2.reuse ;  /* 0x000000ffff947224 */ /* 0x102fe200078e0002 */
[----:B--2---:R-:W-:Y:S01]  /*0180*/  UIMAD.WIDE.U32 UR16, UR11, UR7, URZ ;  /* 0x000000070b1072a5 */ /* 0x004fe2000f8e003f */
[----:B------:R-:W-:Y:S01]  /*0190*/  IMAD.MOV.U32 R148, RZ, RZ, R2 ;  /* 0x000000ffff947224 */ /* 0x000fe200078e0002 */
[----:B------:R-:W-:Y:S01]  /*01a0*/  UMOV UR6, UR11 ;  /* 0x0000000b00067c82 */ /* 0x000fe20008000000 */
[----:B------:R1:W-:Y:S01]  /*01b0*/  STL [R1+0x70], R2 ;  /* 0x0000700201007387 */ /* 0x0003e20000100800 */
[----:B------:R-:W-:Y:S01]  /*01c0*/  ULDC UR7, c[0x0][0x250] ;  /* 0x0000940000077ab9 */ /* 0x000fe20000000800 */
[----:B------:R-:W-:Y:S01]  /*01d0*/  IMAD.SHL.U32 R4, R148, 0x4, RZ ;  /* 0x0000000494047824 */ /* 0x000fe200078e00ff */
[----:B------:R-:W-:Y:S01]  /*01e0*/  SHF.R.S32.HI R33, RZ, 0x1f, R148 ;  /* 0x0000001fff217819 */ /* 0x000fe20000011494 */
[----:B------:R-:W-:Y:S01]  /*01f0*/  @UP0 USHF.R.U32.HI UR6, URZ, UR7, UR17 ;  /* 0x000000073f060299 */ /* 0x000fe20008011611 */
[----:B------:R-:W-:Y:S01]  /*0200*/  IMAD.U32 R3, RZ, RZ, UR11 ;  /* 0x0000000bff037e24 */ /* 0x000fe2000f8e00ff */
[----:B------:R-:W-:Y:S01]  /*0210*/  ULDC.64 UR4, c[0x0][0x1e0] ;  /* 0x0000780000047ab9 */ /* 0x000fe20000000a00 */
[----:B------:R-:W-:Y:S01]  /*0220*/  LEA.HI R30, R33, R148, RZ, 0x3 ;  /* 0x00000094211e7211 */ /* 0x000fe200078f18ff */
[----:B------:R-:W-:Y:S01]  /*0230*/  USHF.R.S32.HI UR9, URZ, 0x1f, UR6 ;  /* 0x0000001f3f097899 */ /* 0x000fe20008011406 */
[----:B------:R-:W-:Y:S01]  /*0240*/  SHF.R.S32.HI R5, RZ, 0x1f, R4 ;  /* 0x0000001fff057819 */ /* 0x000fe20000011404 */
[----:B------:R-:W-:Y:S01]  /*0250*/  UIADD3 UR8, UR15, UR8, URZ ;  /* 0x000000080f087290 */ /* 0x000fe2000fffe03f */
[----:B------:R-:W-:Y:S01]  /*0260*/  LOP3.LUT R0, R30, 0xfffffff8, RZ, 0xc0, !PT ;  /* 0xfffffff81e007812 */ /* 0x000fe200078ec0ff */
[----:B------:R-:W-:Y:S01]  /*0270*/  UIMAD UR4, UR9, UR4, URZ ;  /* 0x00000004090472a4 */ /* 0x000fe2000f8e023f */
[----:B------:R-:W-:Y:S01]  /*0280*/  SHF.R.S32.HI R42, RZ, 0x3, R30 ;  /* 0x00000003ff2a7819 */ /* 0x000fe2000001141e */
[----:B------:R2:W-:Y:S01]  /*0290*/  STL.64 [R1+0x78], R4 ;  /* 0x0000780401007387 */ /* 0x0005e20000100a00 */
[----:B------:R-:W-:Y:S01]  /*02a0*/  IMAD.WIDE.U32 R20, R3, c[0x0][0x288], R4 ;  /* 0x0000a20003147a25 */ /* 0x000fe200078e0004 */
[----:B------:R-:W-:Y:S01]  /*02b0*/  UIMAD UR7, UR6, UR5, UR4 ;  /* 0x00000005060772a4 */ /* 0x000fe2000f8e0204 */
[----:B------:R-:W-:-:S02]  /*02c0*/  SHF.R.S32.HI R43, RZ, 0x1f, R42 ;  /* 0x0000001fff2b7819 */ /* 0x000fc4000001142a */
[----:B------:R-:W-:Y:S01]  /*02d0*/  IMAD.IADD R19, R148, 0x1, -R0 ;  /* 0x0000000194137824 */ /* 0x000fe200078e0a00 */
[----:B------:R-:W-:Y:S01]  /*02e0*/  ULDC.64 UR4, c[0x0][0x1b0] ;  /* 0x00006c0000047ab9 */ /* 0x000fe20000000a00 */
[----:B------:R-:W-:Y:S01]  /*02f0*/  IMAD.U32 R0, RZ, RZ, UR6 ;  /* 0x00000006ff007e24 */ /* 0x000fe2000f8e00ff */
[----:B------:R-:W-:Y:S01]  /*0300*/  UIMAD UR4, UR9, UR4, URZ ;  /* 0x00000004090472a4 */ /* 0x000fe2000f8e023f */
[----:B------:R-:W-:Y:S01]  /*0310*/  IMAD.SHL.U32 R14, R19, 0x8, RZ ;  /* 0x00000008130e7824 */ /* 0x000fe200078e00ff */
[----:B------:R-:W-:Y:S01]  /*0320*/  USHF.R.S32.HI UR9, URZ, 0x1f, UR11 ;  /* 0x0000001f3f097899 */ /* 0x000fe2000801140b */
[----:B-1----:R-:W-:Y:S01]  /*0330*/  IMAD.U32 R2, RZ, RZ, UR11 ;  /* 0x0000000bff027e24 */ /* 0x002fe2000f8e00ff */
[----:B------:R-:W-:Y:S01]  /*0340*/  UIMAD UR16, UR6, UR5, UR4 ;  /* 0x00000005061072a4 */ /* 0x000fe2000f8e0204 */
[----:B---3--:R-:W-:Y:S01]  /*0350*/  IMAD R36, R9, R36, c[0x0][0x198] ;  /* 0x0000660009247624 */ /* 0x008fe200078e0224 */
[----:B------:R-:W-:Y:S01]  /*0360*/  SHF.R.S32.HI R15, RZ, 0x1f, R14 ;  /* 0x0000001fff0f7819 */ /* 0x000fe2000001140e */
[----:B------:R-:W-:Y:S01]  /*0370*/  IMAD.WIDE.U32 R6, R2, c[0x0][0x270], R4 ;  /* 0x00009c0002067a25 */ /* 0x000fe200078e0004 */
[----:B------:R-:W-:Y:S01]  /*0380*/  ULDC.64 UR4, c[0x0][0x1b8] ;  /* 0x00006e0000047ab9 */ /* 0x000fe20000000a00 */
[----:B------:R-:W-:Y:S01]  /*0390*/  IADD3 R29, R14, 0x40, RZ ;  /* 0x000000400e1d7810 */ /* 0x000fe20007ffe0ff */
[----:B------:R-:W-:Y:S01]  /*03a0*/  UIMAD UR4, UR10, UR4, URZ ;  /* 0x000000040a0472a4 */ /* 0x000fe2000f8e023f */
[--C-:B------:R-:W-:Y:S01]  /*03b0*/  IMAD.WIDE.U32 R2, R0, c[0x0][0x1b0], R14.reuse ;  /* 0x00006c0000027a25 */ /* 0x100fe200078e000e */
[----:B------:R-:W-:Y:S01]  /*03c0*/  IADD3 R12, P0, R6, UR14, RZ ;  /* 0x0000000e060c7c10 */ /* 0x000fe2000ff1e0ff */
[----:B------:R-:W-:Y:S01]  /*03d0*/  STL.64 [R1+0x58], R42 ;  /* 0x0000582a01007387 */ /* 0x000fe20000100a00 */
[----:B------:R-:W-:Y:S01]  /*03e0*/  UIMAD UR4, UR12, UR5, UR4 ;  /* 0x000000050c0472a4 */ /* 0x000fe2000f8e0204 */
[----:B------:R-:W-:Y:S01]  /*03f0*/  IMAD.SHL.U32 R6, R42, 0x40, RZ ;  /* 0x000000402a067824 */ /* 0x000fe200078e00ff */
[----:B------:R-:W-:Y:S01]  /*0400*/  IADD3 R3, R3, UR16, RZ ;  /* 0x0000001003037c10 */ /* 0x000fe2000fffe0ff */
[----:B------:R-:W-:Y:S01]  /*0410*/  IMAD.U32 R24, RZ, RZ, UR11 ;  /* 0x0000000bff187e24 */ /* 0x000fe2000f8e00ff */
[----:B------:R-:W-:Y:S01]  /*0420*/  LEA R26, P2, R12, c[0x0][0x258], 0x2 ;  /* 0x000096000c1a7a11 */ /* 0x000fe200078410ff */
[----:B--2---:R-:W-:Y:S01]  /*0430*/  IMAD.WIDE.U32 R4, R0, c[0x0][0x1e0], R14 ;  /* 0x0000780000047a25 */ /* 0x004fe200078e000e */
[----:B------:R-:W-:-:S02]  /*0440*/  ISETP.GE.AND P4, PT, R14, c[0x0][0x1cc], PT ;  /* 0x000073000e007a0c */ /* 0x000fc40003f86270 */
[----:B------:R-:W-:Y:S01]  /*0450*/  ISETP.GE.AND P3, PT, R29, c[0x0][0x1cc], PT ;  /* 0x000073001d007a0c */ /* 0x000fe20003f66270 */
[----:B------:R-:W-:Y:S01]  /*0460*/  IMAD.U32 R0, RZ, RZ, UR12 ;  /* 0x0000000cff007e24 */ /* 0x000fe2000f8e00ff */
[----:B------:R-:W-:Y:S01]  /*0470*/  IADD3 R5, R5, UR7, RZ ;  /* 0x0000000705057c10 */ /* 0x000fe2000fffe0ff */
[----:B------:R-:W-:Y:S01]  /*0480*/  ULDC.64 UR6, c[0x0][0x270] ;  /* 0x00009c0000067ab9 */ /* 0x000fe20000000a00 */
[----:B------:R-:W-:Y:S01]  /*0490*/  IMAD.WIDE.U32 R2, R8, c[0x0][0x1b8], R2 ;  /* 0x00006e0008027a25 */ /* 0x000fe200078e0002 */
[----:B------:R-:W-:Y:S01]  /*04a0*/  UIMAD UR6, UR9, UR6, URZ ;  /* 0x00000006090672a4 */ /* 0x000fe2000f8e023f */
[----:B------:R-:W-:Y:S02]  /*04b0*/  IADD3 R28, R14, 0x80, RZ ;  /* 0x000000800e1c7810 */ /* 0x000fe40007ffe0ff */
[----:B------:R-:W-:Y:S01]  /*04c0*/  IMAD.WIDE.U32 R4, R0, c[0x0][0x1e8], R4 ;  /* 0x00007a0000047a25 */ /* 0x000fe200078e0004 */
[----:B------:R-:W-:Y:S01]  /*04d0*/  UIMAD UR6, UR11, UR7, UR6 ;  /* 0x000000070b0672a4 */ /* 0x000fe2000f8e0206 */
[----:B------:R-:W-:Y:S01]  /*04e0*/  IADD3 R3, R3, UR4, RZ ;  /* 0x0000000403037c10 */ /* 0x000fe2000fffe0ff */
[----:B------:R-:W-:Y:S01]  /*04f0*/  ULDC.64 UR4, c[0x0][0x288] ;  /* 0x0000a20000047ab9 */ /* 0x000fe20000000a00 */
[----:B------:R-:W-:Y:S01]  /*0500*/  IMAD.WIDE R8, R9, 0x40, R42 ;  /* 0x0000004009087825 */ /* 0x000fe200078e022a */
[----:B------:R-:W-:Y:S01]  /*0510*/  IADD3 R5, R5, UR13, RZ ;  /* 0x0000000d05057c10 */ /* 0x000fe2000fffe0ff */
[----:B------:R-:W-:Y:S01]  /*0520*/  UIMAD UR4, UR9, UR4, URZ ;  /* 0x00000004090472a4 */ /* 0x000fe2000f8e023f */
[----:B------:R-:W-:Y:S01]  /*0530*/  IADD3 R31, R14, 0xc0, RZ ;  /* 0x000000c00e1f7810 */ /* 0x000fe20007ffe0ff */
[----:B------:R-:W-:Y:S01]  /*0540*/  IMAD.U32 R0, RZ, RZ, UR6 ;  /* 0x00000006ff007e24 */ /* 0x000fe2000f8e00ff */
[----:B------:R-:W-:Y:S01]  /*0550*/  ULDC.64 UR6, c[0x0][0x290] ;  /* 0x0000a40000067ab9 */ /* 0x000fe20000000a00 */
[C---:B------:R-:W-:Y:S01]  /*0560*/  IMAD R10, R9.reuse, c[0x0][0x1d8], RZ ;  /* 0x00007600090a7a24 */ /* 0x040fe200078e02ff */
[----:B------:R-:W-:Y:S01]  /*0570*/  UIMAD UR13, UR10, UR6, URZ ;  /* 0x000000060a0d72a4 */ /* 0x000fe2000f8e023f */
[----:B------:R-:W-:Y:S01]  /*0580*/  IMAD R11, R9, c[0x0][0x1a8], RZ ;  /* 0x00006a00090b7a24 */ /* 0x000fe200078e02ff */
[----:B------:R-:W-:Y:S01]  /*0590*/  IADD3.X R13, R7, UR8, R0, P0, !PT ;  /* 0x00000008070d7c10 */ /* 0x000fe200087fe400 */
[C---:B------:R-:W-:Y:S01]  /*05a0*/  IMAD R10, R8.reuse, c[0x0][0x1dc], R10 ;  /* 0x00007700080a7a24 */ /* 0x040fe200078e020a */
[----:B------:R-:W-:Y:S01]  /*05b0*/  LEA.HI R0, R33, R148, RZ, 0x6 ;  /* 0x0000009421007211 */ /* 0x000fe200078f30ff */
[----:B------:R-:W-:Y:S01]  /*05c0*/  IMAD R11, R8, c[0x0][0x1ac], R11 ;  /* 0x00006b00080b7a24 */ /* 0x000fe200078e020b */
[----:B------:R-:W-:Y:S01]  /*05d0*/  LEA.HI.X R27, R12, c[0x0][0x25c], R13, 0x2, P2 ;  /* 0x000097000c1b7a11 */ /* 0x000fe200010f140d */
[----:B------:R-:W-:Y:S01]  /*05e0*/  UIMAD.WIDE.U32 UR16, UR12, UR6, URZ ;  /* 0x000000060c1072a5 */ /* 0x000fe2000f8e003f */
[----:B------:R-:W-:Y:S01]  /*05f0*/  SHF.R.S32.HI R23, RZ, 0x6, R0 ;  /* 0x00000006ff177819 */ /* 0x000fe20000011400 */
[----:B------:R-:W-:Y:S01]  /*0600*/  UIMAD UR5, UR11, UR5, UR4 ;  /* 0x000000050b0572a4 */ /* 0x000fe2000f8e0204 */
[----:B------:R-:W-:Y:S01]  /*0610*/  LOP3.LUT R0, R6, 0x1c0, RZ, 0xc0, !PT ;  /* 0x000001c006007812 */ /* 0x000fe200078ec0ff */
[----:B------:R-:W-:Y:S01]  /*0620*/  IMAD.WIDE.U32 R6, R8, c[0x0][0x1d8], R4 ;  /* 0x0000760008067a25 */ /* 0x000fe200078e0004 */
[----:B------:R-:W-:Y:S01]  /*0630*/  ISETP.GE.AND P2, PT, R28, c[0x0][0x1cc], PT ;  /* 0x000073001c007a0c */ /* 0x000fe20003f46270 */
[----:B------:R-:W-:Y:S01]  /*0640*/  UIMAD UR6, UR12, UR7, UR13 ;  /* 0x000000070c0672a4 */ /* 0x000fe2000f8e020d */
[----:B------:R-:W-:Y:S01]  /*0650*/  LOP3.LUT R9, R0, 0x38, R14, 0xf8, !PT ;  /* 0x0000003800097812 */ /* 0x000fe200078ef80e */
[----:B------:R-:W-:Y:S01]  /*0660*/  IMAD.WIDE.U32 R4, R8, c[0x0][0x1a8], R2 ;  /* 0x00006a0008047a25 */ /* 0x000fe200078e0002 */
[----:B------:R-:W-:Y:S01]  /*0670*/  SHF.R.U32.HI R3, RZ, 0x3, R0 ;  /* 0x00000003ff037819 */ /* 0x000fe20000011600 */
[----:B------:R-:W-:Y:S01]  /*0680*/  UIADD3 UR6, UR17, UR6, URZ ;  /* 0x0000000611067290 */ /* 0x000fe2000fffe03f */
[----:B------:R-:W-:Y:S01]  /*0690*/  LEA R2, P1, R6, c[0x0][0x1c0], 0x1 ;  /* 0x0000700006027a11 */ /* 0x000fe200078208ff */
[----:B------:R-:W-:Y:S01]  /*06a0*/  IMAD.SHL.U32 R22, R23, 0x200, RZ ;  /* 0x0000020017167824 */ /* 0x000fe200078e00ff */
[----:B------:R-:W-:Y:S01]  /*06b0*/  LEA R8, P0, R4, c[0x0][0x190], 0x1 ;  /* 0x0000640004087a11 */ /* 0x000fe200078008ff */
[----:B------:R-:W-:-:S02]  /*06c0*/  IMAD.IADD R0, R7, 0x1, R10 ;  /* 0x0000000107007824 */ /* 0x000fc400078e020a */
[----:B------:R-:W-:Y:S01]  /*06d0*/  IMAD.IADD R5, R5, 0x1, R11 ;  /* 0x0000000105057824 */ /* 0x000fe200078e020b */
[----:B------:R-:W-:Y:S01]  /*06e0*/  LOP3.LUT R10, R22, R9, R3, 0xf6, !PT ;  /* 0x00000009160a7212 */ /* 0x000fe200078ef603 */
[----:B------:R-:W-:Y:S01]  /*06f0*/  IMAD.MOV.U32 R7, RZ, RZ, c[0x0][0x1dc] ;  /* 0x00007700ff077624 */ /* 0x000fe200078e00ff */
[----:B------:R-:W-:Y:S01]  /*0700*/  LEA.HI.X R3, R6, c[0x0][0x1c4], R0, 0x1, P1 ;  /* 0x0000710006037a11 */ /* 0x000fe200008f0c00 */
[----:B------:R-:W-:Y:S01]  /*0710*/  IMAD.MOV.U32 R0, RZ, RZ, c[0x0][0x1a8] ;  /* 0x00006a00ff007624 */ /* 0x000fe200078e00ff */
[----:B------:R-:W-:Y:S01]  /*0720*/  LEA.HI.X R9, R4, c[0x0][0x194], R5, 0x1, P0 ;  /* 0x0000650004097a11 */ /* 0x000fe200000f0c05 */
[----:B------:R-:W-:Y:S02]  /*0730*/  IMAD.MOV.U32 R6, RZ, RZ, c[0x0][0x1ac] ;  /* 0x00006b00ff067624 */ /* 0x000fe400078e00ff */
[----:B------:R-:W-:Y:S01]  /*0740*/  IMAD.MOV.U32 R5, RZ, RZ, c[0x0][0x1d8] ;  /* 0x00007600ff057624 */ /* 0x000fe200078e00ff */
[----:B------:R-:W-:Y:S01]  /*0750*/  LEA R12, P0, R0, R8, 0x6 ;  /* 0x00000008000c7211 */ /* 0x000fe200078030ff */
[----:B------:R-:W-:-:S02]  /*0760*/  IMAD.SHL.U32 R38, R10, 0x2, RZ ;  /* 0x000000020a267824 */ /* 0x000fc400078e00ff */
[----:B------:R-:W-:Y:S01]  /*0770*/  IMAD.U32 R18, RZ, RZ, UR5 ;  /* 0x00000005ff127e24 */ /* 0x000fe2000f8e00ff */
[----:B------:R-:W-:Y:S01]  /*0780*/  LEA.HI.X R13, R0, R9, R6, 0x6, P0 ;  /* 0x00000009000d7211 */ /* 0x000fe200000f3406 */
[----:B------:R-:W-:Y:S01]  /*0790*/  IMAD.IADD R0, R36, 0x1, -R42 ;  /* 0x0000000124007824 */ /* 0x000fe200078e0a2a */
[----:B------:R-:W-:Y:S01]  /*07a0*/  LEA R4, P1, R5, R2, 0x6 ;  /* 0x0000000205047211 */ /* 0x000fe200078230ff */
[----:B------:R-:W-:Y:S01]  /*07b0*/  ULDC.64 UR4, c[0x0][0x180] ;  /* 0x0000600000047ab9 */ /* 0x000fe20000000a00 */
[----:B------:R-:W-:Y:S01]  /*07c0*/  IADD3 R25, P0, R20, UR16, RZ ;  /* 0x0000001014197c10 */ /* 0x000fe2000ff1e0ff */
[----:B------:R-:W-:Y:S01]  /*07d0*/  IMAD R6, R43, c[0x0][0x208], RZ ;  /* 0x000082002b067a24 */ /* 0x000fe200078e02ff */
[----:B------:R-:W-:Y:S01]  /*07e0*/  LEA.HI.X R5, R5, R3, R7, 0x6, P1 ;  /* 0x0000000305057211 */ /* 0x000fe200008f3407 */
[----:B------:R-:W-:Y:S01]  /*07f0*/  IMAD R7, R43, c[0x0][0x178], RZ ;  /* 0x00005e002b077a24 */ /* 0x000fe200078e02ff */
[C---:B------:R-:W-:Y:S01]  /*0800*/  ISETP.LT.OR P1, PT, R0.reuse, 0x1, P4 ;  /* 0x000000010000780c */ /* 0x040fe20002721670 */
[----:B------:R-:W-:Y:S01]  /*0810*/  UIMAD UR4, UR9, UR4, URZ ;  /* 0x00000004090472a4 */ /* 0x000fe2000f8e023f */
[----:B------:R-:W-:Y:S01]  /*0820*/  ISETP.LT.OR P5, PT, R0, 0x1, P3 ;  /* 0x000000010000780c */ /* 0x000fe20001fa1670 */
[----:B------:R-:W-:Y:S01]  /*0830*/  IMAD R16, R42, c[0x0][0x17c], R7 ;  /* 0x00005f002a107a24 */ /* 0x000fe200078e0207 */
[----:B------:R-:W-:Y:S01]  /*0840*/  ISETP.LT.OR P6, PT, R0, 0x1, P2 ;  /* 0x000000010000780c */ /* 0x000fe200017c1670 */
[----:B------:R-:W-:Y:S01]  /*0850*/  IMAD R17, R42, c[0x0][0x20c], R6 ;  /* 0x000083002a117a24 */ /* 0x000fe200078e0206 */
[----:B------:R-:W-:Y:S01]  /*0860*/  ISETP.LT.OR P4, PT, R0, 0x21, P4 ;  /* 0x000000210000780c */ /* 0x000fe20002781670 */
[--C-:B------:R-:W-:Y:S01]  /*0870*/  IMAD.WIDE.U32 R6, R42, c[0x0][0x208], R14.reuse ;  /* 0x000082002a067a25 */ /* 0x100fe200078e000e */
[C---:B------:R-:W-:Y:S01]  /*0880*/  ISETP.LT.OR P3, PT, R0.reuse, 0x21, P3 ;  /* 0x000000210000780c */ /* 0x040fe20001f61670 */
[----:B------:R-:W-:Y:S01]  /*0890*/  UIMAD UR7, UR11, UR5, UR4 ;  /* 0x000000050b0772a4 */ /* 0x000fe2000f8e0204 */
[----:B------:R-:W-:Y:S01]  /*08a0*/  ISETP.LT.OR P2, PT, R0, 0x21, P2 ;  /* 0x000000210000780c */ /* 0x000fe20001741670 */
[----:B------:R-:W-:Y:S01]  /*08b0*/  IMAD.WIDE.U32 R10, R42, c[0x0][0x178], R14 ;  /* 0x00005e002a0a7a25 */ /* 0x000fe200078e000e */
[----:B------:R-:W-:Y:S01]  /*08c0*/  IADD3.X R32, R21, UR6, R18, P0, !PT ;  /* 0x0000000615207c10 */ /* 0x000fe200087fe412 */
[----:B------:R1:W-:Y:S01]  /*08d0*/  LDGSTS.E.BYPASS.LTC128B.128 [R38+0x8080], [R2.64], !P1 ;  /* 0x0808000002267fae */ /* 0x0003e2000c901d52 */
[----:B------:R-:W-:Y:S01]  /*08e0*/  ISETP.GE.AND P1, PT, R31, c[0x0][0x1cc], PT ;  /* 0x000073001f007a0c */ /* 0x000fe20003f26270 */
[----:B------:R-:W-:Y:S01]  /*08f0*/  ULDC.64 UR4, c[0x0][0x210] ;  /* 0x0000840000047ab9 */ /* 0x000fe20000000a00 */
[-C--:B------:R-:W-:Y:S01]  /*0900*/  LEA.HI R18, R33, R148.reuse, RZ, 0x4 ;  /* 0x0000009421127211 */ /* 0x080fe200078f20ff */
[----:B------:R1:W-:Y:S01]  /*0910*/  LDGSTS.E.BYPASS.LTC128B.128 [R38+0xa080], [R2.64+0x80], !P5 ;  /* 0x0a08008002267fae */ /* 0x0003e2000e901d52 */
[C---:B------:R-:W-:Y:S01]  /*0920*/  ISETP.LT.OR P5, PT, R0.reuse, 0x1, P1 ;  /* 0x000000010000780c */ /* 0x040fe20000fa1670 */
[----:B------:R-:W-:Y:S01]  /*0930*/  IMAD.IADD R7, R7, 0x1, R17 ;  /* 0x0000000107077824 */ /* 0x000fe200078e0211 */
[----:B------:R-:W-:Y:S01]  /*0940*/  ISETP.LT.OR P1, PT, R0, 0x21, P1 ;  /* 0x000000210000780c */ /* 0x000fe20000f21670 */
[----:B------:R1:W-:Y:S01]  /*0950*/  LDGSTS.E.BYPASS.LTC128B.128 [R38+0xc080], [R2.64+0x100], !P6 ;  /* 0x0c08010002267fae */ /* 0x0003e2000f101d52 */
[----:B------:R-:W-:Y:S01]  /*0960*/  LEA.HI R20, R33, R148, RZ, 0x2 ;  /* 0x0000009421147211 */ /* 0x000fe200078f10ff */
[----:B------:R-:W-:Y:S01]  /*0970*/  UIMAD UR4, UR9, UR4, URZ ;  /* 0x00000004090472a4 */ /* 0x000fe2000f8e023f */
[----:B------:R-:W-:Y:S01]  /*0980*/  IMAD.U32 R17, RZ, RZ, UR11 ;  /* 0x0000000bff117e24 */ /* 0x000fe2000f8e00ff */
[----:B------:R-:W-:Y:S01]  /*0990*/  STL [R1+0x50], R38 ;  /* 0x0000502601007387 */ /* 0x000fe20000100800 */
[----:B------:R-:W-:Y:S01]  /*09a0*/  IMAD.IADD R11, R11, 0x1, R16 ;  /* 0x000000010b0b7824 */ /* 0x000fe200078e0210 */
[----:B------:R-:W-:Y:S01]  /*09b0*/  UIMAD UR4, UR11, UR5, UR4 ;  /* 0x000000050b0472a4 */ /* 0x000fe2000f8e0204 */
[----:B------:R-:W-:-:S02]  /*09c0*/  ISETP.GE.AND P6, PT, R28, c[0x0][0x1fc], PT ;  /* 0x00007f001c007a0c */ /* 0x000fc40003fc6270 */
[----:B------:R-:W-:Y:S01]  /*09d0*/  IMAD.WIDE.U32 R10, R24, c[0x0][0x180], R10 ;  /* 0x00006000180a7a25 */ /* 0x000fe200078e000a */
[----:B------:R1:W-:Y:S01]  /*09e0*/  LDGSTS.E.BYPASS.LTC128B.128 [R38+0xe080], [R2.64+0x180], !P5 ;  /* 0x0e08018002267fae */ /* 0x0003e2000e901d52 */
[----:B------:R-:W-:-:S03]  /*09f0*/  ISETP.GE.AND P5, PT, R14, c[0x0][0x19c], PT ;  /* 0x000067000e007a0c */ /* 0x000fc60003fa6270 */
[----:B------:R2:W-:Y:S01]  /*0a00*/  LDGSTS.E.BYPASS.LTC128B.128 [R38+0x9080], [R4.64], !P4 ;  /* 0x0908000004267fae */ /* 0x0005e2000e101d52 */
[----:B------:R-:W-:-:S03]  /*0a10*/  ISETP.GE.AND P4, PT, R29, c[0x0][0x19c], PT ;  /* 0x000067001d007a0c */ /* 0x000fc60003f86270 */
[----:B------:R2:W-:Y:S01]  /*0a20*/  LDGSTS.E.BYPASS.LTC128B.128 [R38+0xb080], [R4.64+0x80], !P3 ;  /* 0x0b08008004267fae */ /* 0x0005e2000d901d52 */
[----:B------:R-:W-:Y:S02]  /*0a30*/  ISETP.LT.OR P0, PT, R0, 0x1, P4 ;  /* 0x000000010000780c */ /* 0x000fe40002701670 */
[----:B------:R-:W-:Y:S01]  /*0a40*/  ISETP.GE.AND P3, PT, R28, c[0x0][0x19c], PT ;  /* 0x000067001c007a0c */ /* 0x000fe20003f66270 */
[----:B------:R2:W-:Y:S01]  /*0a50*/  LDGSTS.E.BYPASS.LTC128B.128 [R38+0xd080], [R4.64+0x100], !P2 ;  /* 0x0d08010004267fae */ /* 0x0005e2000d101d52 */
[C---:B------:R-:W-:Y:S02]  /*0a60*/  ISETP.LT.OR P2, PT, R0.reuse, 0x1, P5 ;  /* 0x000000010000780c */ /* 0x040fe40002f41670 */
[C---:B------:R-:W-:Y:S01]  /*0a70*/  ISETP.LT.OR P5, PT, R0.reuse, 0x21, P5 ;  /* 0x000000210000780c */ /* 0x040fe20002fa1670 */
[----:B------:R2:W-:Y:S01]  /*0a80*/  LDGSTS.E.BYPASS.LTC128B.128 [R38+0xf080], [R4.64+0x180], !P1 ;  /* 0x0f08018004267fae */ /* 0x0005e2000c901d52 */
[----:B------:R-:W-:Y:S02]  /*0a90*/  ISETP.GE.AND P1, PT, R31, c[0x0][0x19c], PT ;  /* 0x000067001f007a0c */ /* 0x000fe40003f26270 */
[C---:B------:R-:W-:Y:S01]  /*0aa0*/  ISETP.LT.OR P4, PT, R0.reuse, 0x21, P4 ;  /* 0x000000210000780c */ /* 0x040fe20002781670 */
[----:B------:R-:W0:Y:S06]  /*0ab0*/  LDGDEPBAR ;  /* 0x00000000000079af */ /* 0x000e2c0000000000 */
[----:B------:R3:W-:Y:S01]  /*0ac0*/  LDGSTS.E.BYPASS.LTC128B.128 [R38+0x80], [R8.64], !P2 ;  /* 0x0008000008267fae */ /* 0x0007e2000d101d52 */
[----:B------:R-:W-:-:S02]  /*0ad0*/  ISETP.LT.OR P2, PT, R0, 0x1, P3 ;  /* 0x000000010000780c */ /* 0x000fc40001f41670 */
[C---:B------:R-:W-:Y:S01]  /*0ae0*/  ISETP.LT.OR P3, PT, R0.reuse, 0x21, P3 ;  /* 0x000000210000780c */ /* 0x040fe20001f61670 */
[----:B------:R3:W-:Y:S01]  /*0af0*/  LDGSTS.E.BYPASS.LTC128B.128 [R38+0x2080], [R8.64+0x80], !P0 ;  /* 0x0208008008267fae */ /* 0x0007e2000c101d52 */
[C---:B------:R-:W-:Y:S02]  /*0b00*/  ISETP.LT.OR P0, PT, R0.reuse, 0x1, P1 ;  /* 0x000000010000780c */ /* 0x040fe40000f01670 */
[----:B------:R-:W-:Y:S01]  /*0b10*/  ISETP.LT.OR P1, PT, R0, 0x21, P1 ;  /* 0x000000210000780c */ /* 0x000fe20000f21670 */
[----:B------:R-:W-:Y:S01]  /*0b20*/  IMAD.SHL.U32 R0, R19, 0x40, RZ ;  /* 0x0000004013007824 */ /* 0x000fe200078e00ff */
[----:B-1----:R-:W-:-:S05]  /*0b30*/  SHF.R.S32.HI R2, RZ, 0x1f, R20 ;  /* 0x0000001fff027819 */ /* 0x002fca0000011414 */
[----:B------:R3:W-:Y:S01]  /*0b40*/  LDGSTS.E.BYPASS.LTC128B.128 [R38+0x4080], [R8.64+0x100], !P2 ;  /* 0x0408010008267fae */ /* 0x0007e2000d101d52 */
[----:B------:R-:W-:Y:S02]  /*0b50*/  LOP3.LUT P2, RZ, R19, 0x4, RZ, 0xc0, !PT ;  /* 0x0000000413ff7812 */ /* 0x000fe4000784c0ff */
[----:B--2---:R-:W-:Y:S01]  /*0b60*/  SHF.R.S32.HI R5, RZ, 0x4, R18 ;  /* 0x00000004ff057819 */ /* 0x004fe20000011412 */
[----:B------:R3:W-:Y:S01]  /*0b70*/  LDGSTS.E.BYPASS.LTC128B.128 [R38+0x6080], [R8.64+0x180], !P0 ;  /* 0x0608018008267fae */ /* 0x0007e2000c101d52 */
[----:B------:R-:W-:Y:S02]  /*0b80*/  SHF.R.S32.HI R4, RZ, 0x2, R20 ;  /* 0x00000002ff047819 */ /* 0x000fe40000011414 */
[----:B------:R-:W-:Y:S01]  /*0b90*/  LEA.HI R3, R18, R5, RZ, 0x1 ;  /* 0x0000000512037211 */ /* 0x000fe200078f08ff */
[----:B------:R1:W-:Y:S01]  /*0ba0*/  LDGSTS.E.BYPASS.LTC128B.128 [R38+0x1080], [R12.64], !P5 ;  /* 0x010800000c267fae */ /* 0x0003e2000e901d52 */
[----:B------:R-:W-:Y:S02]  /*0bb0*/  LEA.HI R2, R2, R4, RZ, 0x3 ;  /* 0x0000000402027211 */ /* 0x000fe400078f18ff */
[----:B------:R-:W-:Y:S01]  /*0bc0*/  LOP3.LUT R16, R3, 0xfffffffe, RZ, 0xc0, !PT ;  /* 0xfffffffe03107812 */ /* 0x000fe200078ec0ff */
[----:B------:R1:W-:Y:S01]  /*0bd0*/  LDGSTS.E.BYPASS.LTC128B.128 [R38+0x3080], [R12.64+0x80], !P4 ;  /* 0x030800800c267fae */ /* 0x0003e2000e101d52 */
[----:B------:R-:W-:Y:S01]  /*0be0*/  LOP3.LUT R15, R2, 0xfffffff8, RZ, 0xc0, !PT ;  /* 0xfffffff8020f7812 */ /* 0x000fe200078ec0ff */
[----:B------:R-:W-:Y:S01]  /*0bf0*/  IMAD.WIDE.U32 R2, R17, c[0x0][0x210], R6 ;  /* 0x0000840011027a25 */ /* 0x000fe200078e0006 */
[----:B------:R-:W-:Y:S01]  /*0c00*/  LOP3.LUT P0, RZ, R19, 0x2, RZ, 0xc0, !PT ;  /* 0x0000000213ff7812 */ /* 0x000fe2000780c0ff */
[----:B------:R1:W-:Y:S01]  /*0c10*/  LDGSTS.E.BYPASS.LTC128B.128 [R38+0x5080], [R12.64+0x100], !P3 ;  /* 0x050801000c267fae */ /* 0x0003e2000d901d52 */
[----:B------:R-:W-:Y:S01]  /*0c20*/  ISETP.GE.AND P4, PT, R14, c[0x0][0x16c], PT ;  /* 0x00005b000e007a0c */ /* 0x000fe20003f86270 */
[----:B------:R-:W-:Y:S01]  /*0c30*/  IMAD.IADD R16, R5, 0x1, -R16 ;  /* 0x0000000105107824 */ /* 0x000fe200078e0a10 */
[----:B------:R-:W-:Y:S01]  /*0c40*/  IADD3 R3, R3, UR4, RZ ;  /* 0x0000000403037c10 */ /* 0x000fe2000fffe0ff */
[----:B------:R1:W-:Y:S01]  /*0c50*/  LDGSTS.E.BYPASS.LTC128B.128 [R38+0x7080], [R12.64+0x180], !P1 ;  /* 0x070801800c267fae */ /* 0x0003e2000c901d52 */
[----:B------:R-:W-:Y:S01]  /*0c60*/  ULDC.64 UR4, c[0x0][0x188] ;  /* 0x0000620000047ab9 */ /* 0x000fe20000000a00 */
[----:B------:R-:W-:Y:S01]  /*0c70*/  IMAD.IADD R21, R4, 0x1, -R15 ;  /* 0x0000000104157824 */ /* 0x000fe200078e0a0f */
[----:B------:R-:W-:Y:S01]  /*0c80*/  UIMAD UR4, UR10, UR4, URZ ;  /* 0x000000040a0472a4 */ /* 0x000fe2000f8e023f */
[----:B------:R-:W0:Y:S01]  /*0c90*/  LDGDEPBAR ;  /* 0x00000000000079af */ /* 0x000e220000000000 */
[----:B------:R-:W-:Y:S01]  /*0ca0*/  IADD3 R5, R11, UR7, RZ ;  /* 0x000000070b057c10 */ /* 0x000fe2000fffe0ff */
[----:B------:R-:W-:Y:S01]  /*0cb0*/  IMAD.MOV.U32 R4, RZ, RZ, R10 ;  /* 0x000000ffff047224 */ /* 0x000fe200078e000a */
[----:B------:R-:W-:Y:S01]  /*0cc0*/  UIMAD UR7, UR12, UR5, UR4 ;  /* 0x000000050c0772a4 */ /* 0x000fe2000f8e0204 */
[----:B------:R-:W-:-:S02]  /*0cd0*/  IMAD.U32 R6, RZ, RZ, UR12 ;  /* 0x0000000cff067e24 */ /* 0x000fc4000f8e00ff */
[----:B------:R-:W-:Y:S01]  /*0ce0*/  ULDC.64 UR4, c[0x0][0x218] ;  /* 0x0000860000047ab9 */ /* 0x000fe20000000a00 */
[----:B---3--:R-:W-:Y:S01]  /*0cf0*/  IMAD.U32 R8, RZ, RZ, UR12 ;  /* 0x0000000cff087e24 */ /* 0x008fe2000f8e00ff */
[----:B------:R-:W-:Y:S01]  /*0d00*/  LOP3.LUT R9, R0, 0x1c0, RZ, 0xc0, !PT ;  /* 0x000001c000097812 */ /* 0x000fe200078ec0ff */
[----:B------:R-:W-:Y:S01]  /*0d10*/  IMAD.WIDE.U32 R6, R6, c[0x0][0x188], R4 ;  /* 0x0000620006067a25 */ /* 0x000fe200078e0004 */
[----:B------:R-:W-:Y:S02]  /*0d20*/  UIMAD UR4, UR10, UR4, URZ ;  /* 0x000000040a0472a4 */ /* 0x000fe4000f8e023f */
[----:B------:R-:W-:Y:S01]  /*0d30*/  SHF.R.U32.HI R15, RZ, 0x3, R9 ;  /* 0x00000003ff0f7819 */ /* 0x000fe20000011609 */
[----:B------:R-:W-:Y:S01]  /*0d40*/  IMAD.WIDE.U32 R4, R8, c[0x0][0x218], R2 ;  /* 0x0000860008047a25 */ /* 0x000fe200078e0002 */
[----:B------:R-:W-:Y:S01]  /*0d50*/  LOP3.LUT R2, R9, 0x8, R30, 0xf8, !PT ;  /* 0x0000000809027812 */ /* 0x000fe200078ef81e */
[----:B------:R-:W-:Y:S01]  /*0d60*/  UIMAD UR4, UR12, UR5, UR4 ;  /* 0x000000050c0472a4 */ /* 0x000fe2000f8e0204 */
[----:B------:R-:W-:Y:S01]  /*0d70*/  IADD3 R3, R7, UR7, RZ ;  /* 0x0000000707037c10 */ /* 0x000fe2000fffe0ff */
[----:B------:R-:W-:Y:S01]  /*0d80*/  IMAD R0, R16, 0x800, R22 ;  /* 0x0000080010007824 */ /* 0x000fe200078e0216 */
[----:B------:R-:W-:-:S02]  /*0d90*/  LOP3.LUT R2, R2, R15, RZ, 0x3c, !PT ;  /* 0x0000000f02027212 */ /* 0x000fc400078e3cff */
[----:B------:R-:W-:Y:S02]  /*0da0*/  LEA R34, P3, R6, c[0x0][0x160], 0x1 ;  /* 0x0000580006227a11 */ /* 0x000fe400078608ff */
[----:B------:R-:W-:Y:S01]  /*0db0*/  LEA R40, P1, R4, c[0x0][0x1f0], 0x1 ;  /* 0x00007c0004287a11 */ /* 0x000fe200078208ff */
[----:B------:R-:W-:Y:S01]  /*0dc0*/  IMAD.IADD R2, R0, 0x1, R2 ;  /* 0x0000000100027824 */ /* 0x000fe200078e0202 */
[----:B------:R-:W-:-:S04]  /*0dd0*/  DEPBAR.LE SB0, 0x1 ;  /* 0x000080400000791a */ /* 0x000fc80000000000 */
[----:B------:R-:W-:Y:S01]  /*0de0*/  IADD3 R0, R5, UR4, RZ ;  /* 0x0000000405007c10 */ /* 0x000fe2000fffe0ff */
[----:B------:R-:W-:Y:S01]  /*0df0*/  IMAD.SHL.U32 R2, R2, 0x2, RZ ;  /* 0x0000000202027824 */ /* 0x000fe200078e00ff */
[----:B------:R-:W-:Y:S01]  /*0e00*/  BAR.SYNC.DEFER_BLOCKING 0x0 ;  /* 0x0000000000007b1d */ /* 0x000fe20000010000 */
[----:B------:R-:W-:Y:S01]  /*0e10*/  LEA.HI.X R35, R6, c[0x0][0x164], R3, 0x1, P3 ;  /* 0x0000590006237a11 */ /* 0x000fe200018f0c03 */
[----:B------:R-:W-:Y:S01]  /*0e20*/  IMAD.MOV.U32 R3, RZ, RZ, 0x40 ;  /* 0x00000040ff037424 */ /* 0x000fe200078e00ff */
[----:B------:R-:W-:Y:S02]  /*0e30*/  LEA.HI.X R41, R4, c[0x0][0x1f4], R0, 0x1, P1 ;  /* 0x00007d0004297a11 */ /* 0x000fe400008f0c00 */
[----:B------:R-:W-:Y:S01]  /*0e40*/  SEL R0, R37, 0xffffffe0, !P0 ;  /* 0xffffffe025007807 */ /* 0x000fe20004000000 */
[----:B------:R-:W-:Y:S01]  /*0e50*/  STL.64 [R1+0x88], R34 ;  /* 0x0000882201007387 */ /* 0x000fe20000100a00 */
[----:B------:R-:W-:Y:S02]  /*0e60*/  SEL R3, R3, 0xffffffc0, !P2 ;  /* 0xffffffc003037807 */ /* 0x000fe40005000000 */
[----:B------:R-:W-:Y:S01]  /*0e70*/  ISETP.GE.AND P1, PT, R42, c[0x0][0x168], PT ;  /* 0x00005a002a007a0c */ /* 0x000fe20003f26270 */
[C---:B------:R-:W-:Y:S01]  /*0e80*/  IMAD.IADD R6, R2.reuse, 0x1, R0 ;  /* 0x0000000102067824 */ /* 0x040fe200078e0200 */
[----:B------:R-:W-:Y:S01]  /*0e90*/  STL.64 [R1+0x80], R40 ;  /* 0x0000802801007387 */ /* 0x000fe20000100a00 */
[----:B------:R-:W-:Y:S01]  /*0ea0*/  IMAD.IADD R5, R2, 0x1, R3 ;  /* 0x0000000102057824 */ /* 0x000fe200078e0203 */
[----:B------:R-:W-:Y:S01]  /*0eb0*/  ISETP.GE.OR P3, PT, R14, c[0x0][0x16c], P1 ;  /* 0x00005b000e007a0c */ /* 0x000fe20000f66670 */
[----:B------:R-:W-:Y:S01]  /*0ec0*/  IMAD.IADD R4, R3, 0x1, R6 ;  /* 0x0000000103047824 */ /* 0x000fe200078e0206 */
[----:B------:R-:W-:Y:S01]  /*0ed0*/  ISETP.GE.OR P5, PT, R29, c[0x0][0x16c], P1 ;  /* 0x00005b001d007a0c */ /* 0x000fe20000fa6670 */
[----:B------:R-:W-:Y:S01]  /*0ee0*/  STL [R1+0x28], R2 ;  /* 0x0000280201007387 */ /* 0x000fe20000100800 */
[----:B------:R-:W-:-:S02]  /*0ef0*/  ISETP.GE.OR P2, PT, R28, c[0x0][0x16c], P1 ;  /* 0x00005b001c007a0c */ /* 0x000fc40000f46670 */
[----:B------:R-:W-:Y:S01]  /*0f00*/  LOP3.LUT R0, R18, 0xfffffff0, RZ, 0xc0, !PT ;  /* 0xfffffff012007812 */ /* 0x000fe200078ec0ff */
[----:B------:R-:W-:Y:S01]  /*0f10*/  STL [R1+0x2c], R6 ;  /* 0x00002c0601007387 */ /* 0x000fe20000100800 */
[----:B------:R-:W-:Y:S02]  /*0f20*/  ISETP.GE.OR P0, PT, R31, c[0x0][0x16c], P1 ;  /* 0x00005b001f007a0c */ /* 0x000fe40000f06670 */
[----:B------:R-:W-:Y:S01]  /*0f30*/  SEL R22, RZ, 0x4, P6 ;  /* 0x00000004ff167807 */ /* 0x000fe20003000000 */
[----:B------:R-:W2:Y:S01]  /*0f40*/  LDSM.16.M88.4 R164, [R2+0x8080] ;  /* 0x0080800002a4783b */ /* 0x000ea20000000200 */
[----:B------:R-:W-:-:S03]  /*0f50*/  IMAD.IADD R0, R148, 0x1, -R0 ;  /* 0x0000000194007824 */ /* 0x000fc600078e0a00 */
[----:B------:R-:W3:Y:S02]  /*0f60*/  LDSM.16.M88.4 R168, [R6+0x8080] ;  /* 0x0080800006a8783b */ /* 0x000ee40000000200 */
[----:B------:R-:W-:Y:S02]  /*0f70*/  SHF.R.S32.HI R8, RZ, 0x1f, R0 ;  /* 0x0000001fff087819 */ /* 0x000fe40000011400 */
[----:B------:R-:W4:Y:S02]  /*0f80*/  LDSM.16.M88.4 R172, [R5+0x8080] ;  /* 0x0080800005ac783b */ /* 0x000f240000000200 */
[----:B------:R-:W-:Y:S02]  /*0f90*/  LEA.HI R8, R8, R0, RZ, 0x3 ;  /* 0x0000000008087211 */ /* 0x000fe400078f18ff */
[----:B------:R-:W2:Y:S02]  /*0fa0*/  LDSM.16.M88.4 R176, [R4+0x8080] ;  /* 0x0080800004b0783b */ /* 0x000ea40000000200 */
[----:B-1----:R-:W-:-:S02]  /*0fb0*/  LOP3.LUT R13, R8, 0xfffffff8, RZ, 0xc0, !PT ;  /* 0xfffffff8080d7812 */ /* 0x002fc400078ec0ff */
[----:B------:R-:W1:Y:S03]  /*0fc0*/  LDSM.16.M88.4 R180, [R2+0xa080] ;  /* 0x00a0800002b4783b */ /* 0x000e660000000200 */
[----:B------:R-:W-:Y:S01]  /*0fd0*/  IMAD.IADD R0, R0, 0x1, -R13 ;  /* 0x0000000100007824 */ /* 0x000fe200078e0a0d */
[----:B------:R-:W1:Y:S04]  /*0fe0*/  LDSM.16.M88.4 R184, [R6+0xa080] ;  /* 0x00a0800006b8783b */ /* 0x000e680000000200 */
[----:B------:R-:W1:Y:S04]  /*0ff0*/  LDSM.16.M88.4 R188, [R5+0xa080] ;  /* 0x00a0800005bc783b */ /* 0x000e680000000200 */
[----:B------:R-:W1:Y:S04]  /*1000*/  LDSM.16.M88.4 R192, [R4+0xa080] ;  /* 0x00a0800004c0783b */ /* 0x000e680000000200 */
[----:B------:R-:W1:Y:S04]  /*1010*/  LDSM.16.M88.4 R196, [R2+0xc080] ;  /* 0x00c0800002c4783b */ /* 0x000e680000000200 */
[----:B------:R-:W1:Y:S04]  /*1020*/  LDSM.16.M88.4 R200, [R6+0xc080] ;  /* 0x00c0800006c8783b */ /* 0x000e680000000200 */
[----:B------:R-:W1:Y:S04]  /*1030*/  LDSM.16.M88.4 R204, [R5+0xc080] ;  /* 0x00c0800005cc783b */ /* 0x000e680000000200 */
[----:B------:R-:W1:Y:S04]  /*1040*/  LDSM.16.M88.4 R208, [R4+0xc080] ;  /* 0x00c0800004d0783b */ /* 0x000e680000000200 */
[----:B------:R-:W1:Y:S04]  /*1050*/  LDSM.16.M88.4 R212, [R2+0xe080] ;  /* 0x00e0800002d4783b */ /* 0x000e680000000200 */
[----:B------:R5:W1:Y:S04]  /*1060*/  LDSM.16.M88.4 R216, [R6+0xe080] ;  /* 0x00e0800006d8783b */ /* 0x000a680000000200 */
[----:B------:R-:W1:Y:S04]  /*1070*/  LDSM.16.M88.4 R220, [R5+0xe080] ;  /* 0x00e0800005dc783b */ /* 0x000e680000000200 */
[----:B------:R-:W1:Y:S04]  /*1080*/  LDSM.16.M88.4 R224, [R4+0xe080] ;  /* 0x00e0800004e0783b */ /* 0x000e680000000200 */
[----:B------:R-:W-:Y:S06]  /*1090*/  BAR.SYNC.DEFER_BLOCKING 0x0 ;  /* 0x0000000000007b1d */ /* 0x000fec0000010000 */
[----:B------:R2:W-:Y:S04]  /*10a0*/  STL [R1+0x34], R5 ;  /* 0x0000340501007387 */ /* 0x0005e80000100800 */
[----:B------:R3:W-:Y:S01]  /*10b0*/  STL [R1+0x30], R4 ;  /* 0x0000300401007387 */ /* 0x0007e20000100800 */
[----:B-----5:R-:W-:-:S05]  /*10c0*/  IMAD.SHL.U32 R6, R21, 0x40, RZ ;  /* 0x0000004015067824 */ /* 0x020fca00078e00ff */
[----:B------:R-:W-:-:S04]  /*10d0*/  LOP3.LUT R6, R6, 0x1c0, RZ, 0xc0, !PT ;  /* 0x000001c006067812 */ /* 0x000fc800078ec0ff */
[----:B------:R-:W-:Y:S01]  /*10e0*/  SHF.R.U32.HI R17, RZ, 0x3, R6 ;  /* 0x00000003ff117819 */ /* 0x000fe20000011606 */
[----:B------:R-:W-:Y:S01]  /*10f0*/  @!PT LDS RZ, [RZ] ;  /* 0x00000000fffff984 */ /* 0x000fe20000000800 */
[----:B------:R-:W-:Y:S01]  /*1100*/  @!PT LDS RZ, [RZ] ;  /* 0x00000000fffff984 */ /* 0x000fe20000000800 */
[----:B------:R-:W-:Y:S01]  /*1110*/  @!PT LDS RZ, [RZ] ;  /* 0x00000000fffff984 */ /* 0x000fe20000000800 */
[----:B------:R5:W-:Y:S01]  /*1120*/  LDGSTS.E.BYPASS.LTC128B.128 [R38+0x8080], [R34.64], !P3 ;  /* 0x0808000022267fae */ /* 0x000be2000d901d52 */
[----:B------:R-:W-:-:S03]  /*1130*/  ISETP.GE.AND P3, PT, R14, c[0x0][0x1fc], PT ;  /* 0x00007f000e007a0c */ /* 0x000fc60003f66270 */
[----:B------:R5:W-:Y:S01]  /*1140*/  LDGSTS.E.BYPASS.LTC128B.128 [R38+0x9080], [R34.64+0x80], !P5 ;  /* 0x0908008022267fae */ /* 0x000be2000e901d52 */
[----:B------:R-:W-:Y:S01]  /*1150*/  ISETP.GE.OR P5, PT, R14, c[0x0][0x1fc], P1 ;  /* 0x00007f000e007a0c */ /* 0x000fe20000fa6670 */
[----:B------:R-:W-:Y:S02]  /*1160*/  IMAD.SHL.U32 R14, R16, 0x20, RZ ;  /* 0x00000020100e7824 */ /* 0x000fe400078e00ff */
[----:B------:R5:W-:Y:S01]  /*1170*/  LDGSTS.E.BYPASS.LTC128B.128 [R38+0xa080], [R34.64+0x100], !P2 ;  /* 0x0a08010022267fae */ /* 0x000be2000d101d52 */
[----:B------:R-:W-:Y:S01]  /*1180*/  ISETP.GE.AND P2, PT, R29, c[0x0][0x16c], PT ;  /* 0x00005b001d007a0c */ /* 0x000fe20003f46270 */
[----:B--2---:R-:W-:Y:S01]  /*1190*/  IMAD.SHL.U32 R5, R23, 0x8, RZ ;  /* 0x0000000817057824 */ /* 0x004fe200078e00ff */
[----:B---3--:R-:W-:Y:S01]  /*11a0*/  LEA.HI R4, R33, R148, RZ, 0x5 ;  /* 0x0000009421047211 */ /* 0x008fe200078f28ff */
[----:B------:R5:W-:Y:S01]  /*11b0*/  LDGSTS.E.BYPASS.LTC128B.128 [R38+0xb080], [R34.64+0x180], !P0 ;  /* 0x0b08018022267fae */ /* 0x000be2000c101d52 */
[----:B------:R-:W-:Y:S02]  /*11c0*/  SEL R19, RZ, 0xffffffff, P2 ;  /* 0xffffffffff137807 */ /* 0x000fe40001000000 */
[----:B------:R-:W-:-:S02]  /*11d0*/  SHF.R.S32.HI R2, RZ, 0x5, R4 ;  /* 0x00000005ff027819 */ /* 0x000fc40000011404 */
[----:B------:R-:W-:Y:S01]  /*11e0*/  ISETP.GE.AND P2, PT, R31, c[0x0][0x16c], PT ;  /* 0x00005b001f007a0c */ /* 0x000fe20003f46270 */
[----:B------:R-:W-:Y:S01]  /*11f0*/  IMAD.SHL.U32 R13, R19, 0x2, RZ ;  /* 0x00000002130d7824 */ /* 0x000fe200078e00ff */
[----:B------:R-:W-:Y:S02]  /*1200*/  LEA.HI R7, R4, R2, RZ, 0x1 ;  /* 0x0000000204077211 */ /* 0x000fe400078f08ff */
[----:B------:R-:W-:Y:S02]  /*1210*/  SEL R24, RZ, 0x8, P2 ;  /* 0x00000008ff187807 */ /* 0x000fe40001000000 */
[----:B------:R-:W-:Y:S02]  /*1220*/  LOP3.LUT R7, R7, 0xfffffffe, RZ, 0xc0, !PT ;  /* 0xfffffffe07077812 */ /* 0x000fe400078ec0ff */
[----:B------:R-:W-:Y:S02]  /*1230*/  LEA R10, P2, R25, c[0x0][0x280], 0x2 ;  /* 0x0000a000190a7a11 */ /* 0x000fe400078410ff */
[----:B------:R-:W-:Y:S01]  /*1240*/  ISETP.GE.AND P0, PT, R29, c[0x0][0x1fc], PT ;  /* 0x00007f001d007a0c */ /* 0x000fe20003f06270 */
[----:B------:R-:W-:Y:S01]  /*1250*/  IMAD.IADD R7, R2, 0x1, -R7 ;  /* 0x0000000102077824 */ /* 0x000fe200078e0a07 */
[----:B------:R-:W-:-:S02]  /*1260*/  LEA.HI.X R11, R25, c[0x0][0x284], R32, 0x2, P2 ;  /* 0x0000a100190b7a11 */ /* 0x000fc400010f1420 */
[----:B------:R-:W-:Y:S01]  /*1270*/  ISETP.GT.AND P2, PT, R148, 0x7, PT ;  /* 0x000000079400780c */ /* 0x000fe20003f44270 */
[----:B------:R-:W-:Y:S01]  /*1280*/  IMAD.SHL.U32 R12, R7, 0x10, RZ ;  /* 0x00000010070c7824 */ /* 0x000fe200078e00ff */
[----:B------:R-:W-:Y:S01]  /*1290*/  LOP3.LUT R5, R5, 0x18, RZ, 0xc0, !PT ;  /* 0x0000001805057812 */ /* 0x000fe200078ec0ff */
[----:B------:R-:W-:Y:S01]  /*12a0*/  IMAD.SHL.U32 R7, R7, 0x400, RZ ;  /* 0x0000040007077824 */ /* 0x000fe200078e00ff */
[----:B------:R-:W-:Y:S02]  /*12b0*/  SEL R18, RZ, 0xffffffff, P0 ;  /* 0xffffffffff127807 */ /* 0x000fe40000000000 */
[----:B------:R-:W-:Y:S02]  /*12c0*/  LOP3.LUT R9, R9, 0x10, R12, 0xf8, !PT ;  /* 0x0000001009097812 */ /* 0x000fe400078ef80c */
[----:B------:R-:W-:Y:S02]  /*12d0*/  LOP3.LUT R14, R5, 0x20, R14, 0xf8, !PT ;  /* 0x00000020050e7812 */ /* 0x000fe400078ef80e */
[----:B------:R-:W-:-:S02]  /*12e0*/  LOP3.LUT R9, R9, 0x8, R30, 0xf8, !PT ;  /* 0x0000000809097812 */ /* 0x000fc400078ef81e */
[----:B------:R-:W-:Y:S01]  /*12f0*/  LOP3.LUT R17, R17, R6, R5, 0x1e, !PT ;  /* 0x0000000611117212 */ /* 0x000fe200078e1e05 */
[----:B------:R-:W-:Y:S01]  /*1300*/  @!P2 IMAD.SHL.U32 R5, R148, 0x10, RZ ;  /* 0x000000109405a824 */ /* 0x000fe200078e00ff */
[----:B-----5:R-:W-:Y:S02]  /*1310*/  SEL R35, RZ, 0x1, P3 ;  /* 0x00000001ff237807 */ /* 0x020fe40001800000 */
[----:B------:R-:W-:Y:S01]  /*1320*/  LOP3.LUT R15, R9, R15, RZ, 0x3c, !PT ;  /* 0x0000000f090f7212 */ /* 0x000fe200078e3cff */
[----:B------:R-:W-:Y:S01]  /*1330*/  IMAD.SHL.U32 R9, R18, 0x2, RZ ;  /* 0x0000000212097824 */ /* 0x000fe200078e00ff */
[----:B------:R-:W-:Y:S01]  /*1340*/  SEL R34, RZ, 0x1, P4 ;  /* 0x00000001ff227807 */ /* 0x000fe20002000000 */
[----:B------:R2:W-:Y:S01]  /*1350*/  @!P2 LDGSTS.E.BYPASS.LTC128B.128 [R5+0x14080], [R26.64] ;  /* 0x140800001a05afae */ /* 0x0005e2000b901d52 */
[----:B------:R-:W-:Y:S02]  /*1360*/  ISETP.GE.AND P3, PT, R28, c[0x0][0x16c], PT ;  /* 0x00005b001c007a0c */ /* 0x000fe40003f66270 */
[----:B------:R-:W-:Y:S01]  /*1370*/  ISETP.GE.AND P0, PT, R31, c[0x0][0x1fc], PT ;  /* 0x00007f001f007a0c */ /* 0x000fe20003f06270 */
[----:B------:R-:W0:Y:S01]  /*1380*/  LDGDEPBAR ;  /* 0x00000000000079af */ /* 0x000e220000000000 */
[----:B------:R-:W-:-:S02]  /*1390*/  ISETP.GE.OR P4, PT, R29, c[0x0][0x1fc], P1 ;  /* 0x00007f001d007a0c */ /* 0x000fc40000f86670 */
[----:B------:R-:W-:Y:S01]  /*13a0*/  SEL R29, RZ, 0x4, P3 ;  /* 0x00000004ff1d7807 */ /* 0x000fe20001800000 */
[----:B------:R3:W-:Y:S01]  /*13b0*/  LDGSTS.E.BYPASS.LTC128B.128 [R38+0x10080], [R40.64], !P5 ;  /* 0x1008000028267fae */ /* 0x0007e2000e901d52 */
[----:B------:R-:W-:Y:S02]  /*13c0*/  LOP3.LUT R13, R13, 0x2, R34, 0xe2, !PT ;  /* 0x000000020d0d7812 */ /* 0x000fe400078ee222 */
[----:B------:R-:W-:Y:S02]  /*13d0*/  LOP3.LUT R9, R9, 0x2, R35, 0xe2, !PT ;  /* 0x0000000209097812 */ /* 0x000fe400078ee223 */
[----:B------:R-:W-:Y:S02]  /*13e0*/  LOP3.LUT P5, RZ, R0, 0x2, RZ, 0xc0, !PT ;  /* 0x0000000200ff7812 */ /* 0x000fe400078ac0ff */
[----:B------:R-:W-:Y:S02]  /*13f0*/  LOP3.LUT R13, R24, R13, R29, 0xfe, !PT ;  /* 0x0000000d180d7212 */ /* 0x000fe400078efe1d */
[----:B------:R-:W-:Y:S01]  /*1400*/  ISETP.GE.OR P3, PT, R28, c[0x0][0x1fc], P1 ;  /* 0x00007f001c007a0c */ /* 0x000fe20000f66670 */
[----:B------:R3:W-:Y:S01]  /*1410*/  LDGSTS.E.BYPASS.LTC128B.128 [R38+0x11080], [R40.64+0x80], !P4 ;  /* 0x1108008028267fae */ /* 0x0007e2000e101d52 */
[----:B------:R-:W-:-:S02]  /*1420*/  ISETP.GE.OR P1, PT, R31, c[0x0][0x1fc], P1 ;  /* 0x00007f001f007a0c */ /* 0x000fc40000f26670 */
[----:B------:R-:W-:Y:S01]  /*1430*/  LOP3.LUT R6, R20, 0x7ffffffc, RZ, 0xc0, !PT ;  /* 0x7ffffffc14067812 */ /* 0x000fe200078ec0ff */
[----:B------:R5:W-:Y:S01]  /*1440*/  STL [R1+0x64], R13 ;  /* 0x0000640d01007387 */ /* 0x000be20000100800 */
[----:B------:R-:W-:-:S03]  /*1450*/  LOP3.LUT R18, R21, 0x4, RZ, 0xc0, !PT ;  /* 0x0000000415127812 */ /* 0x000fc600078ec0ff */
[----:B------:R-:W-:Y:S01]  /*1460*/  IMAD.IADD R6, R148, 0x1, -R6 ;  /* 0x0000000194067824 */ /* 0x000fe200078e0a06 */
[----:B--2---:R-:W-:Y:S02]  /*1470*/  SEL R5, RZ, 0x8, P0 ;  /* 0x00000008ff057807 */ /* 0x004fe40000000000 */
[C---:B------:R-:W-:Y:S01]  /*1480*/  LOP3.LUT P0, RZ, R0.reuse, 0x4, RZ, 0xc0, !PT ;  /* 0x0000000400ff7812 */ /* 0x040fe2000780c0ff */
[----:B------:R-:W-:Y:S01]  /*1490*/  IMAD.SHL.U32 R0, R0, 0x40, RZ ;  /* 0x0000004000007824 */ /* 0x000fe200078e00ff */
[----:B------:R-:W-:Y:S01]  /*14a0*/  LOP3.LUT R5, R5, R9, R22, 0xfe, !PT ;  /* 0x0000000905057212 */ /* 0x000fe200078efe16 */
[----:B------:R-:W-:Y:S01]  /*14b0*/  IMAD.SHL.U32 R9, R2, 0x8, RZ ;  /* 0x0000000802097824 */ /* 0x000fe200078e00ff */
[----:B------:R3:W-:Y:S01]  /*14c0*/  LDGSTS.E.BYPASS.LTC128B.128 [R38+0x12080], [R40.64+0x100], !P3 ;  /* 0x1208010028267fae */ /* 0x0007e2000d901d52 */
[----:B------:R-:W-:Y:S01]  /*14d0*/  IMAD R6, R6, 0x2, R7 ;  /* 0x0000000206067824 */ /* 0x000fe200078e0207 */
[----:B------:R-:W-:Y:S02]  /*14e0*/  LOP3.LUT R0, R0, 0x1c0, RZ, 0xc0, !PT ;  /* 0x000001c000007812 */ /* 0x000fe400078ec0ff */
[----:B------:R2:W-:Y:S01]  /*14f0*/  STL [R1+0x60], R5 ;  /* 0x0000600501007387 */ /* 0x0005e20000100800 */
[----:B------:R-:W-:Y:S01]  /*1500*/  IMAD.IADD R17, R6, 0x1, R17 ;  /* 0x0000000106117824 */ /* 0x000fe200078e0211 */
[--C-:B------:R-:W-:Y:S01]  /*1510*/  SHF.R.U32.HI R2, RZ, 0x3, R0.reuse ;  /* 0x00000003ff027819 */ /* 0x100fe20000011600 */
[----:B------:R-:W-:Y:S01]  /*1520*/  IMAD.SHL.U32 R6, R8, 0x40, RZ ;  /* 0x0000004008067824 */ /* 0x000fe200078e00ff */
[----:B------:R3:W-:Y:S01]  /*1530*/  LDGSTS.E.BYPASS.LTC128B.128 [R38+0x13080], [R40.64+0x180], !P1 ;  /* 0x1308018028267fae */ /* 0x0007e2000c901d52 */
[----:B------:R-:W-:Y:S01]  /*1540*/  IMAD.SHL.U32 R17, R17, 0x2, RZ ;  /* 0x0000000211117824 */ /* 0x000fe200078e00ff */
[----:B------:R-:W-:-:S02]  /*1550*/  LOP3.LUT R14, R2, R14, R0, 0x1e, !PT ;  /* 0x0000000e020e7212 */ /* 0x000fc400078e1e00 */
[----:B------:R3:W-:Y:S01]  /*1560*/  STL [R1+0x9c], R18 ;  /* 0x00009c1201007387 */ /* 0x0007e20000100800 */
[----:B------:R-:W-:Y:S02]  /*1570*/  LOP3.LUT R6, R6, 0xfffffe00, RZ, 0xc0, !PT ;  /* 0xfffffe0006067812 */ /* 0x000fe400078ec0ff */
[----:B-----5:R-:W-:Y:S02]  /*1580*/  LOP3.LUT R13, R0, 0x38, R9, 0xf8, !PT ;  /* 0x00000038000d7812 */ /* 0x020fe400078ef809 */
[----:B------:R-:W-:Y:S01]  /*1590*/  LOP3.LUT R9, R4, 0xffffffe0, RZ, 0xc0, !PT ;  /* 0xffffffe004097812 */ /* 0x000fe200078ec0ff */
[----:B------:R-:W-:Y:S01]  /*15a0*/  IMAD R4, R16, 0x200, R15 ;  /* 0x0000020010047824 */ /* 0x000fe200078e020f */
[----:B------:R-:W-:Y:S02]  /*15b0*/  ISETP.LT.AND P1, PT, RZ, c[0x0][0x168], PT ;  /* 0x00005a00ff007a0c */ /* 0x000fe40003f21270 */
[----:B------:R-:W-:Y:S01]  /*15c0*/  LOP3.LUT R8, R13, R2, RZ, 0x3c, !PT ;  /* 0x000000020d087212 */ /* 0x000fe200078e3cff */
[----:B------:R-:W-:Y:S01]  /*15d0*/  IMAD.IADD R9, R148, 0x1, -R9 ;  /* 0x0000000194097824 */ /* 0x000fe200078e0a09 */
[----:B------:R-:W-:Y:S01]  /*15e0*/  IADD3 R13, R17, 0x14180, RZ ;  /* 0x00014180110d7810 */ /* 0x000fe20007ffe0ff */
[----:B--2---:R-:W-:-:S02]  /*15f0*/  IMAD.SHL.U32 R5, R16, 0x8, RZ ;  /* 0x0000000810057824 */ /* 0x004fc400078e00ff */
[----:B------:R-:W-:-:S03]  /*1600*/  IMAD R16, R16, 0x1000, R6 ;  /* 0x0000100010107824 */ /* 0x000fc600078e0206 */
[----:B------:R-:W-:Y:S01]  /*1610*/  LOP3.LUT R5, R0, 0x8, R5, 0xf8, !PT ;  /* 0x0000000800057812 */ /* 0x000fe200078ef805 */
[----:B------:R-:W-:-:S03]  /*1620*/  @!P2 IMAD.SHL.U32 R0, R148, 0x10, RZ ;  /* 0x000000109400a824 */ /* 0x000fc600078e00ff */
[----:B------:R-:W-:Y:S02]  /*1630*/  LOP3.LUT R5, R5, R2, RZ, 0x3c, !PT ;  /* 0x0000000205057212 */ /* 0x000fe400078e3cff */
[----:B------:R2:W-:Y:S02]  /*1640*/  @!P2 LDGSTS.E.BYPASS.LTC128B.128 [R0+0x14100], [R10.64] ;  /* 0x141000000a00afae */ /* 0x0005e4000b901d52 */
[-C--:B------:R-:W-:Y:S02]  /*1650*/  IADD3 R2, R5, R6.reuse, R7 ;  /* 0x0000000605027210 */ /* 0x080fe40007ffe007 */
[----:B------:R-:W0:Y:S01]  /*1660*/  LDGDEPBAR ;  /* 0x00000000000079af */ /* 0x000e220000000000 */
[----:B------:R-:W-:Y:S02]  /*1670*/  SEL R7, R37, 0xffffffe0, !P0 ;  /* 0xffffffe025077807 */ /* 0x000fe40004000000 */
[----:B--2---:R-:W-:Y:S02]  /*1680*/  SHF.R.S32.HI R10, RZ, 0x1f, R9 ;  /* 0x0000001fff0a7819 */ /* 0x004fe40000011409 */
[----:B------:R-:W-:-:S02]  /*1690*/  LOP3.LUT R0, R14, R6, RZ, 0xfc, !PT ;  /* 0x000000060e007212 */ /* 0x000fc400078efcff */
[----:B------:R-:W-:Y:S02]  /*16a0*/  LEA.HI R10, R10, R9, RZ, 0x2 ;  /* 0x000000090a0a7211 */ /* 0x000fe400078f10ff */
[----:B------:R-:W-:Y:S01]  /*16b0*/  LOP3.LUT R6, R5, R6, RZ, 0xfc, !PT ;  /* 0x0000000605067212 */ /* 0x000fe200078efcff */
[----:B------:R-:W-:Y:S01]  /*16c0*/  IMAD.IADD R5, R16, 0x1, R8 ;  /* 0x0000000110057824 */ /* 0x000fe200078e0208 */
[----:B------:R-:W-:Y:S01]  /*16d0*/  LEA.HI R11, R10, R12, RZ, 0x1e ;  /* 0x0000000c0a0b7211 */ /* 0x000fe200078ff0ff */
[----:B------:R-:W-:-:S04]  /*16e0*/  IMAD.MOV.U32 R8, RZ, RZ, 0x10 ;  /* 0x00000010ff087424 */ /* 0x000fc800078e00ff */
[----:B------:R3:W-:Y:S01]  /*16f0*/  STL [R1+0x6c], R11 ;  /* 0x00006c0b01007387 */ /* 0x0007e20000100800 */
[----:B------:R-:W-:-:S03]  /*1700*/  SEL R8, R8, 0xfffffff0, !P5 ;  /* 0xfffffff008087807 */ /* 0x000fc60006800000 */
[----:B------:R3:W-:Y:S01]  /*1710*/  STL [R1+0x54], R17 ;  /* 0x0000541101007387 */ /* 0x0007e20000100800 */
[----:B------:R-:W-:Y:S05]  /*1720*/  @P1 BRA `(.L_x_0) ;  /* 0x0000041000001947 */ /* 0x000fea0003800000 */
[----:B-1--4-:R-:W-:Y:S01]  /*1730*/  CS2R R142, SRZ ;  /* 0x00000000008e7805 */ /* 0x012fe2000001ff00 */
[----:B------:R-:W-:Y:S01]  /*1740*/  CS2R R140, SRZ ;  /* 0x00000000008c7805 */ /* 0x000fe2000001ff00 */
        /* <DEDUP_REMOVED lines=51> */
[----:B---3--:R-:W-:Y:S01]  /*1a80*/  CS2R R40, SRZ ;  /* 0x0000000000287805 */ /* 0x008fe2000001ff00 */
        /* <DEDUP_REMOVED lines=10> */
[----:B------:R-:W-:Y:S05]  /*1b30*/  BRA `(.L_x_1) ;  /* 0x0000274000007947 */ /* 0x000fea0003800000 */
.L_x_0:
[----:B-1-34-:R-:W-:Y:S01]  /*1b40*/  SHF.R.S32.HI R11, RZ, 0x1f, R23 ;  /* 0x0000001fff0b7819 */ /* 0x01afe20000011417 */
[----:B------:R-:W-:Y:S01]  /*1b50*/  ULDC.64 UR4, c[0x0][0x238] ;  /* 0x00008e0000047ab9 */ /* 0x000fe20000000a00 */
[----:B------:R-:W-:Y:S01]  /*1b60*/  ISETP.NE.AND P0, PT, R18, RZ, PT ;  /* 0x000000ff1200720c */ /* 0x000fe20003f05270 */
[----:B------:R-:W-:Y:S01]  /*1b70*/  UIMAD UR4, UR9, UR4, URZ ;  /* 0x00000004090472a4 */ /* 0x000fe2000f8e023f */
[----:B------:R-:W-:Y:S01]  /*1b80*/  LEA.HI R11, R11, R23, RZ, 0x2 ;  /* 0x000000170b0b7211 */ /* 0x000fe200078f10ff */
[----:B------:R-:W-:Y:S01]  /*1b90*/  IMAD.SHL.U32 R2, R2, 0x2, RZ ;  /* 0x0000000202027824 */ /* 0x000fe200078e00ff */
[----:B------:R-:W-:Y:S01]  /*1ba0*/  SHF.R.S32.HI R149, RZ, 0x1f, R148 ;  /* 0x0000001fff957819 */ /* 0x000fe20000011494 */
[----:B------:R-:W-:Y:S01]  /*1bb0*/  UIMAD UR4, UR11, UR5, UR4 ;  /* 0x000000050b0472a4 */ /* 0x000fe2000f8e0204 */
[----:B------:R-:W-:Y:S01]  /*1bc0*/  LOP3.LUT R11, R11, 0xfffffffc, RZ, 0xc0, !PT ;  /* 0xfffffffc0b0b7812 */ /* 0x000fe200078ec0ff */
[----:B------:R-:W-:Y:S01]  /*1bd0*/  UMOV UR7, 0x1f ;  /* 0x0000001f00077882 */ /* 0x000fe20000000000 */
[----:B------:R-:W-:Y:S01]  /*1be0*/  LOP3.LUT R12, R10, 0xfffffffc, RZ, 0xc0, !PT ;  /* 0xfffffffc0a0c7812 */ /* 0x000fe200078ec0ff */
[----:B------:R-:W-:Y:S01]  /*1bf0*/  STL [R1+0x74], R149 ;  /* 0x0000749501007387 */ /* 0x000fe20000100800 */
[----:B------:R-:W-:Y:S01]  /*1c00*/  IADD3 R14, R17, 0x141c0, RZ ;  /* 0x000141c0110e7810 */ /* 0x000fe20007ffe0ff */
[----:B------:R-:W-:Y:S01]  /*1c10*/  IMAD.IADD R23, R23, 0x1, -R11 ;  /* 0x0000000117177824 */ /* 0x000fe200078e0a0b */
[----:B------:R-:W-:Y:S01]  /*1c20*/  LEA R5, R5, 0x80, 0x1 ;  /* 0x0000008005057811 */ /* 0x000fe200078e08ff */
[----:B------:R-:W-:Y:S01]  /*1c30*/  IMAD.U32 R11, RZ, RZ, UR11 ;  /* 0x0000000bff0b7e24 */ /* 0x000fe2000f8e00ff */
[----:B------:R-:W-:Y:S01]  /*1c40*/  @P0 IADD3 R14, R13, -0x40, RZ ;  /* 0xffffffc00d0e0810 */ /* 0x000fe20007ffe0ff */
[----:B------:R-:W-:Y:S01]  /*1c50*/  IMAD.IADD R12, R9, 0x1, -R12 ;  /* 0x00000001090c7824 */ /* 0x000fe200078e0a0c */
[----:B------:R-:W-:Y:S01]  /*1c60*/  LEA R6, R6, 0x15180, 0x1 ;  /* 0x0001518006067811 */ /* 0x000fe200078e08ff */
[----:B------:R-:W-:Y:S01]  /*1c70*/  IMAD.WIDE.U32 R10, R11, c[0x0][0x238], R148 ;  /* 0x00008e000b0a7a25 */ /* 0x000fe200078e0094 */
[----:B------:R-:W-:Y:S01]  /*1c80*/  CS2R R146, SRZ ;  /* 0x0000000000927805 */ /* 0x000fe2000001ff00 */
[----:B------:R1:W-:Y:S01]  /*1c90*/  STL [R1+0x68], R14 ;  /* 0x0000680e01007387 */ /* 0x0003e20000100800 */
[----:B------:R-:W-:Y:S01]  /*1ca0*/  CS2R R144, SRZ ;  /* 0x0000000000907805 */ /* 0x000fe2000001ff00 */
[----:B------:R-:W-:Y:S01]  /*1cb0*/  IMAD.U32 R9, RZ, RZ, UR12 ;  /* 0x0000000cff097e24 */ /* 0x000fe2000f8e00ff */
[----:B------:R-:W-:Y:S01]  /*1cc0*/  IADD3 R11, R11, UR4, RZ ;  /* 0x000000040b0b7c10 */ /* 0x000fe2000fffe0ff */
[----:B------:R-:W-:Y:S01]  /*1cd0*/  ULDC.64 UR4, c[0x0][0x240] ;  /* 0x0000900000047ab9 */ /* 0x000fe20000000a00 */
[----:B------:R-:W-:Y:S01]  /*1ce0*/  IMAD R23, R23, -0x8, R36 ;  /* 0xfffffff817177824 */ /* 0x000fe200078e0224 */
[----:B------:R-:W-:Y:S01]  /*1cf0*/  UIMAD UR4, UR10, UR4, URZ ;  /* 0x000000040a0472a4 */ /* 0x000fe2000f8e023f */
[----:B------:R-:W-:Y:S01]  /*1d00*/  IMAD.SHL.U32 R0, R0, 0x2, RZ ;  /* 0x0000000200007824 */ /* 0x000fe200078e00ff */
[----:B------:R-:W-:Y:S01]  /*1d10*/  CS2R R142, SRZ ;  /* 0x00000000008e7805 */ /* 0x000fe2000001ff00 */
[----:B------:R-:W-:Y:S01]  /*1d20*/  IMAD R12, R12, -0x2, R23 ;  /* 0xfffffffe0c0c7824 */ /* 0x000fe200078e0217 */
[----:B------:R-:W-:Y:S01]  /*1d30*/  UIMAD UR5, UR12, UR5, UR4 ;  /* 0x000000050c0572a4 */ /* 0x000fe2000f8e0204 */
[----:B------:R-:W-:Y:S01]  /*1d40*/  CS2R R140, SRZ ;  /* 0x00000000008c7805 */ /* 0x000fe2000001ff00 */
[----:B------:R-:W-:Y:S01]  /*1d50*/  CS2R R138, SRZ ;  /* 0x00000000008a7805 */ /* 0x000fe2000001ff00 */
[----:B------:R-:W-:Y:S01]  /*1d60*/  ULDC UR4, c[0x0][0x168] ;  /* 0x00005a0000047ab9 */ /* 0x000fe20000000800 */
[----:B------:R-:W-:Y:S01]  /*1d70*/  CS2R R136, SRZ ;  /* 0x0000000000887805 */ /* 0x000fe2000001ff00 */
[----:B------:R-:W-:Y:S01]  /*1d80*/  UIADD3 UR7, UR7, UR4, URZ ;  /* 0x0000000407077290 */ /* 0x000fe2000fffe03f */
[----:B------:R-:W-:Y:S01]  /*1d90*/  CS2R R134, SRZ ;  /* 0x0000000000867805 */ /* 0x000fe2000001ff00 */
[----:B------:R-:W-:Y:S01]  /*1da0*/  CS2R R132, SRZ ;  /* 0x0000000000847805 */ /* 0x000fe2000001ff00 */
[----:B------:R-:W-:Y:S01]  /*1db0*/  CS2R R130, SRZ ;  /* 0x0000000000827805 */ /* 0x000fe2000001ff00 */
[----:B------:R-:W-:Y:S01]  /*1dc0*/  USHF.R.S32.HI UR4, URZ, 0x1f, UR7 ;  /* 0x0000001f3f047899 */ /* 0x000fe20008011407 */
[----:B------:R-:W-:Y:S01]  /*1dd0*/  CS2R R128, SRZ ;  /* 0x0000000000807805 */ /* 0x000fe2000001ff00 */
[----:B------:R-:W-:Y:S01]  /*1de0*/  CS2R R126, SRZ ;  /* 0x00000000007e7805 */ /* 0x000fe2000001ff00 */
[----:B------:R-:W-:Y:S01]  /*1df0*/  CS2R R124, SRZ ;  /* 0x00000000007c7805 */ /* 0x000fe2000001ff00 */
[----:B------:R-:W-:Y:S01]  /*1e00*/  ULEA.HI UR4, UR4, UR7, URZ, 0x5 ;  /* 0x0000000704047291 */ /* 0x000fe2000f8f283f */
[----:B------:R-:W-:Y:S01]  /*1e10*/  CS2R R122, SRZ ;  /* 0x00000000007a7805 */ /* 0x000fe2000001ff00 */
[----:B-1----:R-:W-:Y:S01]  /*1e20*/  IMAD.WIDE.U32 R14, R9, c[0x0][0x240], R10 ;  /* 0x00009000090e7a25 */ /* 0x002fe200078e000a */
[----:B------:R-:W-:Y:S01]  /*1e30*/  CS2R R120, SRZ ;  /* 0x0000000000787805 */ /* 0x000fe2000001ff00 */
[----:B------:R-:W-:Y:S01]  /*1e40*/  CS2R R118, SRZ ;  /* 0x0000000000767805 */ /* 0x000fe2000001ff00 */
[----:B------:R-:W-:Y:S01]  /*1e50*/  CS2R R116, SRZ ;  /* 0x0000000000747805 */ /* 0x000fe2000001ff00 */
[----:B------:R-:W-:Y:S01]  /*1e60*/  CS2R R114, SRZ ;  /* 0x0000000000727805 */ /* 0x000fe2000001ff00 */
[----:B------:R-:W-:Y:S01]  /*1e70*/  STL.64 [R1+0x90], R14 ;  /* 0x0000900e01007387 */ /* 0x000fe20000100a00 */
[----:B------:R-:W-:Y:S01]  /*1e80*/  CS2R R112, SRZ ;  /* 0x0000000000707805 */ /* 0x000fe2000001ff00 */
[----:B------:R-:W-:Y:S01]  /*1e90*/  CS2R R110, SRZ ;  /* 0x00000000006e7805 */ /* 0x000fe2000001ff00 */
[----:B------:R-:W-:Y:S01]  /*1ea0*/  CS2R R108, SRZ ;  /* 0x00000000006c7805 */ /* 0x000fe2000001ff00 */
[----:B------:R1:W-:Y:S01]  /*1eb0*/  STL [R1+0x24], R5 ;  /* 0x0000240501007387 */ /* 0x0003e20000100800 */
[----:B------:R-:W-:Y:S01]  /*1ec0*/  CS2R R106, SRZ ;  /* 0x00000000006a7805 */ /* 0x000fe2000001ff00 */
[----:B------:R-:W-:Y:S01]  /*1ed0*/  CS2R R104, SRZ ;  /* 0x0000000000687805 */ /* 0x000fe2000001ff00 */
[----:B------:R-:W-:Y:S01]  /*1ee0*/  CS2R R102, SRZ ;  /* 0x0000000000667805 */ /* 0x000fe2000001ff00 */
[----:B------:R-:W-:Y:S01]  /*1ef0*/  STL [R1+0x40], R6 ;  /* 0x0000400601007387 */ /* 0x000fe20000100800 */
        /* <DEDUP_REMOVED lines=20> */
[C---:B-1----:R-:W-:Y:S01]  /*2040*/  IMAD R5, R4.reuse, 0x2, R3 ;  /* 0x0000000204057824 */ /* 0x042fe200078e0203 */
[----:B------:R-:W-:Y:S01]  /*2050*/  SHF.L.U32 R3, R4, 0x1, RZ ;  /* 0x0000000104037819 */ /* 0x000fe200000006ff */
[----:B------:R-:W-:Y:S01]  /*2060*/  CS2R R60, SRZ ;  /* 0x00000000003c7805 */ /* 0x000fe2000001ff00 */
[C---:B------:R-:W-:Y:S01]  /*2070*/  LEA R4, R7.reuse, R6, 0x1 ;  /* 0x0000000607047211 */ /* 0x040fe200078e08ff */
[----:B------:R-:W-:Y:S01]  /*2080*/  CS2R R58, SRZ ;  /* 0x00000000003a7805 */ /* 0x000fe2000001ff00 */
[----:B------:R1:W-:Y:S01]  /*2090*/  STL [R1+0x38], R5 ;  /* 0x0000380501007387 */ /* 0x0003e20000100800 */
[----:B------:R-:W-:Y:S01]  /*20a0*/  CS2R R56, SRZ ;  /* 0x0000000000387805 */ /* 0x000fe2000001ff00 */
[----:B------:R-:W-:Y:S01]  /*20b0*/  CS2R R54, SRZ ;  /* 0x0000000000367805 */ /* 0x000fe2000001ff00 */
[----:B------:R-:W-:Y:S01]  /*20c0*/  CS2R R52, SRZ ;  /* 0x0000000000347805 */ /* 0x000fe2000001ff00 */
[----:B------:R2:W-:Y:S01]  /*20d0*/  STL [R1+0x3c], R3 ;  /* 0x00003c0301007387 */ /* 0x0005e20000100800 */
        /* <DEDUP_REMOVED lines=16> */
[C---:B------:R-:W-:Y:S01]  /*21e0*/  ISETP.GT.AND P6, PT, R12.reuse, RZ, PT ;  /* 0x000000ff0c00720c */ /* 0x040fe20003fc4270 */
[----:B------:R-:W-:Y:S01]  /*21f0*/  UMOV UR10, URZ ;  /* 0x0000003f000a7c82 */ /* 0x000fe20008000000 */
[----:B------:R-:W-:Y:S01]  /*2200*/  ISETP.GT.AND P5, PT, R12, 0x1, PT ;  /* 0x000000010c00780c */ /* 0x000fe20003fa4270 */
[----:B------:R-:W-:Y:S01]  /*2210*/  UMOV UR11, 0xffffffe0 ;  /* 0xffffffe0000b7882 */ /* 0x000fe20000000000 */
[----:B-1----:R-:W-:Y:S01]  /*2220*/  IMAD R5, R8, 0x2, R6 ;  /* 0x0000000208057824 */ /* 0x002fe200078e0206 */
[C---:B------:R-:W-:Y:S01]  /*2230*/  ISETP.GT.AND P4, PT, R12.reuse, 0x20, PT ;  /* 0x000000200c00780c */ /* 0x040fe20003f84270 */
[----:B------:R-:W-:Y:S01]  /*2240*/  ULDC UR9, c[0x0][0x168] ;  /* 0x00005a0000097ab9 */ /* 0x000fe20000000800 */
[----:B------:R-:W-:Y:S01]  /*2250*/  ISETP.GT.AND P3, PT, R12, 0x21, PT ;  /* 0x000000210c00780c */ /* 0x000fe20003f64270 */
[--C-:B--2---:R-:W-:Y:S01]  /*2260*/  IMAD R3, R8, 0x2, R2.reuse ;  /* 0x0000000208037824 */ /* 0x104fe200078e0202 */
[----:B------:R1:W-:Y:S01]  /*2270*/  STL [R1+0x44], R5 ;  /* 0x0000440501007387 */ /* 0x0003e20000100800 */
[C---:B------:R-:W-:Y:S01]  /*2280*/  IMAD R8, R7.reuse, 0x2, R2 ;  /* 0x0000000207087824 */ /* 0x040fe200078e0202 */
[----:B------:R-:W-:Y:S01]  /*2290*/  USHF.R.S32.HI UR13, URZ, 0x5, UR4 ;  /* 0x000000053f0d7899 */ /* 0x000fe20008011404 */
[----:B------:R-:W-:Y:S01]  /*22a0*/  IMAD R252, R7, 0x2, R3 ;  /* 0x0000000207fc7824 */ /* 0x000fe200078e0203 */
[----:B------:R-:W-:-:S02]  /*22b0*/  ULDC UR7, c[0x0][0x168] ;  /* 0x00005a0000077ab9 */ /* 0x000fc40000000800 */
[----:B------:R-:W-:Y:S04]  /*22c0*/  STL [R1+0x20], R8 ;  /* 0x0000200801007387 */ /* 0x000fe80000100800 */
[----:B------:R2:W-:Y:S01]  /*22d0*/  STL [R1+0x4c], R4 ;  /* 0x00004c0401007387 */ /* 0x0005e20000100800 */
[----:B-1----:R-:W-:-:S05]  /*22e0*/  IMAD R5, R7, 0x2, R5 ;  /* 0x0000000207057824 */ /* 0x002fca00078e0205 */
[----:B------:R1:W-:Y:S01]  /*22f0*/  STL [R1+0x48], R5 ;  /* 0x0000480501007387 */ /* 0x0003e20000100800 */
[----:B--2---:R-:W-:-:S05]  /*2300*/  IADD3 R4, R15, UR5, RZ ;  /* 0x000000050f047c10 */ /* 0x004fca000fffe0ff */
[----:B------:R1:W-:Y:S02]  /*2310*/  STL [R1+0x98], R4 ;  /* 0x0000980401007387 */ /* 0x0003e40000100800 */
.L_x_4:
[----:B-1----:R-:W2:Y:S01]  /*2320*/  LDL R159, [R1+0x28] ;  /* 0x00002800019f7983 */ /* 0x002ea20000100800 */
[----:B------:R-:W-:Y:S04]  /*2330*/  DEPBAR.LE SB0, 0x0 ;  /* 0x000080000000791a */ /* 0x000fe80000000000 */
[----:B------:R-:W3:Y:S01]  /*2340*/  LDL R158, [R1+0x2c] ;  /* 0x00002c00019e7983 */ /* 0x000ee20000100800 */
[----:B------:R-:W-:Y:S03]  /*2350*/  UIADD3 UR20, UR10, 0x1, URZ ;  /* 0x000000010a147890 */ /* 0x000fe6000fffe03f */
[----:B------:R-:W4:Y:S01]  /*2360*/  LDL R157, [R1+0x34] ;  /* 0x00003400019d7983 */ /* 0x000f220000100800 */
[----:B------:R-:W-:Y:S03]  /*2370*/  UISETP.GE.AND UP0, UPT, UR20, UR13, UPT ;  /* 0x0000000d1400728c */ /* 0x000fe6000bf06270 */
[----:B-----5:R-:W5:Y:S04]  /*2380*/  LDL R163, [R1+0x20] ;  /* 0x0000200001a37983 */ /* 0x020f680000100800 */
[----:B------:R-:W-:Y:S01]  /*2390*/  BAR.SYNC.DEFER_BLOCKING 0x0 ;  /* 0x0000000000007b1d */ /* 0x000fe20000010000 */
[----:B------:R-:W-:Y:S05]  /*23a0*/  PLOP3.LUT P0, PT, PT, PT, UP0, 0x80, 0x0 ;  /* 0x000000000000781c */ /* 0x000fea0003f0f008 */
[----:B------:R-:W-:Y:S04]  /*23b0*/  LDSM.16.M88.4 R8, [R2+0x8080] ;  /* 0x008080000208783b */ /* 0x000fe80000000200 */
[----:B------:R-:W5:Y:S04]  /*23c0*/  LDL R156, [R1+0x30] ;  /* 0x00003000019c7983 */ /* 0x000f680000100800 */
[----:B------:R-:W-:Y:S04]  /*23d0*/  LDSM.16.M88.4 R16, [R3+0x8080] ;  /* 0x008080000310783b */ /* 0x000fe80000000200 */
[----:B------:R-:W5:Y:S04]  /*23e0*/  LDL R162, [R1+0x6c] ;  /* 0x00006c0001a27983 */ /* 0x000f680000100800 */
[----:B------:R-:W5:Y:S04]  /*23f0*/  LDL R241, [R1+0x3c] ;  /* 0x00003c0001f17983 */ /* 0x000f680000100800 */
[----:B------:R-:W5:Y:S04]  /*2400*/  LDL R240, [R1+0x38] ;  /* 0x0000380001f07983 */ /* 0x000f680000100800 */
[----:B--2---:R-:W2:Y:S04]  /*2410*/  LDSM.16.M88.4 R12, [R159+0x80] ;  /* 0x000080009f0c783b */ /* 0x004ea80000000200 */
[----:B---3--:R-:W3:Y:S04]  /*2420*/  LDSM.16.M88.4 R148, [R158+0x80] ;  /* 0x000080009e94783b */ /* 0x008ee80000000200 */
[----:B----4-:R-:W-:Y:S01]  /*2430*/  LDSM.16.M88.4 R152, [R157+0x80] ;  /* 0x000080009d98783b */ /* 0x010fe20000000200 */
[C---:B-12---:R-:W-:Y:S08]  /*2440*/  HMMA.16816.F32.BF16 R4, R8.reuse, R12, RZ ;  /* 0x0000000c0804723c */ /* 0x046ff000000418ff */
[----:B------:R-:W-:Y:S01]  /*2450*/  HMMA.16816.F32.BF16 R8, R8, R14, RZ ;  /* 0x0000000e0808723c */ /* 0x000fe200000418ff */
[----:B-----5:R-:W1:Y:S04]  /*2460*/  LDSM.16.M88.4 R12, [R163+0x8080] ;  /* 0x00808000a30c783b */ /* 0x020e680000000200 */
[----:B------:R-:W-:Y:S04]  /*2470*/  LDS R160, [R162.X4+0x14080] ;  /* 0x01408000a2a07984 */ /* 0x000fe80000004800 */
[----:B------:R-:W-:Y:S07]  /*2480*/  LDS R161, [R162.X4+0x140a0] ;  /* 0x0140a000a2a17984 */ /* 0x000fee0000004800 */
[C---:B---3--:R-:W-:Y:S08]  /*2490*/  HMMA.16816.F32.BF16 R4, R16.reuse, R148, R4 ;  /* 0x000000941004723c */ /* 0x048ff00000041804 */
[----:B------:R-:W-:Y:S01]  /*24a0*/  HMMA.16816.F32.BF16 R8, R16, R150, R8 ;  /* 0x000000961008723c */ /* 0x000fe20000041808 */
[----:B------:R-:W-:Y:S04]  /*24b0*/  LDSM.16.M88.4 R16, [R252+0x8080] ;  /* 0x00808000fc10783b */ /* 0x000fe80000000200 */
[----:B------:R-:W2:Y:S11]  /*24c0*/  LDSM.16.M88.4 R148, [R156+0x80] ;  /* 0x000080009c94783b */ /* 0x000eb60000000200 */
[C---:B-1----:R-:W-:Y:S08]  /*24d0*/  HMMA.16816.F32.BF16 R4, R12.reuse, R152, R4 ;  /* 0x000000980c04723c */ /* 0x042ff00000041804 */
[----:B------:R-:W-:Y:S01]  /*24e0*/  HMMA.16816.F32.BF16 R8, R12, R154, R8 ;  /* 0x0000009a0c08723c */ /* 0x000fe20000041808 */
[----:B------:R-:W-:Y:S04]  /*24f0*/  LDSM.16.M88.4 R12, [R2+0x9080] ;  /* 0x00908000020c783b */ /* 0x000fe80000000200 */
[----:B------:R-:W1:Y:S11]  /*2500*/  LDSM.16.M88.4 R152, [R159+0x2080] ;  /* 0x002080009f98783b */ /* 0x000e760000000200 */
[C---:B--2---:R-:W-:Y:S08]  /*2510*/  HMMA.16816.F32.BF16 R4, R16.reuse, R148, R4 ;  /* 0x000000941004723c */ /* 0x044ff00000041804 */
        /* <DEDUP_REMOVED lines=42> */
[----:B------:R-:W2:Y:S03]  /*27c0*/  LDSM.16.M88.4 R148, [R156+0x6080] ;  /* 0x006080009c94783b */ /* 0x000ea60000000200 */
[----:B------:R-:W-:Y:S04]  /*27d0*/  DEPBAR.LE SB0, 0x0 ;  /* 0x000080000000791a */ /* 0x000fe80000000000 */
[----:B------:R-:W-:Y:S04]  /*27e0*/  BAR.SYNC.DEFER_BLOCKING 0x0 ;  /* 0x0000000000007b1d */ /* 0x000fe80000010000 */
[C---:B-1----:R-:W-:Y:S08]  /*27f0*/  HMMA.16816.F32.BF16 R4, R12.reuse, R152, R4 ;  /* 0x000000980c04723c */ /* 0x042ff00000041804 */
[----:B------:R-:W-:Y:S01]  /*2800*/  HMMA.16816.F32.BF16 R8, R12, R154, R8 ;  /* 0x0000009a0c08723c */ /* 0x000fe20000041808 */
[----:B------:R-:W1:Y:S04]  /*2810*/  LDSM.16.M88.4 R156, [R2+0x10080] ;  /* 0x01008000029c783b */ /* 0x000e680000000200 */
[----:B------:R-:W3:Y:S11]  /*2820*/  LDSM.16.M88.4 R152, [R3+0x10080] ;  /* 0x010080000398783b */ /* 0x000ef60000000200 */
[C---:B--2---:R-:W-:Y:S08]  /*2830*/  HMMA.16816.F32.BF16 R4, R16.reuse, R148, R4 ;  /* 0x000000941004723c */ /* 0x044ff00000041804 */
[----:B------:R-:W-:Y:S01]  /*2840*/  HMMA.16816.F32.BF16 R8, R16, R150, R8 ;  /* 0x000000961008723c */ /* 0x000fe20000041808 */
[----:B------:R-:W2:-:S15]  /*2850*/  LDSM.16.M88.4 R148, [R163+0x10080] ;  /* 0x01008000a394783b */ /* 0x000e9e0000000200 */
[----:B------:R-:W-:Y:S05]  /*2860*/  FSEL R4, R4, -INF , P6 ;  /* 0xff80000004047808 */ /* 0x000fea0003000000 */
[----:B------:R-:W-:Y:S01]  /*2870*/  FFMA.FTZ R4, R4, c[0x0][0x29c], -R160 ;  /* 0x0000a70004047a23 */ /* 0x000fe200000108a0 */
[C---:B-1----:R-:W-:Y:S03]  /*2880*/  HMMA.16816.F32.BF16 R12, R156.reuse, R164, RZ ;  /* 0x000000a49c0c723c */ /* 0x042fe600000418ff */
[----:B------:R-:W-:Y:S02]  /*2890*/  FSEL R11, R11, -INF , P3 ;  /* 0xff8000000b0b7808 */ /* 0x000fe40001800000 */
[----:B------:R-:W-:Y:S03]  /*28a0*/  FSEL R9, R9, -INF , P3 ;  /* 0xff80000009097808 */ /* 0x000fe60001800000 */
[----:B------:R-:W-:Y:S01]  /*28b0*/  HMMA.16816.F32.BF16 R16, R156, R166, RZ ;  /* 0x000000a69c10723c */ /* 0x000fe200000418ff */
[----:B------:R-:W1:-:S15]  /*28c0*/  LDSM.16.M88.4 R156, [R252+0x10080] ;  /* 0x01008000fc9c783b */ /* 0x000e5e0000000200 */
[C---:B---3--:R-:W-:Y:S08]  /*28d0*/  HMMA.16816.F32.BF16 R12, R152.reuse, R168, R12 ;  /* 0x000000a8980c723c */ /* 0x048ff0000004180c */
[----:B------:R-:W-:Y:S01]  /*28e0*/  HMMA.16816.F32.BF16 R16, R152, R170, R16 ;  /* 0x000000aa9810723c */ /* 0x000fe20000041810 */
[----:B------:R-:W3:-:S15]  /*28f0*/  LDSM.16.M88.4 R152, [R2+0x11080] ;  /* 0x011080000298783b */ /* 0x000ede0000000200 */
[C---:B--2---:R-:W-:Y:S08]  /*2900*/  HMMA.16816.F32.BF16 R12, R148.reuse, R172, R12 ;  /* 0x000000ac940c723c */ /* 0x044ff0000004180c */
[----:B------:R-:W-:Y:S01]  /*2910*/  HMMA.16816.F32.BF16 R16, R148, R174, R16 ;  /* 0x000000ae9410723c */ /* 0x000fe20000041810 */
[----:B------:R-:W2:-:S15]  /*2920*/  LDSM.16.M88.4 R148, [R3+0x11080] ;  /* 0x011080000394783b */ /* 0x000e9e0000000200 */
[C---:B-1----:R-:W-:Y:S08]  /*2930*/  HMMA.16816.F32.BF16 R12, R156.reuse, R176, R12 ;  /* 0x000000b09c0c723c */ /* 0x042ff0000004180c */
[----:B------:R-:W-:Y:S01]  /*2940*/  HMMA.16816.F32.BF16 R16, R156, R178, R16 ;  /* 0x000000b29c10723c */ /* 0x000fe20000041810 */
        /* <DEDUP_REMOVED lines=27> */
[----:B------:R-:W4:Y:S01]  /*2b00*/  LDL R159, [R1+0x54] ;  /* 0x00005400019f7983 */ /* 0x000f220000100800 */
[----:B------:R1:W5:-:S14]  /*2b10*/  MUFU.EX2 R158, R4 ;  /* 0x00000004009e7308 */ /* 0x00035c0000000800 */
[C---:B---3--:R-:W-:Y:S08]  /*2b20*/  HMMA.16816.F32.BF16 R12, R152.reuse, R216, R12 ;  /* 0x000000d8980c723c */ /* 0x048ff0000004180c */
[----:B------:R-:W-:Y:S01]  /*2b30*/  HMMA.16816.F32.BF16 R16, R152, R218, R16 ;  /* 0x000000da9810723c */ /* 0x000fe20000041810 */
[----:B------:R-:W3:Y:S03]  /*2b40*/  LDSM.16.M88.4 R152, [R252+0x13080] ;  /* 0x01308000fc98783b */ /* 0x000ee60000000200 */
[----:B-1----:R-:W-:Y:S02]  /*2b50*/  FSEL R4, R5, -INF , P5 ;  /* 0xff80000005047808 */ /* 0x002fe40002800000 */
[----:B------:R-:W1:Y:S03]  /*2b60*/  LDS R5, [R162.X4+0x14100] ;  /* 0x01410000a2057984 */ /* 0x000e660000004800 */
[--C-:B------:R-:W-:Y:S04]  /*2b70*/  FFMA.FTZ R4, R4, c[0x0][0x29c], -R160.reuse ;  /* 0x0000a70004047a23 */ /* 0x100fe800000108a0 */
[----:B------:R5:W1:Y:S03]  /*2b80*/  MUFU.EX2 R156, R4 ;  /* 0x00000004009c7308 */ /* 0x000a660000000800 */
[C---:B--2---:R-:W-:Y:S08]  /*2b90*/  HMMA.16816.F32.BF16 R12, R148.reuse, R220, R12 ;  /* 0x000000dc940c723c */ /* 0x044ff0000004180c */
[----:B------:R-:W-:Y:S01]  /*2ba0*/  HMMA.16816.F32.BF16 R16, R148, R222, R16 ;  /* 0x000000de9410723c */ /* 0x000fe20000041810 */
[----:B------:R-:W2:Y:S03]  /*2bb0*/  LDL R150, [R1+0x68] ;  /* 0x0000680001967983 */ /* 0x000ea60000100800 */
[----:B-----5:R-:W-:Y:S02]  /*2bc0*/  FSEL R4, R6, -INF , P6 ;  /* 0xff80000006047808 */ /* 0x020fe40003000000 */
[----:B------:R-:W-:Y:S10]  /*2bd0*/  FSEL R6, R10, -INF , P4 ;  /* 0xff8000000a067808 */ /* 0x000ff40002000000 */
[C---:B---3--:R-:W-:Y:S05]  /*2be0*/  HMMA.16816.F32.BF16 R12, R152.reuse, R224, R12 ;  /* 0x000000e0980c723c */ /* 0x048fea000004180c */
[--C-:B------:R-:W-:Y:S02]  /*2bf0*/  FFMA.FTZ R4, R4, c[0x0][0x29c], -R161.reuse ;  /* 0x0000a70004047a23 */ /* 0x100fe400000108a1 */
[----:B------:R-:W-:Y:S01]  /*2c00*/  FFMA.FTZ R6, R6, c[0x0][0x29c], -R161 ;  /* 0x0000a70006067a23 */ /* 0x000fe200000108a1 */
[----:B------:R-:W-:Y:S01]  /*2c10*/  HMMA.16816.F32.BF16 R16, R152, R226, R16 ;  /* 0x000000e29810723c */ /* 0x000fe20000041810 */
[----:B------:R3:W-:Y:S10]  /*2c20*/  MUFU.EX2 R157, R4 ;  /* 0x00000004009d7308 */ /* 0x0007f40000000800 */
[----:B------:R-:W-:Y:S05]  /*2c30*/  MUFU.EX2 R6, R6 ;  /* 0x0000000600067308 */ /* 0x000fea0000000800 */
[--C-:B-1----:R-:W-:Y:S02]  /*2c40*/  FADD.FTZ R13, R13, -R5.reuse ;  /* 0x800000050d0d7221 */ /* 0x102fe40000010000 */
[--C-:B------:R-:W-:Y:S04]  /*2c50*/  FADD.FTZ R12, R12, -R5.reuse ;  /* 0x800000050c0c7221 */ /* 0x100fe80000010000 */
[----:B------:R-:W-:Y:S02]  /*2c60*/  FMUL.FTZ R12, R158, R12 ;  /* 0x0000000c9e0c7220 */ /* 0x000fe40000410000 */
[--C-:B------:R-:W-:Y:S01]  /*2c70*/  FADD.FTZ R17, R17, -R5.reuse ;  /* 0x8000000511117221 */ /* 0x100fe20000010000 */
[----:B---3--:R-:W-:Y:S01]  /*2c80*/  FSEL R4, R7, -INF , P5 ;  /* 0xff80000007047808 */ /* 0x008fe20002800000 */
[----:B------:R-:W-:Y:S01]  /*2c90*/  FADD.FTZ R16, R16, -R5 ;  /* 0x8000000510107221 */ /* 0x000fe20000010000 */
[----:B------:R-:W-:Y:S03]  /*2ca0*/  F2FP.BF16.PACK_AB R5, R156, R158 ;  /* 0x0000009e9c05723e */ /* 0x000fe600000010ff */
[--C-:B------:R-:W-:Y:S02]  /*2cb0*/  FFMA.FTZ R4, R4, c[0x0][0x29c], -R161.reuse ;  /* 0x0000a70004047a23 */ /* 0x100fe400000108a1 */
[----:B------:R-:W-:Y:S02]  /*2cc0*/  FFMA.FTZ R161, R11, c[0x0][0x29c], -R161 ;  /* 0x0000a7000ba17a23 */ /* 0x000fe400000108a1 */
[----:B------:R1:W-:Y:S10]  /*2cd0*/  MUFU.EX2 R149, R4 ;  /* 0x0000000400957308 */ /* 0x0003f40000000800 */
[----:B------:R-:W-:Y:S01]  /*2ce0*/  MUFU.EX2 R161, R161 ;  /* 0x000000a100a17308 */ /* 0x000fe20000000800 */
[----:B-1----:R-:W-:Y:S05]  /*2cf0*/  FSEL R4, R8, -INF , P4 ;  /* 0xff80000008047808 */ /* 0x002fea0002000000 */
[--C-:B------:R-:W-:Y:S02]  /*2d00*/  FFMA.FTZ R4, R4, c[0x0][0x29c], -R160.reuse ;  /* 0x0000a70004047a23 */ /* 0x100fe400000108a0 */
[----:B------:R-:W-:Y:S02]  /*2d10*/  FFMA.FTZ R160, R9, c[0x0][0x29c], -R160 ;  /* 0x0000a70009a07a23 */ /* 0x000fe400000108a0 */
[----:B------:R1:W3:Y:S01]  /*2d20*/  MUFU.EX2 R148, R4 ;  /* 0x0000000400947308 */ /* 0x0002e20000000800 */
[----:B------:R-:W-:Y:S05]  /*2d30*/  FMUL.FTZ R9, R156, R13 ;  /* 0x0000000d9c097220 */ /* 0x000fea0000410000 */
[----:B------:R-:W-:Y:S04]  /*2d40*/  F2FP.BF16.PACK_AB R9, R9, R12 ;  /* 0x0000000c0909723e */ /* 0x000fe800000010ff */
[----:B------:R-:W5:Y:S01]  /*2d50*/  MUFU.EX2 R7, R160 ;  /* 0x000000a000077308 */ /* 0x000f620000000800 */
[----:B-1----:R-:W1:Y:S01]  /*2d60*/  LDS R4, [R162.X4+0x14120] ;  /* 0x01412000a2047984 */ /* 0x002e620000004800 */
[----:B---3--:R-:W-:Y:S02]  /*2d70*/  FMUL.FTZ R16, R148, R16 ;  /* 0x0000001094107220 */ /* 0x008fe40000410000 */
[C---:B-----5:R-:W-:Y:S01]  /*2d80*/  FMUL.FTZ R8, R7.reuse, R17 ;  /* 0x0000001107087220 */ /* 0x060fe20000410000 */
[----:B------:R-:W-:Y:S04]  /*2d90*/  F2FP.BF16.PACK_AB R7, R7, R148 ;  /* 0x000000940707723e */ /* 0x000fe800000010ff */
[----:B------:R-:W-:Y:S01]  /*2da0*/  F2FP.BF16.PACK_AB R8, R8, R16 ;  /* 0x000000100808723e */ /* 0x000fe200000010ff */
[--C-:B-1----:R-:W-:Y:S02]  /*2db0*/  FADD.FTZ R15, R15, -R4.reuse ;  /* 0x800000040f0f7221 */ /* 0x102fe40000010000 */
[--C-:B------:R-:W-:Y:S02]  /*2dc0*/  FADD.FTZ R14, R14, -R4.reuse ;  /* 0x800000040e0e7221 */ /* 0x100fe40000010000 */
[--C-:B------:R-:W-:Y:S02]  /*2dd0*/  FADD.FTZ R18, R18, -R4.reuse ;  /* 0x8000000412127221 */ /* 0x100fe40000010000 */
[----:B------:R-:W-:Y:S01]  /*2de0*/  FADD.FTZ R19, R19, -R4 ;  /* 0x8000000413137221 */ /* 0x000fe20000010000 */
[----:B------:R-:W-:Y:S01]  /*2df0*/  F2FP.BF16.PACK_AB R4, R149, R157 ;  /* 0x0000009d9504723e */ /* 0x000fe200000010ff */
[----:B------:R-:W-:Y:S01]  /*2e00*/  FMUL.FTZ R18, R6, R18 ;  /* 0x0000001206127220 */ /* 0x000fe20000410000 */
[----:B------:R-:W-:Y:S01]  /*2e10*/  F2FP.BF16.PACK_AB R6, R161, R6 ;  /* 0x00000006a106723e */ /* 0x000fe200000010ff */
[----:B------:R-:W-:Y:S02]  /*2e20*/  FMUL.FTZ R14, R157, R14 ;  /* 0x0000000e9d0e7220 */ /* 0x000fe40000410000 */
[----:B------:R-:W-:Y:S01]  /*2e30*/  FMUL.FTZ R19, R161, R19 ;  /* 0x00000013a1137220 */ /* 0x000fe20000410000 */
[----:B----4-:R1:W-:Y:S04]  /*2e40*/  STS [R159+0x14180], R5 ;  /* 0x014180059f007388 */ /* 0x0103e80000000800 */
[----:B------:R3:W-:Y:S01]  /*2e50*/  STS [R159+0x14580], R4 ;  /* 0x014580049f007388 */ /* 0x0007e20000000800 */
[----:B-1----:R-:W-:Y:S01]  /*2e60*/  FMUL.FTZ R5, R149, R15 ;  /* 0x0000000f95057220 */ /* 0x002fe20000410000 */
[----:B---3--:R-:W-:Y:S04]  /*2e70*/  F2FP.BF16.PACK_AB R4, R19, R18 ;  /* 0x000000121304723e */ /* 0x008fe800000010ff */
[----:B------:R-:W-:Y:S01]  /*2e80*/  F2FP.BF16.PACK_AB R5, R5, R14 ;  /* 0x0000000e0505723e */ /* 0x000fe200000010ff */
[----:B--2---:R-:W-:Y:S04]  /*2e90*/  STS [R150], R7 ;  /* 0x0000000796007388 */ /* 0x004fe80000000800 */
[----:B------:R-:W-:Y:S04]  /*2ea0*/  STS [R150+0x400], R6 ;  /* 0x0004000696007388 */ /* 0x000fe80000000800 */
[----:B------:R-:W-:Y:S06]  /*2eb0*/  BAR.SYNC.DEFER_BLOCKING 0x0 ;  /* 0x0000000000007b1d */ /* 0x000fec0000010000 */
[----:B------:R-:W-:Y:S04]  /*2ec0*/  STS [R159+0x15180], R9 ;  /* 0x015180099f007388 */ /* 0x000fe80000000800 */
[----:B------:R-:W-:Y:S04]  /*2ed0*/  STS [R159+0x15580], R5 ;  /* 0x015580059f007388 */ /* 0x000fe80000000800 */
[----:B------:R-:W-:Y:S04]  /*2ee0*/  STS [R150+0x1000], R8 ;  /* 0x0010000896007388 */ /* 0x000fe80000000800 */
[----:B------:R-:W-:Y:S04]  /*2ef0*/  STS [R150+0x1400], R4 ;  /* 0x0014000496007388 */ /* 0x000fe80000000800 */
[----:B------:R-:W-:Y:S04]  /*2f00*/  LDSM.16.MT88.4 R4, [R241+0x14180] ;  /* 0x01418000f104783b */ /* 0x000fe80000004200 */
[----:B------:R-:W1:Y:S04]  /*2f10*/  LDSM.16.MT88.4 R8, [R0+0x10080] ;  /* 0x010080000008783b */ /* 0x000e680000004200 */
[----:B------:R-:W2:Y:S04]  /*2f20*/  LDSM.16.MT88.4 R12, [R240+0x14180] ;  /* 0x01418000f00c783b */ /* 0x000ea80000004200 */
[----:B------:R-:W3:Y:S04]  /*2f30*/  LDSM.16.MT88.4 R16, [R0+0x11080] ;  /* 0x011080000010783b */ /* 0x000ee80000004200 */
[----:B------:R-:W4:Y:S04]  /*2f40*/  LDSM.16.MT88.4 R148, [R0+0x12080] ;  /* 0x012080000094783b */ /* 0x000f280000004200 */
[----:B------:R-:W5:Y:S04]  /*2f50*/  LDSM.16.MT88.4 R152, [R0+0x13080] ;  /* 0x013080000098783b */ /* 0x000f680000004200 */
[----:B------:R-:W-:Y:S04]  /*2f60*/  LDSM.16.MT88.4 R156, [R241+0x14980] ;  /* 0x01498000f19c783b */ /* 0x000fe80000004200 */
[----:B------:R-:W3:Y:S04]  /*2f70*/  LDSM.16.MT88.4 R160, [R0+0x10880] ;  /* 0x0108800000a0783b */ /* 0x000ee80000004200 */
[----:B------:R-:W3:Y:S04]  /*2f80*/  LDSM.16.MT88.4 R228, [R240+0x14980] ;  /* 0x01498000f0e4783b */ /* 0x000ee80000004200 */
[----:B------:R-:W3:Y:S04]  /*2f90*/  LDSM.16.MT88.4 R232, [R0+0x11880] ;  /* 0x0118800000e8783b */ /* 0x000ee80000004200 */
[----:B------:R-:W4:Y:S01]  /*2fa0*/  LDSM.16.MT88.4 R236, [R0+0x12880] ;  /* 0x0128800000ec783b */ /* 0x000f220000004200 */
[-C--:B-1----:R-:W-:Y:S08]  /*2fb0*/  HMMA.16816.F32.BF16 R20, R4, R8.reuse, R20 ;  /* 0x000000080414723c */ /* 0x082ff00000041814 */
[C---:B--2---:R-:W-:Y:S08]  /*2fc0*/  HMMA.16816.F32.BF16 R24, R12.reuse, R8, R24 ;  /* 0x000000080c18723c */ /* 0x044ff00000041818 */
[-C--:B------:R-:W-:Y:S08]  /*2fd0*/  HMMA.16816.F32.BF16 R28, R12, R10.reuse, R28 ;  /* 0x0000000a0c1c723c */ /* 0x080ff0000004181c */
[C---:B------:R-:W-:Y:S01]  /*2fe0*/  HMMA.16816.F32.BF16 R32, R4.reuse, R10, R32 ;  /* 0x0000000a0420723c */ /* 0x040fe20000041820 */
[----:B------:R-:W1:Y:S04]  /*2ff0*/  LDSM.16.MT88.4 R8, [R0+0x13880] ;  /* 0x013880000008783b */ /* 0x000e680000004200 */
[----:B------:R-:W-:Y:S03]  /*3000*/  BAR.SYNC.DEFER_BLOCKING 0x0 ;  /* 0x0000000000007b1d */ /* 0x000fe60000010000 */
[-C--:B---3--:R-:W-:Y:S08]  /*3010*/  HMMA.16816.F32.BF16 R36, R4, R16.reuse, R36 ;  /* 0x000000100424723c */ /* 0x088ff00000041824 */
[C---:B------:R-:W-:Y:S08]  /*3020*/  HMMA.16816.F32.BF16 R40, R12.reuse, R16, R40 ;  /* 0x000000100c28723c */ /* 0x040ff00000041828 */
[-C--:B------:R-:W-:Y:S08]  /*3030*/  HMMA.16816.F32.BF16 R44, R12, R18.reuse, R44 ;  /* 0x000000120c2c723c */ /* 0x080ff0000004182c */
[C---:B------:R-:W-:Y:S08]  /*3040*/  HMMA.16816.F32.BF16 R48, R4.reuse, R18, R48 ;  /* 0x000000120430723c */ /* 0x040ff00000041830 */
[-C--:B----4-:R-:W-:Y:S08]  /*3050*/  HMMA.16816.F32.BF16 R52, R4, R148.reuse, R52 ;  /* 0x000000940434723c */ /* 0x090ff00000041834 */
[C---:B------:R-:W-:Y:S08]  /*3060*/  HMMA.16816.F32.BF16 R56, R12.reuse, R148, R56 ;  /* 0x000000940c38723c */ /* 0x040ff00000041838 */
[-C--:B------:R-:W-:Y:S08]  /*3070*/  HMMA.16816.F32.BF16 R60, R12, R150.reuse, R60 ;  /* 0x000000960c3c723c */ /* 0x080ff0000004183c */
[C---:B------:R-:W-:Y:S08]  /*3080*/  HMMA.16816.F32.BF16 R64, R4.reuse, R150, R64 ;  /* 0x000000960440723c */ /* 0x040ff00000041840 */
[-C--:B-----5:R-:W-:Y:S08]  /*3090*/  HMMA.16816.F32.BF16 R68, R4, R152.reuse, R68 ;  /* 0x000000980444723c */ /* 0x0a0ff00000041844 */
[C---:B------:R-:W-:Y:S08]  /*30a0*/  HMMA.16816.F32.BF16 R72, R12.reuse, R152, R72 ;  /* 0x000000980c48723c */ /* 0x040ff00000041848 */
[-C--:B------:R-:W-:Y:S08]  /*30b0*/  HMMA.16816.F32.BF16 R76, R12, R154.reuse, R76 ;  /* 0x0000009a0c4c723c */ /* 0x080ff0000004184c */
[----:B------:R-:W-:Y:S08]  /*30c0*/  HMMA.16816.F32.BF16 R80, R4, R154, R80 ;  /* 0x0000009a0450723c */ /* 0x000ff00000041850 */
[-C--:B------:R-:W-:Y:S08]  /*30d0*/  HMMA.16816.F32.BF16 R20, R156, R160.reuse, R20 ;  /* 0x000000a09c14723c */ /* 0x080ff00000041814 */
[C---:B------:R-:W-:Y:S08]  /*30e0*/  HMMA.16816.F32.BF16 R24, R228.reuse, R160, R24 ;  /* 0x000000a0e418723c */ /* 0x040ff00000041818 */
[-C--:B------:R-:W-:Y:S08]  /*30f0*/  HMMA.16816.F32.BF16 R28, R228, R162.reuse, R28 ;  /* 0x000000a2e41c723c */ /* 0x080ff0000004181c */
[C---:B------:R-:W-:Y:S01]  /*3100*/  HMMA.16816.F32.BF16 R32, R156.reuse, R162, R32 ;  /* 0x000000a29c20723c */ /* 0x040fe20000041820 */
[----:B------:R2:W3:Y:S04]  /*3110*/  LDSM.16.MT88.4 R4, [R241+0x15180] ;  /* 0x01518000f104783b */ /* 0x0004e80000004200 */
[----:B------:R2:W4:Y:S03]  /*3120*/  LDSM.16.MT88.4 R12, [R240+0x15180] ;  /* 0x01518000f00c783b */ /* 0x0005260000004200 */
[-C--:B------:R-:W-:Y:S01]  /*3130*/  HMMA.16816.F32.BF16 R36, R156, R232.reuse, R36 ;  /* 0x000000e89c24723c */ /* 0x080fe20000041824 */
[----:B------:R2:W1:Y:S04]  /*3140*/  LDSM.16.MT88.4 R16, [R0+0x9080] ;  /* 0x009080000010783b */ /* 0x0004680000004200 */
[----:B------:R2:W1:Y:S03]  /*3150*/  LDSM.16.MT88.4 R148, [R0+0xa080] ;  /* 0x00a080000094783b */ /* 0x0004660000004200 */
[C---:B------:R-:W-:Y:S01]  /*3160*/  HMMA.16816.F32.BF16 R40, R228.reuse, R232, R40 ;  /* 0x000000e8e428723c */ /* 0x040fe20000041828 */
[----:B------:R2:W1:Y:S04]  /*3170*/  LDSM.16.MT88.4 R152, [R0+0xb080] ;  /* 0x00b080000098783b */ /* 0x0004680000004200 */
[----:B------:R2:W1:Y:S03]  /*3180*/  LDSM.16.MT88.4 R160, [R0+0x8880] ;  /* 0x0088800000a0783b */ /* 0x0004660000004200 */
[-C--:B------:R-:W-:Y:S08]  /*3190*/  HMMA.16816.F32.BF16 R44, R228, R234.reuse, R44 ;  /* 0x000000eae42c723c */ /* 0x080ff0000004182c */
[C---:B------:R-:W-:Y:S01]  /*31a0*/  HMMA.16816.F32.BF16 R48, R156.reuse, R234, R48 ;  /* 0x000000ea9c30723c */ /* 0x040fe20000041830 */
[----:B------:R2:W2:Y:S07]  /*31b0*/  LDSM.16.MT88.4 R232, [R0+0x9880] ;  /* 0x0098800000e8783b */ /* 0x0004ae0000004200 */
[-C--:B------:R-:W-:Y:S08]  /*31c0*/  HMMA.16816.F32.BF16 R52, R156, R236.reuse, R52 ;  /* 0x000000ec9c34723c */ /* 0x080ff00000041834 */
[C---:B------:R-:W-:Y:S08]  /*31d0*/  HMMA.16816.F32.BF16 R56, R228.reuse, R236, R56 ;  /* 0x000000ece438723c */ /* 0x040ff00000041838 */
[-C--:B------:R-:W-:Y:S08]  /*31e0*/  HMMA.16816.F32.BF16 R60, R228, R238.reuse, R60 ;  /* 0x000000eee43c723c */ /* 0x080ff0000004183c */
[C---:B------:R-:W-:Y:S01]  /*31f0*/  HMMA.16816.F32.BF16 R64, R156.reuse, R238, R64 ;  /* 0x000000ee9c40723c */ /* 0x040fe20000041840 */
[----:B------:R2:W2:Y:S07]  /*3200*/  LDSM.16.MT88.4 R236, [R0+0xa880] ;  /* 0x00a8800000ec783b */ /* 0x0004ae0000004200 */
[-C--:B-1----:R-:W-:Y:S08]  /*3210*/  HMMA.16816.F32.BF16 R68, R156, R8.reuse, R68 ;  /* 0x000000089c44723c */ /* 0x082ff00000041844 */
[C---:B------:R-:W-:Y:S08]  /*3220*/  HMMA.16816.F32.BF16 R72, R228.reuse, R8, R72 ;  /* 0x00000008e448723c */ /* 0x040ff00000041848 */
[-C--:B------:R-:W-:Y:S01]  /*3230*/  HMMA.16816.F32.BF16 R76, R228, R10.reuse, R76 ;  /* 0x0000000ae44c723c */ /* 0x080fe2000004184c */
[----:B------:R1:W1:Y:S07]  /*3240*/  LDSM.16.MT88.4 R228, [R240+0x15980] ;  /* 0x01598000f0e4783b */ /* 0x00026e0000004200 */
[----:B------:R-:W-:Y:S01]  /*3250*/  HMMA.16816.F32.BF16 R80, R156, R10, R80 ;  /* 0x0000000a9c50723c */ /* 0x000fe20000041850 */
[----:B------:R1:W1:Y:S04]  /*3260*/  LDSM.16.MT88.4 R8, [R0+0x8080] ;  /* 0x008080000008783b */ /* 0x0002680000004200 */
[----:B------:R1:W1:Y:S04]  /*3270*/  LDSM.16.MT88.4 R156, [R241+0x15980] ;  /* 0x01598000f19c783b */ /* 0x0002680000004200 */
[----:B------:R1:W1:Y:S01]  /*3280*/  LDSM.16.MT88.4 R240, [R0+0xb880] ;  /* 0x00b8800000f0783b */ /* 0x0002620000004200 */
[----:B------:R-:W-:-:S05]  /*3290*/  @P0 BRA `(.L_x_2) ;  /* 0x0000033000000947 */ /* 0x000fca0003800000 */
[----:B--234-:R-:W2:Y:S01]  /*32a0*/  LDL.64 R248, [R1+0x78] ;  /* 0x0000780001f87983 */ /* 0x01cea20000100a00 */
[----:B------:R-:W-:Y:S02]  /*32b0*/  ULDC.64 UR4, c[0x0][0x208] ;  /* 0x0000820000047ab9 */ /* 0x000fe40000000a00 */
[----:B------:R-:W-:Y:S01]  /*32c0*/  UIMAD.WIDE.U32 UR22, UR20, UR4, URZ ;  /* 0x00000004141672a5 */ /* 0x000fe2000f8e003f */
[----:B------:R-:W3:Y:S01]  /*32d0*/  LDL.64 R250, [R1+0x80] ;  /* 0x0000800001fa7983 */ /* 0x000ee20000100a00 */
[----:B------:R-:W-:Y:S03]  /*32e0*/  USHF.R.S32.HI UR21, URZ, 0x1f, UR20 ;  /* 0x0000001f3f157899 */ /* 0x000fe60008011414 */
[----:B------:R-:W4:Y:S01]  /*32f0*/  @!P2 S2R R246, SR_CTAID.Y ;  /* 0x0000000000f6a919 */ /* 0x000f220000002600 */
[----:B------:R-:W-:Y:S02]  /*3300*/  UIMAD UR21, UR21, UR4, URZ ;  /* 0x00000004151572a4 */ /* 0x000fe4000f8e023f */
[----:B------:R-:W-:Y:S01]  /*3310*/  UIMAD UR4, UR20, UR11, UR9 ;  /* 0x0000000b140472a4 */ /* 0x000fe2000f8e0209 */
[----:B------:R1:W-:Y:S01]  /*3320*/  STL.64 [R1+0xa0], R2 ;  /* 0x0000a00201007387 */ /* 0x0003e20000100a00 */
[----:B------:R-:W-:Y:S04]  /*3330*/  UIMAD UR21, UR20, UR5, UR21 ;  /* 0x00000005141572a4 */ /* 0x000fe8000f8e0215 */
[----:B------:R-:W-:Y:S01]  /*3340*/  UIADD3 UR21, UR23, UR21, URZ ;  /* 0x0000001517157290 */ /* 0x000fe2000fffe03f */
[----:B-1----:R-:W3:Y:S01]  /*3350*/  LDL.64 R2, [R1+0x58] ;  /* 0x0000580001027983 */ /* 0x002ee20000100a00 */
[----:B----4-:R-:W-:Y:S05]  /*3360*/  @!P2 SHF.R.S32.HI R244, RZ, 0x1f, R246 ;  /* 0x0000001ffff4a819 */ /* 0x010fea00000114f6 */
[----:B------:R-:W-:Y:S04]  /*3370*/  @!P2 IMAD R247, R244, c[0x0][0x288], RZ ;  /* 0x0000a200f4f7aa24 */ /* 0x000fe800078e02ff */
[C---:B------:R-:W-:Y:S02]  /*3380*/  @!P2 IMAD R247, R246.reuse, c[0x0][0x28c], R247 ;  /* 0x0000a300f6f7aa24 */ /* 0x040fe400078e02f7 */
[----:B--2---:R-:W-:Y:S02]  /*3390*/  @!P2 IMAD.MOV.U32 R245, RZ, RZ, R249 ;  /* 0x000000fffff5a224 */ /* 0x004fe400078e00f9 */
[----:B------:R-:W2:Y:S01]  /*33a0*/  LDL R249, [R1+0x50] ;  /* 0x0000500001f97983 */ /* 0x000ea20000100800 */
[----:B------:R-:W-:Y:S02]  /*33b0*/  @!P2 IMAD.MOV.U32 R244, RZ, RZ, R248 ;  /* 0x000000fffff4a224 */ /* 0x000fe400078e00f8 */
[----:B------:R-:W-:Y:S02]  /*33c0*/  IMAD.U32 R248, RZ, RZ, UR22 ;  /* 0x00000016fff87e24 */ /* 0x000fe4000f8e00ff */
[----:B------:R-:W-:Y:S05]  /*33d0*/  @!P2 IMAD.WIDE.U32 R244, R246, c[0x0][0x288], R244 ;  /* 0x0000a200f6f4aa25 */ /* 0x000fea00078e00f4 */
[----:B------:R-:W-:Y:S01]  /*33e0*/  @!P2 IADD3 R246, P1, R244, UR16, RZ ;  /* 0x00000010f4f6ac10 */ /* 0x000fe2000ff3e0ff */
[----:B------:R-:W-:Y:S03]  /*33f0*/  IMAD.U32 R244, RZ, RZ, UR22 ;  /* 0x00000016fff47e24 */ /* 0x000fe6000f8e00ff */
[----:B------:R-:W-:Y:S01]  /*3400*/  @!P2 IADD3.X R247, R245, UR6, R247, P1, !PT ;  /* 0x00000006f5f7ac10 */ /* 0x000fe20008ffe4f7 */
[----:B------:R-:W-:Y:S01]  /*3410*/  IMAD.U32 R245, RZ, RZ, UR21 ;  /* 0x00000015fff57e24 */ /* 0x000fe2000f8e00ff */
[----:B---3--:R-:W-:Y:S04]  /*3420*/  LEA R244, P1, R244, R250, 0x6 ;  /* 0x000000faf4f47211 */ /* 0x008fe800078230ff */
[----:B------:R-:W-:Y:S02]  /*3430*/  LEA.HI.X R245, R248, R251, R245, 0x6, P1 ;  /* 0x000000fbf8f57211 */ /* 0x000fe400008f34f5 */
[----:B------:R-:W3:Y:S04]  /*3440*/  LDL R248, [R1+0x60] ;  /* 0x0000600001f87983 */ /* 0x000ee80000100800 */
[----:B------:R-:W4:Y:S01]  /*3450*/  LDL.64 R250, [R1+0x70] ;  /* 0x0000700001fa7983 */ /* 0x000f220000100a00 */
[----:B---3--:R-:W-:Y:S04]  /*3460*/  LOP3.LUT P1, RZ, R248, 0x1, RZ, 0xc0, !PT ;  /* 0x00000001f8ff7812 */ /* 0x008fe8000782c0ff */
[----:B------:R-:W-:-:S13]  /*3470*/  ISETP.GE.OR P1, PT, R2, UR4, !P1 ;  /* 0x0000000402007c0c */ /* 0x000fda000cf26670 */
[----:B------:R-:W-:Y:S01]  /*3480*/  @!PT LDS RZ, [RZ] ;  /* 0x00000000fffff984 */ /* 0x000fe20000000800 */
[----:B------:R-:W-:Y:S01]  /*3490*/  @!PT LDS RZ, [RZ] ;  /* 0x00000000fffff984 */ /* 0x000fe20000000800 */
[----:B------:R-:W-:Y:S01]  /*34a0*/  @!PT LDS RZ, [RZ] ;  /* 0x00000000fffff984 */ /* 0x000fe20000000800 */
[----:B--2---:R1:W-:Y:S01]  /*34b0*/  LDGSTS.E.BYPASS.LTC128B.128 [R249+0x10080], [R244.64], !P1 ;  /* 0x10080000f4f97fae */ /* 0x0043e2000c901d52 */
[----:B------:R-:W-:Y:S04]  /*34c0*/  LOP3.LUT P1, RZ, R248, 0x2, RZ, 0xc0, !PT ;  /* 0x00000002f8ff7812 */ /* 0x000fe8000782c0ff */
[----:B------:R-:W-:-:S13]  /*34d0*/  ISETP.GE.OR P1, PT, R2, UR4, !P1 ;  /* 0x0000000402007c0c */ /* 0x000fda000cf26670 */
[----:B------:R1:W-:Y:S01]  /*34e0*/  LDGSTS.E.BYPASS.LTC128B.128 [R249+0x11080], [R244.64+0x80], !P1 ;  /* 0x11080080f4f97fae */ /* 0x0003e2000c901d52 */
[----:B------:R-:W-:Y:S04]  /*34f0*/  LOP3.LUT P1, RZ, R248, 0x4, RZ, 0xc0, !PT ;  /* 0x00000004f8ff7812 */ /* 0x000fe8000782c0ff */
[----:B------:R-:W-:-:S13]  /*3500*/  ISETP.GE.OR P1, PT, R2, UR4, !P1 ;  /* 0x0000000402007c0c */ /* 0x000fda000cf26670 */
[----:B------:R1:W-:Y:S01]  /*3510*/  LDGSTS.E.BYPASS.LTC128B.128 [R249+0x12080], [R244.64+0x100], !P1 ;  /* 0x12080100f4f97fae */ /* 0x0003e2000c901d52 */
[----:B------:R-:W-:Y:S04]  /*3520*/  LOP3.LUT P1, RZ, R248, 0x8, RZ, 0xc0, !PT ;  /* 0x00000008f8ff7812 */ /* 0x000fe8000782c0ff */
[----:B------:R-:W-:Y:S02]  /*3530*/  ISETP.GE.OR P1, PT, R2, UR4, !P1 ;  /* 0x0000000402007c0c */ /* 0x000fe4000cf26670 */
[----:B------:R2:W5:Y:S11]  /*3540*/  LDL.LU.64 R2, [R1+0xa0] ;  /* 0x0000a00001027983 */ /* 0x0005760000300a00 */
[----:B------:R1:W-:Y:S02]  /*3550*/  LDGSTS.E.BYPASS.LTC128B.128 [R249+0x13080], [R244.64+0x180], !P1 ;  /* 0x13080180f4f97fae */ /* 0x0003e4000c901d52 */
[C---:B-1----:R-:W-:Y:S04]  /*3560*/  @!P2 LEA R244, P1, R246.reuse, c[0x0][0x280], 0x2 ;  /* 0x0000a000f6f4aa11 */ /* 0x042fe800078210ff */
[----:B------:R-:W-:Y:S01]  /*3570*/  @!P2 LEA.HI.X R245, R246, c[0x0][0x284], R247, 0x2, P1 ;  /* 0x0000a100f6f5aa11 */ /* 0x000fe200008f14f7 */
[----:B------:R-:W-:Y:S05]  /*3580*/  IMAD.U32 R246, RZ, RZ, UR10 ;  /* 0x0000000afff67e24 */ /* 0x000fea000f8e00ff */
[----:B------:R-:W-:Y:S05]  /*3590*/  @!P2 LEA R246, R246, 0x20, 0x5 ;  /* 0x00000020f6f6a811 */ /* 0x000fea00078e28ff */
[----:B------:R-:W-:Y:S04]  /*35a0*/  @!P2 IMAD.WIDE R244, R246, 0x4, R244 ;  /* 0x00000004f6f4a825 */ /* 0x000fe800078e02f4 */
[----:B----4-:R-:W-:Y:S05]  /*35b0*/  @!P2 IMAD.SHL.U32 R246, R250, 0x10, RZ ;  /* 0x00000010faf6a824 */ /* 0x010fea00078e00ff */
[----:B------:R2:W-:Y:S02]  /*35c0*/  @!P2 LDGSTS.E.BYPASS.LTC128B.128 [R246+0x14100], [R244.64] ;  /* 0x14100000f4f6afae */ /* 0x0005e4000b901d52 */
.L_x_2:
[-C--:B-1234-:R-:W-:Y:S01]  /*35d0*/  HMMA.16816.F32.BF16 R84, R4, R8.reuse, R84 ;  /* 0x000000080454723c */ /* 0x09efe20000041854 */
[----:B------:R-:W2:Y:S05]  /*35e0*/  LDL R248, [R1+0x44] ;  /* 0x0000440001f87983 */ /* 0x000eaa0000100800 */
[----:B------:R-:W3:Y:S02]  /*35f0*/  LDL R244, [R1+0x40] ;  /* 0x0000400001f47983 */ /* 0x000ee40000100800 */
[C---:B------:R-:W-:Y:S03]  /*3600*/  HMMA.16816.F32.BF16 R88, R12.reuse, R8, R88 ;  /* 0x000000080c58723c */ /* 0x040fe60000041858 */
[----:B------:R-:W4:Y:S05]  /*3610*/  LDL R9, [R1+0x24] ;  /* 0x0000240001097983 */ /* 0x000f2a0000100800 */
[-C--:B------:R-:W-:Y:S01]  /*3620*/  HMMA.16816.F32.BF16 R92, R12, R10.reuse, R92 ;  /* 0x0000000a0c5c723c */ /* 0x080fe2000004185c */
[----:B------:R-:W0:Y:S05]  /*3630*/  LDGDEPBAR ;  /* 0x00000000000079af */ /* 0x000e2a0000000000 */
[----:B------:R-:W-:Y:S02]  /*3640*/  BAR.SYNC.DEFER_BLOCKING 0x0 ;  /* 0x0000000000007b1d */ /* 0x000fe40000010000 */
[C---:B------:R-:W-:Y:S08]  /*3650*/  HMMA.16816.F32.BF16 R96, R4.reuse, R10, R96 ;  /* 0x0000000a0460723c */ /* 0x040ff00000041860 */
[-C--:B------:R-:W-:Y:S08]  /*3660*/  HMMA.16816.F32.BF16 R100, R4, R16.reuse, R100 ;  /* 0x000000100464723c */ /* 0x080ff00000041864 */
        /* <DEDUP_REMOVED lines=10> */
[----:B------:R-:W-:Y:S08]  /*3710*/  HMMA.16816.F32.BF16 R144, R4, R154, R144 ;  /* 0x0000009a0490723c */ /* 0x000ff00000041890 */
        /* <DEDUP_REMOVED lines=15> */
[----:B------:R-:W-:Y:S01]  /*3810*/  HMMA.16816.F32.BF16 R144, R156, R242, R144 ;  /* 0x000000f29c90723c */ /* 0x000fe20000041890 */
[----:B--2---:R-:W1:Y:S05]  /*3820*/  LDSM.16.M88.4 R12, [R248+0x800] ;  /* 0x00080000f80c783b */ /* 0x004e6a0000000200 */
[----:B---3--:R-:W-:Y:S05]  /*3830*/  LDSM.16.M88.4 R160, [R244] ;  /* 0x00000000f4a0783b */ /* 0x008fea0000000200 */
[----:B----4-:R-:W2:Y:S05]  /*3840*/  LDSM.16.MT88.4 R4, [R9+0x4800] ;  /* 0x004800000904783b */ /* 0x010eaa0000004200 */
[----:B------:R3:W4:Y:S05]  /*3850*/  LDSM.16.M88.4 R232, [R244+0x800] ;  /* 0x00080000f4e8783b */ /* 0x00072a0000000200 */
[----:B------:R3:W3:Y:S05]  /*3860*/  LDSM.16.MT88.4 R16, [R9] ;  /* 0x000000000910783b */ /* 0x0006ea0000004200 */
[----:B------:R2:W3:Y:S05]  /*3870*/  LDSM.16.MT88.4 R236, [R9+0x4000] ;  /* 0x0040000009ec783b */ /* 0x0004ea0000004200 */
[----:B------:R3:W3:Y:S05]  /*3880*/  LDSM.16.M88.4 R244, [R248] ;  /* 0x00000000f8f4783b */ /* 0x0006ea0000000200 */
[----:B------:R3:W3:Y:S05]  /*3890*/  LDSM.16.MT88.4 R248, [R9+0x800] ;  /* 0x0008000009f8783b */ /* 0x0006ea0000004200 */
[----:B-1----:R1:W-:Y:S05]  /*38a0*/  STL.64 [R1], R12 ;  /* 0x0000000c01007387 */ /* 0x0023ea0000100a00 */
[----:B------:R1:W-:Y:S05]  /*38b0*/  STL.64 [R1+0x8], R14 ;  /* 0x0000080e01007387 */ /* 0x0003ea0000100a00 */
[----:B--2---:R1:W-:Y:S05]  /*38c0*/  STL.64 [R1+0x10], R4 ;  /* 0x0000100401007387 */ /* 0x0043ea0000100a00 */
[----:B------:R1:W-:Y:S01]  /*38d0*/  STL.64 [R1+0x18], R6 ;  /* 0x0000180601007387 */ /* 0x0003e20000100a00 */
[----:B------:R-:W-:-:S05]  /*38e0*/  @P0 BRA `(.L_x_3) ;  /* 0x0000033000000947 */ /* 0x000fca0003800000 */
[----:B----4-:R-:W2:Y:S01]  /*38f0*/  LDL.64 R10, [R1+0x78] ;  /* 0x00007800010a7983 */ /* 0x010ea20000100a00 */
[----:B------:R-:W-:Y:S02]  /*3900*/  ULDC.64 UR4, c[0x0][0x178] ;  /* 0x00005e0000047ab9 */ /* 0x000fe40000000a00 */
[----:B------:R-:W-:Y:S01]  /*3910*/  UIMAD.WIDE.U32 UR22, UR20, UR4, URZ ;  /* 0x00000004141672a5 */ /* 0x000fe2000f8e003f */
[----:B-1----:R-:W4:Y:S01]  /*3920*/  LDL.64 R14, [R1+0x88] ;  /* 0x00008800010e7983 */ /* 0x002f220000100a00 */
[----:B------:R-:W-:Y:S03]  /*3930*/  USHF.R.S32.HI UR21, URZ, 0x1f, UR20 ;  /* 0x0000001f3f157899 */ /* 0x000fe60008011414 */
[----:B---3--:R-:W3:Y:S01]  /*3940*/  LDL R12, [R1+0x64] ;  /* 0x00006400010c7983 */ /* 0x008ee20000100800 */
[----:B------:R-:W-:Y:S01]  /*3950*/  IMAD.U32 R8, RZ, RZ, UR22 ;  /* 0x00000016ff087e24 */ /* 0x000fe2000f8e00ff */
[----:B------:R-:W-:Y:S02]  /*3960*/  UIMAD UR21, UR21, UR4, URZ ;  /* 0x00000004151572a4 */ /* 0x000fe4000f8e023f */
[----:B------:R-:W4:Y:S01]  /*3970*/  LDL.64 R148, [R1+0x58] ;  /* 0x0000580001947983 */ /* 0x000f220000100a00 */
[----:B------:R-:W-:Y:S02]  /*3980*/  USHF.L.U32 UR4, UR20, 0x5, URZ ;  /* 0x0000000514047899 */ /* 0x000fe4000800063f */
[----:B------:R-:W-:Y:S01]  /*3990*/  UIMAD UR21, UR20, UR5, UR21 ;  /* 0x00000005141572a4 */ /* 0x000fe2000f8e0215 */
[----:B------:R-:W4:Y:S01]  /*39a0*/  LDL R9, [R1+0x50] ;  /* 0x0000500001097983 */ /* 0x000f220000100800 */
[----:B------:R-:W-:Y:S02]  /*39b0*/  UIADD3 UR5, -UR4, UR7, URZ ;  /* 0x0000000704057290 */ /* 0x000fe4000fffe13f */
[----:B------:R-:W-:Y:S01]  /*39c0*/  UIADD3 UR21, UR23, UR21, URZ ;  /* 0x0000001517157290 */ /* 0x000fe2000fffe03f */
[----:B------:R-:W1:Y:S02]  /*39d0*/  S2R R6, SR_CTAID.Y ;  /* 0x0000000000067919 */ /* 0x000e640000002600 */
[----:B-1----:R-:W-:Y:S05]  /*39e0*/  SHF.R.S32.HI R7, RZ, 0x1f, R6 ;  /* 0x0000001fff077819 */ /* 0x002fea0000011406 */
[----:B------:R-:W-:Y:S04]  /*39f0*/  IMAD R7, R7, c[0x0][0x270], RZ ;  /* 0x00009c0007077a24 */ /* 0x000fe800078e02ff */
[C---:B------:R-:W-:Y:S02]  /*3a00*/  IMAD R7, R6.reuse, c[0x0][0x274], R7 ;  /* 0x00009d0006077a24 */ /* 0x040fe400078e0207 */
[----:B--2---:R-:W-:Y:S02]  /*3a10*/  IMAD.MOV.U32 R4, RZ, RZ, R10 ;  /* 0x000000ffff047224 */ /* 0x004fe400078e000a */
[----:B------:R-:W-:Y:S02]  /*3a20*/  IMAD.MOV.U32 R5, RZ, RZ, R11 ;  /* 0x000000ffff057224 */ /* 0x000fe400078e000b */
[----:B------:R-:W2:Y:S02]  /*3a30*/  LDL.64 R10, [R1+0x70] ;  /* 0x00007000010a7983 */ /* 0x000ea40000100a00 */
[----:B------:R-:W-:Y:S01]  /*3a40*/  IMAD.WIDE.U32 R4, R6, c[0x0][0x270], R4 ;  /* 0x00009c0006047a25 */ /* 0x000fe200078e0004 */
[----:B---3--:R-:W-:Y:S04]  /*3a50*/  LOP3.LUT P1, RZ, R12, 0x2, RZ, 0xc0, !PT ;  /* 0x000000020cff7812 */ /* 0x008fe8000782c0ff */
[----:B------:R-:W-:Y:S01]  /*3a60*/  IADD3 R6, P0, R4, UR14, RZ ;  /* 0x0000000e04067c10 */ /* 0x000fe2000ff1e0ff */
[----:B------:R-:W-:Y:S01]  /*3a70*/  IMAD.U32 R4, RZ, RZ, UR22 ;  /* 0x00000016ff047e24 */ /* 0x000fe2000f8e00ff */
[----:B----4-:R-:W-:Y:S02]  /*3a80*/  ISETP.GE.OR P1, PT, R148, UR5, !P1 ;  /* 0x0000000594007c0c */ /* 0x010fe4000cf26670 */
[----:B------:R-:W-:Y:S01]  /*3a90*/  IADD3.X R7, R5, UR8, R7, P0, !PT ;  /* 0x0000000805077c10 */ /* 0x000fe200087fe407 */
[----:B------:R-:W-:Y:S01]  /*3aa0*/  IMAD.U32 R5, RZ, RZ, UR21 ;  /* 0x00000015ff057e24 */ /* 0x000fe2000f8e00ff */
[----:B------:R-:W-:Y:S04]  /*3ab0*/  LEA R4, P0, R4, R14, 0x6 ;  /* 0x0000000e04047211 */ /* 0x000fe800078030ff */
[----:B------:R-:W-:Y:S02]  /*3ac0*/  LEA.HI.X R5, R8, R15, R5, 0x6, P0 ;  /* 0x0000000f08057211 */ /* 0x000fe400000f3405 */
[----:B------:R-:W-:Y:S04]  /*3ad0*/  LOP3.LUT P0, RZ, R12, 0x1, RZ, 0xc0, !PT ;  /* 0x000000010cff7812 */ /* 0x000fe8000780c0ff */
[----:B------:R-:W-:-:S13]  /*3ae0*/  ISETP.GE.OR P0, PT, R148, UR5, !P0 ;  /* 0x0000000594007c0c */ /* 0x000fda000c706670 */
[----:B------:R-:W-:Y:S01]  /*3af0*/  @!PT LDS RZ, [RZ] ;  /* 0x00000000fffff984 */ /* 0x000fe20000000800 */
[----:B------:R-:W-:Y:S01]  /*3b00*/  @!PT LDS RZ, [RZ] ;  /* 0x00000000fffff984 */ /* 0x000fe20000000800 */
[----:B------:R-:W-:Y:S01]  /*3b10*/  @!PT LDS RZ, [RZ] ;  /* 0x00000000fffff984 */ /* 0x000fe20000000800 */
[----:B------:R1:W-:Y:S01]  /*3b20*/  LDGSTS.E.BYPASS.LTC128B.128 [R9+0x8080], [R4.64], !P0 ;  /* 0x0808000004097fae */ /* 0x0003e2000c101d52 */
[C---:B------:R-:W-:Y:S03]  /*3b30*/  LOP3.LUT P0, RZ, R12.reuse, 0x4, RZ, 0xc0, !PT ;  /* 0x000000040cff7812 */ /* 0x040fe6000780c0ff */
[----:B------:R1:W-:Y:S01]  /*3b40*/  LDGSTS.E.BYPASS.LTC128B.128 [R9+0x9080], [R4.64+0x80], !P1 ;  /* 0x0908008004097fae */ /* 0x0003e2000c901d52 */
[----:B------:R-:W-:Y:S02]  /*3b50*/  LOP3.LUT P1, RZ, R12, 0x8, RZ, 0xc0, !PT ;  /* 0x000000080cff7812 */ /* 0x000fe4000782c0ff */
[C---:B------:R-:W-:Y:S02]  /*3b60*/  ISETP.GE.OR P0, PT, R148.reuse, UR5, !P0 ;  /* 0x0000000594007c0c */ /* 0x040fe4000c706670 */
[----:B------:R-:W-:Y:S11]  /*3b70*/  ISETP.GE.OR P1, PT, R148, UR5, !P1 ;  /* 0x0000000594007c0c */ /* 0x000ff6000cf26670 */
[----:B------:R1:W-:Y:S04]  /*3b80*/  LDGSTS.E.BYPASS.LTC128B.128 [R9+0xa080], [R4.64+0x100], !P0 ;  /* 0x0a08010004097fae */ /* 0x0003e8000c101d52 */
[----:B------:R1:W-:Y:S02]  /*3b90*/  LDGSTS.E.BYPASS.LTC128B.128 [R9+0xb080], [R4.64+0x180], !P1 ;  /* 0x0b08018004097fae */ /* 0x0003e4000c901d52 */
[C---:B-1----:R-:W-:Y:S04]  /*3ba0*/  LEA R4, P0, R6.reuse, c[0x0][0x258], 0x2 ;  /* 0x0000960006047a11 */ /* 0x042fe800078010ff */
[----:B------:R-:W-:Y:S01]  /*3bb0*/  LEA.HI.X R5, R6, c[0x0][0x25c], R7, 0x2, P0 ;  /* 0x0000970006057a11 */ /* 0x000fe200000f1407 */
[----:B------:R-:W-:Y:S02]  /*3bc0*/  IMAD.U32 R6, RZ, RZ, UR4 ;  /* 0x00000004ff067e24 */ /* 0x000fe4000f8e00ff */
[----:B------:R-:W-:Y:S03]  /*3bd0*/  IMAD.U32 R7, RZ, RZ, UR4 ;  /* 0x00000004ff077e24 */ /* 0x000fe6000f8e00ff */
[----:B------:R-:W-:Y:S04]  /*3be0*/  LEA R4, P0, R6, R4, 0x2 ;  /* 0x0000000406047211 */ /* 0x000fe800078010ff */
[----:B------:R-:W-:Y:S01]  /*3bf0*/  LEA.HI.X.SX32 R5, R7, R5, 0x2, P0 ;  /* 0x0000000507057211 */ /* 0x000fe200000f16ff */
[----:B--2---:R-:W-:Y:S05]  /*3c00*/  @!P2 IMAD.SHL.U32 R6, R10, 0x10, RZ ;  /* 0x000000100a06a824 */ /* 0x004fea00078e00ff */
[----:B------:R1:W-:Y:S03]  /*3c10*/  @!P2 LDGSTS.E.BYPASS.LTC128B.128 [R6+0x14080], [R4.64] ;  /* 0x140800000406afae */ /* 0x0003e6000b901d52 */
.L_x_3:
[-C--:B-1-34-:R-:W-:Y:S01]  /*3c20*/  HMMA.16816.F32.BF16 R4, R160, R16.reuse, RZ ;  /* 0x00000010a004723c */ /* 0x09afe200000418ff */
[----:B------:R-:W2:Y:S01]  /*3c30*/  LDL.LU R240, [R1] ;  /* 0x0000000001f07983 */ /* 0x000ea20000300800 */
[----:B------:R-:W-:Y:S02]  /*3c40*/  USHF.L.U32 UR10, UR10, 0xd, URZ ;  /* 0x0000000d0a0a7899 */ /* 0x000fe4000800063f */
[----:B------:R-:W-:Y:S01]  /*3c50*/  UISETP.GE.AND UP0, UPT, UR20, UR13, UPT ;  /* 0x0000000d1400728c */ /* 0x000fe2000bf06270 */
[----:B------:R-:W2:Y:S03]  /*3c60*/  LDL.LU R241, [R1+0x4] ;  /* 0x0000040001f17983 */ /* 0x000ea60000300800 */
[C---:B------:R-:W-:Y:S01]  /*3c70*/  HMMA.16816.F32.BF16 R8, R232.reuse, R16, RZ ;  /* 0x00000010e808723c */ /* 0x040fe200000418ff */
[----:B------:R-:W2:Y:S04]  /*3c80*/  LDL.LU R242, [R1+0x8] ;  /* 0x0000080001f27983 */ /* 0x000ea80000300800 */
[----:B------:R-:W2:Y:S03]  /*3c90*/  LDL.LU R243, [R1+0xc] ;  /* 0x00000c0001f37983 */ /* 0x000ea60000300800 */
[-C--:B------:R-:W-:Y:S01]  /*3ca0*/  HMMA.16816.F32.BF16 R12, R232, R18.reuse, RZ ;  /* 0x00000012e80c723c */ /* 0x080fe200000418ff */
[----:B------:R-:W-:Y:S04]  /*3cb0*/  STL.64 [R1+0xb0], R22 ;  /* 0x0000b01601007387 */ /* 0x000fe80000100a00 */
[----:B------:R1:W-:Y:S03]  /*3cc0*/  STL.64 [R1+0xa8], R20 ;  /* 0x0000a81401007387 */ /* 0x0003e60000100a00 */
[C---:B------:R-:W-:Y:S01]  /*3cd0*/  HMMA.16816.F32.BF16 R16, R160.reuse, R18, RZ ;  /* 0x00000012a010723c */ /* 0x040fe200000418ff */
[----:B------:R-:W0:Y:S07]  /*3ce0*/  LDGDEPBAR ;  /* 0x00000000000079af */ /* 0x000e2e0000000000 */
[-C--:B------:R-:W-:Y:S08]  /*3cf0*/  HMMA.16816.F32.BF16 R148, R160, R236.reuse, RZ ;  /* 0x000000eca094723c */ /* 0x080ff000000418ff */
[C---:B------:R-:W-:Y:S01]  /*3d00*/  HMMA.16816.F32.BF16 R152, R232.reuse, R236, RZ ;  /* 0x000000ece898723c */ /* 0x040fe200000418ff */
[----:B-1----:R-:W3:Y:S07]  /*3d10*/  LDL.LU R20, [R1+0x10] ;  /* 0x0000100001147983 */ /* 0x002eee0000300800 */
[-C--:B------:R-:W-:Y:S01]  /*3d20*/  HMMA.16816.F32.BF16 R156, R232, R238.reuse, RZ ;  /* 0x000000eee89c723c */ /* 0x080fe200000418ff */
[----:B------:R-:W3:Y:S04]  /*3d30*/  LDL.LU R21, [R1+0x14] ;  /* 0x0000140001157983 */ /* 0x000ee80000300800 */
[----:B------:R-:W4:Y:S03]  /*3d40*/  LDL.LU R22, [R1+0x18] ;  /* 0x0000180001167983 */ /* 0x000f260000300800 */
[----:B------:R-:W-:Y:S01]  /*3d50*/  HMMA.16816.F32.BF16 R160, R160, R238, RZ ;  /* 0x000000eea0a0723c */ /* 0x000fe200000418ff */
[----:B------:R-:W4:Y:S04]  /*3d60*/  LDL.LU R23, [R1+0x1c] ;  /* 0x00001c0001177983 */ /* 0x000f280000300800 */
[----:B------:R1:W-:Y:S03]  /*3d70*/  STL [R1+0xa0], R0 ;  /* 0x0000a00001007387 */ /* 0x0003e60000100800 */
[-C--:B------:R-:W-:Y:S01]  /*3d80*/  HMMA.16816.F32.BF16 R4, R244, R248.reuse, R4 ;  /* 0x000000f8f404723c */ /* 0x080fe20000041804 */
[----:B------:R-:W4:Y:S04]  /*3d90*/  LDL R237, [R1+0x4c] ;  /* 0x00004c0001ed7983 */ /* 0x000f280000100800 */
[----:B-1----:R-:W4:Y:S03]  /*3da0*/  LDL R0, [R1+0x24] ;  /* 0x0000240001007983 */ /* 0x002f260000100800 */
[C---:B--2---:R-:W-:Y:S01]  /*3db0*/  HMMA.16816.F32.BF16 R8, R240.reuse, R248, R8 ;  /* 0x000000f8f008723c */ /* 0x044fe20000041808 */
[----:B------:R-:W2:Y:S07]  /*3dc0*/  LDL R249, [R1+0x48] ;  /* 0x0000480001f97983 */ /* 0x000eae0000100800 */
[-C--:B------:R-:W-:Y:S08]  /*3dd0*/  HMMA.16816.F32.BF16 R12, R240, R250.reuse, R12 ;  /* 0x000000faf00c723c */ /* 0x080ff0000004180c */
[C---:B------:R-:W-:Y:S08]  /*3de0*/  HMMA.16816.F32.BF16 R16, R244.reuse, R250, R16 ;  /* 0x000000faf410723c */ /* 0x040ff00000041810 */
[-C--:B---3--:R-:W-:Y:S08]  /*3df0*/  HMMA.16816.F32.BF16 R148, R244, R20.reuse, R148 ;  /* 0x00000014f494723c */ /* 0x088ff00000041894 */
[C---:B------:R-:W-:Y:S01]  /*3e00*/  HMMA.16816.F32.BF16 R152, R240.reuse, R20, R152 ;  /* 0x00000014f098723c */ /* 0x040fe20000041898 */
[----:B----4-:R-:W-:Y:S07]  /*3e10*/  LDSM.16.M88.4 R228, [R237] ;  /* 0x00000000ede4783b */ /* 0x010fee0000000200 */
[-C--:B------:R-:W-:Y:S01]  /*3e20*/  HMMA.16816.F32.BF16 R156, R240, R22.reuse, R156 ;  /* 0x00000016f09c723c */ /* 0x080fe2000004189c */
[----:B------:R-:W-:Y:S07]  /*3e30*/  LDSM.16.M88.4 R236, [R237+0x800] ;  /* 0x00080000edec783b */ /* 0x000fee0000000200 */
[----:B------:R-:W-:Y:S01]  /*3e40*/  HMMA.16816.F32.BF16 R160, R244, R22, R160 ;  /* 0x00000016f4a0723c */ /* 0x000fe200000418a0 */
[----:B------:R1:W5:Y:S04]  /*3e50*/  LDL.LU.64 R22, [R1+0xb0] ;  /* 0x0000b00001167983 */ /* 0x0003680000300a00 */
[----:B------:R1:W5:Y:S04]  /*3e60*/  LDL.LU.64 R20, [R1+0xa8] ;  /* 0x0000a80001147983 */ /* 0x0003680000300a00 */
[----:B------:R-:W3:Y:S04]  /*3e70*/  LDSM.16.MT88.4 R232, [R0+0x1000] ;  /* 0x0010000000e8783b */ /* 0x000ee80000004200 */
[----:B------:R-:W4:Y:S01]  /*3e80*/  LDSM.16.MT88.4 R240, [R0+0x5000] ;  /* 0x0050000000f0783b */ /* 0x000f220000004200 */
[-C--:B---3--:R-:W-:Y:S08]  /*3e90*/  HMMA.16816.F32.BF16 R4, R228, R232.reuse, R4 ;  /* 0x000000e8e404723c */ /* 0x088ff00000041804 */
[C---:B------:R-:W-:Y:S08]  /*3ea0*/  HMMA.16816.F32.BF16 R8, R236.reuse, R232, R8 ;  /* 0x000000e8ec08723c */ /* 0x040ff00000041808 */
[-C--:B------:R-:W-:Y:S08]  /*3eb0*/  HMMA.16816.F32.BF16 R12, R236, R234.reuse, R12 ;  /* 0x000000eaec0c723c */ /* 0x080ff0000004180c */
[C---:B------:R-:W-:Y:S01]  /*3ec0*/  HMMA.16816.F32.BF16 R16, R228.reuse, R234, R16 ;  /* 0x000000eae410723c */ /* 0x040fe20000041810 */
[----:B------:R-:W-:Y:S07]  /*3ed0*/  LDSM.16.MT88.4 R232, [R0+0x1800] ;  /* 0x0018000000e8783b */ /* 0x000fee0000004200 */
[-C--:B----4-:R-:W-:Y:S08]  /*3ee0*/  HMMA.16816.F32.BF16 R148, R228, R240.reuse, R148 ;  /* 0x000000f0e494723c */ /* 0x090ff00000041894 */
[C---:B------:R-:W-:Y:S01]  /*3ef0*/  HMMA.16816.F32.BF16 R152, R236.reuse, R240, R152 ;  /* 0x000000f0ec98723c */ /* 0x040fe20000041898 */
[----:B------:R-:W3:Y:S07]  /*3f00*/  LDL R241, [R1+0x98] ;  /* 0x0000980001f17983 */ /* 0x000eee0000100800 */
[-C--:B------:R-:W-:Y:S01]  /*3f10*/  HMMA.16816.F32.BF16 R156, R236, R242.reuse, R156 ;  /* 0x000000f2ec9c723c */ /* 0x080fe2000004189c */
[----:B------:R4:W-:Y:S07]  /*3f20*/  LDSM.16.MT88.4 R236, [R0+0x5800] ;  /* 0x0058000000ec783b */ /* 0x0009ee0000004200 */
[----:B------:R-:W-:Y:S07]  /*3f30*/  HMMA.16816.F32.BF16 R160, R228, R242, R160 ;  /* 0x000000f2e4a0723c */ /* 0x000fee00000418a0 */
[----:B------:R-:W-:Y:S01]  /*3f40*/  IMAD.U32 R230, RZ, RZ, UR10 ;  /* 0x0000000affe67e24 */ /* 0x000fe2000f8e00ff */
[----:B----4-:R1:W5:Y:S04]  /*3f50*/  LDL.LU R0, [R1+0xa0] ;  /* 0x0000a00001007983 */ /* 0x0103680000300800 */
[----:B------:R-:W4:Y:S04]  /*3f60*/  LDL.64 R242, [R1+0x90] ;  /* 0x0000900001f27983 */ /* 0x000f280000100a00 */
[----:B--2---:R-:W2:Y:S04]  /*3f70*/  LDSM.16.M88.4 R244, [R249] ;  /* 0x00000000f9f4783b */ /* 0x004ea80000000200 */
[----:B------:R-:W1:Y:S01]  /*3f80*/  LDSM.16.M88.4 R248, [R249+0x800] ;  /* 0x00080000f9f8783b */ /* 0x000e620000000200 */
[-C--:B--2---:R-:W-:Y:S08]  /*3f90*/  HMMA.16816.F32.BF16 R4, R244, R232.reuse, R4 ;  /* 0x000000e8f404723c */ /* 0x084ff00000041804 */
[C---:B-1----:R-:W-:Y:S08]  /*3fa0*/  HMMA.16816.F32.BF16 R8, R248.reuse, R232, R8 ;  /* 0x000000e8f808723c */ /* 0x042ff00000041808 */
[-C--:B------:R-:W-:Y:S08]  /*3fb0*/  HMMA.16816.F32.BF16 R12, R248, R234.reuse, R12 ;  /* 0x000000eaf80c723c */ /* 0x080ff0000004180c */
[C---:B------:R-:W-:Y:S08]  /*3fc0*/  HMMA.16816.F32.BF16 R16, R244.reuse, R234, R16 ;  /* 0x000000eaf410723c */ /* 0x040ff00000041810 */
[-C--:B------:R-:W-:Y:S08]  /*3fd0*/  HMMA.16816.F32.BF16 R148, R244, R236.reuse, R148 ;  /* 0x000000ecf494723c */ /* 0x080ff00000041894 */
[C---:B------:R-:W-:Y:S08]  /*3fe0*/  HMMA.16816.F32.BF16 R152, R248.reuse, R236, R152 ;  /* 0x000000ecf898723c */ /* 0x040ff00000041898 */
[-C--:B------:R-:W-:Y:S08]  /*3ff0*/  HMMA.16816.F32.BF16 R156, R248, R238.reuse, R156 ;  /* 0x000000eef89c723c */ /* 0x080ff0000004189c */
[----:B------:R-:W-:Y:S04]  /*4000*/  HMMA.16816.F32.BF16 R160, R244, R238, R160 ;  /* 0x000000eef4a0723c */ /* 0x000fe800000418a0 */
[----:B----4-:R-:W-:Y:S01]  /*4010*/  IADD3 R229, P0, R242, UR10, RZ ;  /* 0x0000000af2e57c10 */ /* 0x010fe2000ff1e0ff */
[----:B------:R-:W-:Y:S03]  /*4020*/  UMOV UR10, UR20 ;  /* 0x00000014000a7c82 */ /* 0x000fe60008000000 */
[----:B---3--:R-:W-:Y:S04]  /*4030*/  LEA.HI.X.SX32 R230, R230, R241, 0x1, P0 ;  /* 0x000000f1e6e67211 */ /* 0x008fe800000f0eff */
[C---:B------:R-:W-:Y:S04]  /*4040*/  LEA R228, P0, R229.reuse, c[0x0][0x220], 0x2 ;  /* 0x00008800e5e47a11 */ /* 0x040fe800078010ff */
[----:B------:R-:W-:Y:S02]  /*4050*/  LEA.HI.X R229, R229, c[0x0][0x224], R230, 0x2, P0 ;  /* 0x00008900e5e57a11 */ /* 0x000fe400000f14e6 */
[----:B------:R-:W-:Y:S03]  /*4060*/  PLOP3.LUT P0, PT, PT, PT, UP0, 0x80, 0x0 ;  /* 0x000000000000781c */ /* 0x000fe60003f0f008 */
[----:B------:R1:W-:Y:S04]  /*4070*/  RED.E.ADD.F32.FTZ.RN.STRONG.GPU [R228.64], R4 ;  /* 0x00000004e400798e */ /* 0x0003e8000c10e792 */
[----:B------:R1:W-:Y:S04]  /*4080*/  RED.E.ADD.F32.FTZ.RN.STRONG.GPU [R228.64+0x400], R5 ;  /* 0x00040005e400798e */ /* 0x0003e8000c10e792 */
        /* <DEDUP_REMOVED lines=29> */
[----:B------:R1:W-:Y:S01]  /*4260*/  RED.E.ADD.F32.FTZ.RN.STRONG.GPU [R228.64+0x7c00], R159 ;  /* 0x007c009fe400798e */ /* 0x0003e2000c10e792 */
[----:B------:R-:W-:-:S05]  /*4270*/  @!P0 BRA `(.L_x_4) ;  /* 0xffffe0a000008947 */ /* 0x000fca000383ffff */
.L_x_1:
[----:B-1----:R-:W2:Y:S01]  /*4280*/  LDL.LU R6, [R1+0x54] ;  /* 0x0000540001067983 */ /* 0x002ea20000300800 */
[----:B-----5:R-:W-:-:S02]  /*4290*/  F2FP.BF16.PACK_AB R0, R21, R20 ;  /* 0x000000141500723e */ /* 0x020fc400000010ff */
[----:B------:R-:W-:Y:S01]  /*42a0*/  F2FP.BF16.PACK_AB R153, R23, R22 ;  /* 0x000000161799723e */ /* 0x000fe200000010ff */
[----:B------:R-:W3:Y:S01]  /*42b0*/  LDL.LU.64 R4, [R1+0x70] ;  /* 0x0000700001047983 */ /* 0x000ee20000300a00 */
[----:B------:R-:W-:Y:S02]  /*42c0*/  F2FP.BF16.PACK_AB R148, R33, R32 ;  /* 0x000000202194723e */ /* 0x000fe400000010ff */
[----:B------:R-:W-:Y:S01]  /*42d0*/  F2FP.BF16.PACK_AB R155, R25, R24 ;  /* 0x00000018199b723e */ /* 0x000fe200000010ff */
[----:B------:R-:W4:Y:S01]  /*42e0*/  LDL.LU R7, [R1+0x9c] ;  /* 0x00009c0001077983 */ /* 0x000f220000300800 */
[----:B------:R-:W-:Y:S01]  /*42f0*/  F2FP.BF16.PACK_AB R154, R27, R26 ;  /* 0x0000001a1b9a723e */ /* 0x000fe200000010ff */
[----:B------:R-:W-:Y:S01]  /*4300*/  FMUL.FTZ R84, R84, c[0x0][0x298] ;  /* 0x0000a60054547a20 */ /* 0x000fe20000410000 */
        /* <DEDUP_REMOVED lines=9> */
[----:B------:R-:W1:Y:S01]  /*43a0*/  S2R R38, SR_TID.X ;  /* 0x0000000000267919 */ /* 0x000e620000002100 */
        /* <DEDUP_REMOVED lines=72> */
[----:B-1----:R-:W-:Y:S01]  /*4830*/  SHF.R.S32.HI R8, RZ, 0x1f, R38 ;  /* 0x0000001fff087819 */ /* 0x002fe20000011426 */
        /* <DEDUP_REMOVED lines=11> */
[----:B------:R-:W-:Y:S01]  /*48f0*/  LEA.HI R8, R8, R38, RZ, 0x5 ;  /* 0x0000002608087211 */ /* 0x000fe200078f28ff */
[----:B------:R-:W-:Y:S01]  /*4900*/  FMUL.FTZ R11, R133, c[0x0][0x298] ;  /* 0x0000a600850b7a20 */ /* 0x000fe20000410000 */
[----:B------:R-:W-:Y:S01]  /*4910*/  F2FP.BF16.PACK_AB R13, R13, R124 ;  /* 0x0000007c0d0d723e */ /* 0x000fe200000010ff */
[----:B------:R-:W-:Y:S01]  /*4920*/  FMUL.FTZ R134, R134, c[0x0][0x298] ;  /* 0x0000a60086867a20 */ /* 0x000fe20000410000 */
[----:B------:R-:W-:Y:S01]  /*4930*/  F2FP.BF16.PACK_AB R12, R12, R126 ;  /* 0x0000007e0c0c723e */ /* 0x000fe200000010ff */
[----:B------:R-:W-:Y:S01]  /*4940*/  FMUL.FTZ R10, R135, c[0x0][0x298] ;  /* 0x0000a600870a7a20 */ /* 0x000fe20000410000 */
[----:B------:R-:W-:Y:S01]  /*4950*/  F2FP.BF16.PACK_AB R11, R11, R132 ;  /* 0x000000840b0b723e */ /* 0x000fe200000010ff */
[----:B------:R-:W-:Y:S01]  /*4960*/  FMUL.FTZ R144, R144, c[0x0][0x298] ;  /* 0x0000a60090907a20 */ /* 0x000fe20000410000 */
[----:B------:R-:W-:Y:S01]  /*4970*/  SHF.R.S32.HI R8, RZ, 0x5, R8 ;  /* 0x00000005ff087819 */ /* 0x000fe20000011408 */
[----:B------:R-:W-:Y:S01]  /*4980*/  FMUL.FTZ R146, R146, c[0x0][0x298] ;  /* 0x0000a60092927a20 */ /* 0x000fe20000410000 */
[----:B------:R-:W-:Y:S01]  /*4990*/  F2FP.BF16.PACK_AB R10, R10, R134 ;  /* 0x000000860a0a723e */ /* 0x000fe200000010ff */
[----:B------:R-:W-:Y:S01]  /*49a0*/  FMUL.FTZ R136, R136, c[0x0][0x298] ;  /* 0x0000a60088887a20 */ /* 0x000fe20000410000 */
[----:B------:R-:W-:Y:S01]  /*49b0*/  USHF.R.S32.HI UR6, URZ, 0x1f, UR12 ;  /* 0x0000001f3f067899 */ /* 0x000fe2000801140c */
[----:B------:R-:W-:Y:S01]  /*49c0*/  FMUL.FTZ R9, R137, c[0x0][0x298] ;  /* 0x0000a60089097a20 */ /* 0x000fe20000410000 */
[----:B------:R-:W-:Y:S01]  /*49d0*/  ULDC.64 UR4, c[0x0][0x340] ;  /* 0x0000d00000047ab9 */ /* 0x000fe20000000a00 */
[----:B------:R-:W-:Y:S01]  /*49e0*/  FMUL.FTZ R138, R138, c[0x0][0x298] ;  /* 0x0000a6008a8a7a20 */ /* 0x000fe20000410000 */
[----:B------:R-:W-:Y:S01]  /*49f0*/  UIMAD UR4, UR6, UR4, URZ ;  /* 0x00000004060472a4 */ /* 0x000fe2000f8e023f */
[----:B------:R-:W-:Y:S01]  /*4a00*/  FMUL.FTZ R140, R140, c[0x0][0x298] ;  /* 0x0000a6008c8c7a20 */ /* 0x000fe20000410000 */
[----:B------:R-:W-:Y:S01]  /*4a10*/  F2FP.BF16.PACK_AB R9, R9, R136 ;  /* 0x000000880909723e */ /* 0x000fe200000010ff */
[----:B------:R-:W-:Y:S01]  /*4a20*/  FMUL.FTZ R37, R141, c[0x0][0x298] ;  /* 0x0000a6008d257a20 */ /* 0x000fe20000410000 */
[----:B------:R-:W-:Y:S01]  /*4a30*/  UIMAD UR4, UR12, UR5, UR4 ;  /* 0x000000050c0472a4 */ /* 0x000fe2000f8e0204 */
[----:B------:R-:W-:Y:S01]  /*4a40*/  FMUL.FTZ R142, R142, c[0x0][0x298] ;  /* 0x0000a6008e8e7a20 */ /* 0x000fe20000410000 */
[----:B------:R-:W-:Y:S01]  /*4a50*/  BSSY B0, `(.L_x_5) ;  /* 0x0000094000007945 */ /* 0x000fe20003800000 */
[----:B------:R-:W-:Y:S01]  /*4a60*/  FMUL.FTZ R36, R143, c[0x0][0x298] ;  /* 0x0000a6008f247a20 */ /* 0x000fe20000410000 */
[----:B------:R-:W-:Y:S01]  /*4a70*/  F2FP.BF16.PACK_AB R37, R37, R140 ;  /* 0x0000008c2525723e */ /* 0x000fe200000010ff */
[----:B------:R-:W-:-:S03]  /*4a80*/  IMAD.SHL.U32 R39, R8, 0x40, RZ ;  /* 0x0000004008277824 */ /* 0x000fc600078e00ff */
[----:B------:R-:W-:Y:S02]  /*4a90*/  F2FP.BF16.PACK_AB R36, R36, R142 ;  /* 0x0000008e2424723e */ /* 0x000fe400000010ff */
[----:B------:R-:W-:Y:S01]  /*4aa0*/  LOP3.LUT R39, R39, 0x1c0, RZ, 0xc0, !PT ;  /* 0x000001c027277812 */ /* 0x000fe200078ec0ff */
[----:B--2---:R-:W-:Y:S01]  /*4ab0*/  IMAD.MOV.U32 R156, RZ, RZ, R6 ;  /* 0x000000ffff9c7224 */ /* 0x004fe200078e0006 */
[----:B------:R-:W-:Y:S01]  /*4ac0*/  BAR.SYNC.DEFER_BLOCKING 0x1, 0x100 ;  /* 0x0044000000007b1d */ /* 0x000fe20000010000 */
[----:B------:R-:W-:Y:S02]  /*4ad0*/  FMUL.FTZ R6, R145, c[0x0][0x298] ;  /* 0x0000a60091067a20 */ /* 0x000fe40000410000 */
[----:B---3--:R-:W-:Y:S01]  /*4ae0*/  IMAD.MOV.U32 R158, RZ, RZ, R4 ;  /* 0x000000ffff9e7224 */ /* 0x008fe200078e0004 */
[----:B------:R-:W-:Y:S01]  /*4af0*/  IADD3 R3, R156, 0x440, RZ ;  /* 0x000004409c037810 */ /* 0x000fe20007ffe0ff */
[----:B------:R-:W-:Y:S01]  /*4b00*/  IMAD.MOV.U32 R159, RZ, RZ, R5 ;  /* 0x000000ffff9f7224 */ /* 0x000fe200078e0005 */
[----:B------:R-:W-:Y:S01]  /*4b10*/  F2FP.BF16.PACK_AB R4, R35, R34 ;  /* 0x000000222304723e */ /* 0x000fe200000010ff */
[----:B------:R-:W-:Y:S01]  /*4b20*/  FMUL.FTZ R35, R85, c[0x0][0x298] ;  /* 0x0000a60055237a20 */ /* 0x000fe20000410000 */
[----:B----4-:R-:W-:Y:S01]  /*4b30*/  ISETP.NE.AND P0, PT, R7, RZ, PT ;  /* 0x000000ff0700720c */ /* 0x010fe20003f05270 */
[----:B------:R-:W-:Y:S01]  /*4b40*/  FMUL.FTZ R34, R87, c[0x0][0x298] ;  /* 0x0000a60057227a20 */ /* 0x000fe20000410000 */
[----:B------:R-:W-:Y:S01]  /*4b50*/  SHF.R.S32.HI R2, RZ, 0x1f, R158 ;  /* 0x0000001fff027819 */ /* 0x000fe2000001149e */
[----:B------:R-:W-:Y:S01]  /*4b60*/  FMUL.FTZ R5, R147, c[0x0][0x298] ;  /* 0x0000a60093057a20 */ /* 0x000fe20000410000 */
[----:B------:R-:W-:Y:S01]  /*4b70*/  F2FP.BF16.PACK_AB R35, R35, R84 ;  /* 0x000000542323723e */ /* 0x000fe200000010ff */
[----:B------:R-:W-:Y:S01]  /*4b80*/  FMUL.FTZ R7, R139, c[0x0][0x298] ;  /* 0x0000a6008b077a20 */ /* 0x000fe20000410000 */
[----:B------:R-:W-:-:S02]  /*4b90*/  F2FP.BF16.PACK_AB R34, R34, R86 ;  /* 0x000000562222723e */ /* 0x000fc400000010ff */
[----:B------:R-:W-:Y:S02]  /*4ba0*/  LEA.HI R2, R2, R158, RZ, 0x5 ;  /* 0x0000009e02027211 */ /* 0x000fe400078f28ff */
[----:B------:R-:W-:Y:S02]  /*4bb0*/  F2FP.BF16.PACK_AB R6, R6, R144 ;  /* 0x000000900606723e */ /* 0x000fe400000010ff */
[----:B------:R-:W-:Y:S02]  /*4bc0*/  LOP3.LUT R2, R2, 0xffffffe0, RZ, 0xc0, !PT ;  /* 0xffffffe002027812 */ /* 0x000fe400078ec0ff */
[----:B------:R-:W-:Y:S01]  /*4bd0*/  @P0 IADD3 R3, R156, 0x3c0, RZ ;  /* 0x000003c09c030810 */ /* 0x000fe20007ffe0ff */
[----:B------:R1:W-:Y:S01]  /*4be0*/  STS [R156+0x8080], R0 ;  /* 0x008080009c007388 */ /* 0x0003e20000000800 */
[----:B------:R-:W-:Y:S01]  /*4bf0*/  F2FP.BF16.PACK_AB R5, R5, R146 ;  /* 0x000000920505723e */ /* 0x000fe200000010ff */
[----:B------:R-:W-:Y:S01]  /*4c00*/  IMAD.IADD R2, R158, 0x1, -R2 ;  /* 0x000000019e027824 */ /* 0x000fe200078e0a02 */
[----:B------:R-:W-:Y:S01]  /*4c10*/  F2FP.BF16.PACK_AB R7, R7, R138 ;  /* 0x0000008a0707723e */ /* 0x000fe200000010ff */
[----:B------:R-:W-:Y:S03]  /*4c20*/  STS [R156+0x8480], R153 ;  /* 0x008480999c007388 */ /* 0x000fe60000000800 */
[----:B------:R-:W-:-:S02]  /*4c30*/  SHF.R.S32.HI R38, RZ, 0x1f, R2 ;  /* 0x0000001fff267819 */ /* 0x000fc40000011402 */
[C---:B-1----:R-:W-:Y:S02]  /*4c40*/  IADD3 R0, R156.reuse, 0x40, RZ ;  /* 0x000000409c007810 */ /* 0x042fe40007ffe0ff */
[----:B------:R-:W-:-:S05]  /*4c50*/  @P0 IADD3 R0, R156, -0x40, RZ ;  /* 0xffffffc09c000810 */ /* 0x000fca0007ffe0ff */
[----:B------:R-:W-:Y:S04]  /*4c60*/  STS [R0+0x8080], R148 ;  /* 0x0080809400007388 */ /* 0x000fe80000000800 */
[----:B------:R1:W-:Y:S04]  /*4c70*/  STS [R3+0x8080], R4 ;  /* 0x0080800403007388 */ /* 0x0003e80000000800 */
[----:B------:R-:W-:Y:S04]  /*4c80*/  STS [R156+0x9080], R155 ;  /* 0x0090809b9c007388 */ /* 0x000fe80000000800 */
[----:B------:R-:W-:Y:S04]  /*4c90*/  STS [R156+0x9480], R154 ;  /* 0x0094809a9c007388 */ /* 0x000fe80000000800 */
[----:B------:R-:W-:Y:S04]  /*4ca0*/  STS [R0+0x9080], R152 ;  /* 0x0090809800007388 */ /* 0x000fe80000000800 */
[----:B------:R-:W-:Y:S04]  /*4cb0*/  STS [R0+0x9480], R150 ;  /* 0x0094809600007388 */ /* 0x000fe80000000800 */
[----:B------:R-:W-:Y:S04]  /*4cc0*/  STS [R156+0xa080], R151 ;  /* 0x00a080979c007388 */ /* 0x000fe80000000800 */
[----:B------:R-:W-:Y:S01]  /*4cd0*/  STS [R156+0xa480], R149 ;  /* 0x00a480959c007388 */ /* 0x000fe20000000800 */
[----:B-1----:R-:W-:Y:S01]  /*4ce0*/  IMAD.SHL.U32 R4, R2, 0x8, RZ ;  /* 0x0000000802047824 */ /* 0x002fe200078e00ff */
[----:B------:R-:W-:-:S02]  /*4cf0*/  LEA.HI R2, R38, R2, RZ, 0x3 ;  /* 0x0000000226027211 */ /* 0x000fc400078f18ff */
[----:B------:R-:W-:Y:S02]  /*4d00*/  STS [R0+0xa080], R48 ;  /* 0x00a0803000007388 */ /* 0x000fe40000000800 */
[----:B------:R-:W-:Y:S01]  /*4d10*/  LOP3.LUT R38, R39, 0x38, R4, 0xf8, !PT ;  /* 0x0000003827267812 */ /* 0x000fe200078ef804 */
[----:B------:R-:W-:Y:S01]  /*4d20*/  IMAD.SHL.U32 R2, R2, 0x200, RZ ;  /* 0x0000020002027824 */ /* 0x000fe200078e00ff */
[----:B------:R-:W-:Y:S01]  /*4d30*/  STS [R0+0xa480], R50 ;  /* 0x00a4803200007388 */ /* 0x000fe20000000800 */
[----:B------:R-:W-:-:S03]  /*4d40*/  SHF.R.U32.HI R39, RZ, 0x3, R39 ;  /* 0x00000003ff277819 */ /* 0x000fc60000011627 */
[----:B------:R-:W-:Y:S01]  /*4d50*/  STS [R156+0xb080], R40 ;  /* 0x00b080289c007388 */ /* 0x000fe20000000800 */
[----:B------:R-:W-:-:S03]  /*4d60*/  LOP3.LUT R38, R38, R39, RZ, 0x3c, !PT ;  /* 0x0000002726267212 */ /* 0x000fc600078e3cff */
[----:B------:R-:W-:Y:S01]  /*4d70*/  STS [R156+0xb480], R42 ;  /* 0x00b4802a9c007388 */ /* 0x000fe20000000800 */
[----:B------:R-:W-:-:S03]  /*4d80*/  LOP3.LUT R2, R38, 0x7ffff000, R2, 0xf8, !PT ;  /* 0x7ffff00026027812 */ /* 0x000fc600078ef802 */
[----:B------:R-:W-:Y:S04]  /*4d90*/  STS [R0+0xb080], R44 ;  /* 0x00b0802c00007388 */ /* 0x000fe80000000800 */
        /* <DEDUP_REMOVED lines=40> */
[----:B------:R1:W-:Y:S04]  /*5020*/  STS [R0+0x5480], R12 ;  /* 0x0054800c00007388 */ /* 0x0003e80000000800 */
[----:B------:R-:W-:Y:S04]  /*5030*/  STS [R156+0x6080], R11 ;  /* 0x0060800b9c007388 */ /* 0x000fe80000000800 */
[----:B------:R-:W-:Y:S04]  /*5040*/  STS [R156+0x6480], R10 ;  /* 0x0064800a9c007388 */ /* 0x000fe80000000800 */
[----:B------:R2:W-:Y:S04]  /*5050*/  STS [R0+0x6080], R6 ;  /* 0x0060800600007388 */ /* 0x0005e80000000800 */
[----:B------:R3:W-:Y:S04]  /*5060*/  STS [R0+0x6480], R5 ;  /* 0x0064800500007388 */ /* 0x0007e80000000800 */
[----:B------:R4:W-:Y:S04]  /*5070*/  STS [R156+0x7080], R9 ;  /* 0x007080099c007388 */ /* 0x0009e80000000800 */
[----:B------:R4:W-:Y:S04]  /*5080*/  STS [R156+0x7480], R7 ;  /* 0x007480079c007388 */ /* 0x0009e80000000800 */
[----:B------:R-:W-:Y:S04]  /*5090*/  STS [R0+0x7080], R37 ;  /* 0x0070802500007388 */ /* 0x000fe80000000800 */
[----:B------:R4:W-:Y:S04]  /*50a0*/  STS [R0+0x7480], R36 ;  /* 0x0074802400007388 */ /* 0x0009e80000000800 */
[----:B-1----:R-:W1:Y:S01]  /*50b0*/  S2R R12, SR_CTAID.X ;  /* 0x00000000000c7919 */ /* 0x002e620000002500 */
[----:B--2---:R-:W-:-:S03]  /*50c0*/  IMAD.SHL.U32 R6, R2, 0x2, RZ ;  /* 0x0000000202067824 */ /* 0x004fc600078e00ff */
[----:B------:R-:W-:Y:S01]  /*50d0*/  BAR.SYNC.DEFER_BLOCKING 0x1, 0x100 ;  /* 0x0044000000007b1d */ /* 0x000fe20000010000 */
[----:B---3--:R-:W-:Y:S02]  /*50e0*/  SHF.R.S32.HI R5, RZ, 0x1f, R4 ;  /* 0x0000001fff057819 */ /* 0x008fe40000011404 */
[----:B----4-:R-:W-:-:S03]  /*50f0*/  SHF.R.S32.HI R9, RZ, 0x1f, R8 ;  /* 0x0000001fff097819 */ /* 0x010fc60000011408 */
[----:B------:R-:W2:Y:S01]  /*5100*/  S2R R22, SR_CTAID.Y ;  /* 0x0000000000167919 */ /* 0x000ea20000002600 */
[----:B------:R-:W-:-:S04]  /*5110*/  IMAD.MOV.U32 R7, RZ, RZ, -0x40 ;  /* 0xffffffc0ff077424 */ /* 0x000fc800078e00ff */
[----:B-1----:R-:W-:Y:S01]  /*5120*/  IMAD R7, R12, R7, c[0x0][0x2f0] ;  /* 0x0000bc000c077624 */ /* 0x002fe200078e0207 */
[----:B------:R1:W3:Y:S04]  /*5130*/  LDS.128 R24, [R6+0x8480] ;  /* 0x0084800006187984 */ /* 0x0002e80000000c00 */
[----:B------:R-:W-:Y:S01]  /*5140*/  IMNMX R20, R7, 0x40, PT ;  /* 0x0000004007147817 */ /* 0x000fe20003800200 */
[----:B------:R1:W4:Y:S03]  /*5150*/  LDS.128 R28, [R6+0x8880] ;  /* 0x00888000061c7984 */ /* 0x0003260000000c00 */
[----:B------:R-:W-:Y:S01]  /*5160*/  ISETP.GE.AND P1, PT, R8, R20, PT ;  /* 0x000000140800720c */ /* 0x000fe20003f26270 */
[----:B--2---:R-:W-:Y:S01]  /*5170*/  IMAD.WIDE.U32 R2, R22, c[0x0][0x338], R4 ;  /* 0x0000ce0016027a25 */ /* 0x004fe200078e0004 */
[----:B------:R-:W-:Y:S01]  /*5180*/  SHF.R.S32.HI R23, RZ, 0x1f, R22 ;  /* 0x0000001fff177819 */ /* 0x000fe20000011416 */
[----:B------:R1:W2:Y:S01]  /*5190*/  LDS.128 R32, [R6+0x8c80] ;  /* 0x008c800006207984 */ /* 0x0002a20000000c00 */
[----:B------:R-:W-:-:S02]  /*51a0*/  ISETP.GE.OR P0, PT, R4, c[0x0][0x324], P1 ;  /* 0x0000c90004007a0c */ /* 0x000fc40000f06670 */
[----:B------:R-:W-:Y:S01]  /*51b0*/  P2R R21, PR, RZ, 0x2 ;  /* 0x00000002ff157803 */ /* 0x000fe20000000000 */
[----:B------:R1:W1:Y:S01]  /*51c0*/  LDS.128 R36, [R6+0x9080] ;  /* 0x0090800006247984 */ /* 0x0002620000000c00 */
[----:B------:R-:W-:-:S03]  /*51d0*/  IMAD R0, R23, c[0x0][0x338], RZ ;  /* 0x0000ce0017007a24 */ /* 0x000fc600078e02ff */
[----:B------:R1:W1:Y:S01]  /*51e0*/  LDS.128 R40, [R6+0x9480] ;  /* 0x0094800006287984 */ /* 0x0002620000000c00 */
[----:B------:R-:W-:-:S03]  /*51f0*/  IMAD R0, R22, c[0x0][0x33c], R0 ;  /* 0x0000cf0016007a24 */ /* 0x000fc600078e0200 */
[----:B------:R1:W1:Y:S01]  /*5200*/  LDS.128 R44, [R6+0x9880] ;  /* 0x00988000062c7984 */ /* 0x0002620000000c00 */
[----:B------:R-:W-:Y:S02]  /*5210*/  IMAD.IADD R3, R3, 0x1, R0 ;  /* 0x0000000103037824 */ /* 0x000fe400078e0200 */
[----:B------:R-:W-:Y:S01]  /*5220*/  IMAD.U32 R0, RZ, RZ, UR12 ;  /* 0x0000000cff007e24 */ /* 0x000fe2000f8e00ff */
[----:B------:R1:W1:Y:S03]  /*5230*/  LDS.128 R48, [R6+0x9c80] ;  /* 0x009c800006307984 */ /* 0x0002660000000c00 */
[----:B------:R-:W-:Y:S01]  /*5240*/  IMAD.WIDE.U32 R10, R0, c[0x0][0x340], R2 ;  /* 0x0000d000000a7a25 */ /* 0x000fe200078e0002 */
[----:B------:R1:W1:Y:S03]  /*5250*/  LDS.128 R52, [R6+0x80] ;  /* 0x0000800006347984 */ /* 0x0002660000000c00 */
[----:B------:R-:W-:Y:S01]  /*5260*/  IMAD.WIDE R2, R12, 0x40, R8 ;  /* 0x000000400c027825 */ /* 0x000fe200078e0208 */
[----:B------:R1:W1:Y:S01]  /*5270*/  LDS.128 R56, [R6+0x480] ;  /* 0x0004800006387984 */ /* 0x0002620000000c00 */
[----:B------:R-:W-:-:S03]  /*5280*/  IADD3 R7, R11, UR4, RZ ;  /* 0x000000040b077c10 */ /* 0x000fc6000fffe0ff */
[----:B------:R1:W1:Y:S04]  /*5290*/  LDS.128 R60, [R6+0x880] ;  /* 0x00088000063c7984 */ /* 0x0002680000000c00 */
[----:B------:R1:W1:Y:S04]  /*52a0*/  LDS.128 R64, [R6+0xc80] ;  /* 0x000c800006407984 */ /* 0x0002680000000c00 */
[----:B------:R1:W1:Y:S04]  /*52b0*/  LDS.128 R68, [R6+0x1080] ;  /* 0x0010800006447984 */ /* 0x0002680000000c00 */
[----:B------:R1:W1:Y:S04]  /*52c0*/  LDS.128 R72, [R6+0x1480] ;  /* 0x0014800006487984 */ /* 0x0002680000000c00 */
[----:B------:R1:W1:Y:S04]  /*52d0*/  LDS.128 R76, [R6+0x1880] ;  /* 0x00188000064c7984 */ /* 0x0002680000000c00 */
[----:B------:R1:W1:Y:S01]  /*52e0*/  LDS.128 R80, [R6+0x1c80] ;  /* 0x001c800006507984 */ /* 0x0002620000000c00 */
[----:B------:R-:W-:Y:S05]  /*52f0*/  @P0 BRA `(.L_x_6) ;  /* 0x0000009000000947 */ /* 0x000fea0003800000 */
[----:B--234-:R2:W3:Y:S01]  /*5300*/  LDS.128 R16, [R6+0x8080] ;  /* 0x0080800006107984 */ /* 0x01c4e20000000c00 */
[----:B------:R-:W-:-:S04]  /*5310*/  IMAD R0, R3, c[0x0][0x330], RZ ;  /* 0x0000cc0003007a24 */ /* 0x000fc800078e02ff */
[----:B------:R-:W-:Y:S01]  /*5320*/  IMAD R0, R2, c[0x0][0x334], R0 ;  /* 0x0000cd0002007a24 */ /* 0x000fe200078e0200 */
[----:B-12---:R-:W-:-:S05]  /*5330*/  MOV R6, R10 ;  /* 0x0000000a00067202 */ /* 0x006fca0000000f00 */
[----:B------:R-:W-:-:S05]  /*5340*/  IMAD.WIDE.U32 R12, R2, c[0x0][0x330], R6 ;  /* 0x0000cc00020c7a25 */ /* 0x000fca00078e0006 */
[----:B------:R-:W-:Y:S02]  /*5350*/  IADD3 R0, R13, R0, RZ ;  /* 0x000000000d007210 */ /* 0x000fe40007ffe0ff */
[----:B------:R-:W-:-:S04]  /*5360*/  LEA R14, P0, R12, c[0x0][0x318], 0x1 ;  /* 0x0000c6000c0e7a11 */ /* 0x000fc800078008ff */
[----:B------:R-:W-:-:S05]  /*5370*/  LEA.HI.X R15, R12, c[0x0][0x31c], R0, 0x1, P0 ;  /* 0x0000c7000c0f7a11 */ /* 0x000fca00000f0c00 */
[----:B---3--:R1:W-:Y:S04]  /*5380*/  STG.E.128 [R14.64], R16 ;  /* 0x000000100e007986 */ /* 0x0083e8000c101d12 */
.L_x_6:
[----:B--234-:R-:W-:Y:S05]  /*5390*/  BSYNC B0 ;  /* 0x0000000000007941 */ /* 0x01cfea0003800000 */
.L_x_5:
[----:B------:R-:W-:Y:S01]  /*53a0*/  IADD3 R0, R8, 0x8, RZ ;  /* 0x0000000808007810 */ /* 0x000fe20007ffe0ff */
[----:B------:R-:W-:Y:S03]  /*53b0*/  BSSY B0, `(.L_x_7) ;  /* 0x0000010000007945 */ /* 0x000fe60003800000 */
[----:B------:R-:W-:-:S04]  /*53c0*/  ISETP.GE.AND P0, PT, R0, R20, PT ;  /* 0x000000140000720c */ /* 0x000fc80003f06270 */
[----:B-1----:R-:W-:Y:S02]  /*53d0*/  P2R R16, PR, RZ, 0x1 ;  /* 0x00000001ff107803 */ /* 0x002fe40000000000 */
[----:B------:R-:W-:-:S13]  /*53e0*/  ISETP.GE.OR P0, PT, R4, c[0x0][0x324], P0 ;  /* 0x0000c90004007a0c */ /* 0x000fda0000706670 */
[----:B------:R-:W-:Y:S05]  /*53f0*/  @P0 BRA `(.L_x_8) ;  /* 0x000000b000000947 */ /* 0x000fea0003800000 */
[----:B------:R-:W-:Y:S02]  /*5400*/  IADD3 R0, P0, R2, 0x8, RZ ;  /* 0x0000000802007810 */ /* 0x000fe40007f1e0ff */
[----:B------:R-:W-:-:S03]  /*5410*/  MOV R13, R7 ;  /* 0x00000007000d7202 */ /* 0x000fc60000000f00 */
[----:B------:R-:W-:-:S04]  /*5420*/  IMAD.X R12, RZ, RZ, R3, P0 ;  /* 0x000000ffff0c7224 */ /* 0x000fc800000e0603 */
[----:B------:R-:W-:Y:S02]  /*5430*/  IMAD R14, R12, c[0x0][0x330], RZ ;  /* 0x0000cc000c0e7a24 */ /* 0x000fe400078e02ff */
[----:B------:R-:W-:-:S04]  /*5440*/  IMAD.MOV.U32 R12, RZ, RZ, R10 ;  /* 0x000000ffff0c7224 */ /* 0x000fc800078e000a */
[----:B------:R-:W-:-:S04]  /*5450*/  IMAD.WIDE.U32 R12, R0, c[0x0][0x330], R12 ;  /* 0x0000cc00000c7a25 */ /* 0x000fc800078e000c */
[----:B------:R-:W-:Y:S01]  /*5460*/  IMAD R0, R0, c[0x0][0x334], R14 ;  /* 0x0000cd0000007a24 */ /* 0x000fe200078e020e */
[----:B------:R-:W-:-:S04]  /*5470*/  LEA R14, P0, R12, c[0x0][0x318], 0x1 ;  /* 0x0000c6000c0e7a11 */ /* 0x000fc800078008ff */
[----:B------:R-:W-:-:S04]  /*5480*/  IADD3 R0, R13, R0, RZ ;  /* 0x000000000d007210 */ /* 0x000fc80007ffe0ff */
[----:B------:R-:W-:-:S05]  /*5490*/  LEA.HI.X R15, R12, c[0x0][0x31c], R0, 0x1, P0 ;  /* 0x0000c7000c0f7a11 */ /* 0x000fca00000f0c00 */
[----:B------:R1:W-:Y:S02]  /*54a0*/  STG.E.128 [R14.64], R24 ;  /* 0x000000180e007986 */ /* 0x0003e4000c101d12 */
.L_x_8:
[----:B------:R-:W-:Y:S05]  /*54b0*/  BSYNC B0 ;  /* 0x0000000000007941 */ /* 0x000fea0003800000 */
.L_x_7:
[----:B------:R-:W-:Y:S01]  /*54c0*/  IADD3 R0, R8, 0x10, RZ ;  /* 0x0000001008007810 */ /* 0x000fe20007ffe0ff */
[----:B------:R-:W-:Y:S03]  /*54d0*/  BSSY B0, `(.L_x_9) ;  /* 0x000000f000007945 */ /* 0x000fe60003800000 */
[----:B------:R-:W-:-:S04]  /*54e0*/  ISETP.GE.AND P6, PT, R0, R20, PT ;  /* 0x000000140000720c */ /* 0x000fc80003fc6270 */
[----:B------:R-:W-:-:S13]  /*54f0*/  ISETP.GE.OR P0, PT, R4, c[0x0][0x324], P6 ;  /* 0x0000c90004007a0c */ /* 0x000fda0003706670 */
[----:B------:R-:W-:Y:S05]  /*5500*/  @P0 BRA `(.L_x_10) ;  /* 0x000000b000000947 */ /* 0x000fea0003800000 */
[----:B------:R-:W-:Y:S02]  /*5510*/  IADD3 R0, P0, R2, 0x10, RZ ;  /* 0x0000001002007810 */ /* 0x000fe40007f1e0ff */
[----:B------:R-:W-:-:S03]  /*5520*/  MOV R13, R7 ;  /* 0x00000007000d7202 */ /* 0x000fc60000000f00 */
[----:B------:R-:W-:-:S04]  /*5530*/  IMAD.X R12, RZ, RZ, R3, P0 ;  /* 0x000000ffff0c7224 */ /* 0x000fc800000e0603 */
[----:B-1----:R-:W-:Y:S02]  /*5540*/  IMAD R14, R12, c[0x0][0x330], RZ ;  /* 0x0000cc000c0e7a24 */ /* 0x002fe400078e02ff */
[----:B------:R-:W-:-:S04]  /*5550*/  IMAD.MOV.U32 R12, RZ, RZ, R10 ;  /* 0x000000ffff0c7224 */ /* 0x000fc800078e000a */
[----:B------:R-:W-:-:S04]  /*5560*/  IMAD.WIDE.U32 R12, R0, c[0x0][0x330], R12 ;  /* 0x0000cc00000c7a25 */ /* 0x000fc800078e000c */
[----:B------:R-:W-:Y:S01]  /*5570*/  IMAD R0, R0, c[0x0][0x334], R14 ;  /* 0x0000cd0000007a24 */ /* 0x000fe200078e020e */
[----:B------:R-:W-:-:S04]  /*5580*/  LEA R14, P0, R12, c[0x0][0x318], 0x1 ;  /* 0x0000c6000c0e7a11 */ /* 0x000fc800078008ff */
[----:B------:R-:W-:-:S04]  /*5590*/  IADD3 R0, R13, R0, RZ ;  /* 0x000000000d007210 */ /* 0x000fc80007ffe0ff */
[----:B------:R-:W-:-:S05]  /*55a0*/  LEA.HI.X R15, R12, c[0x0][0x31c], R0, 0x1, P0 ;  /* 0x0000c7000c0f7a11 */ /* 0x000fca00000f0c00 */
[----:B------:R1:W-:Y:S02]  /*55b0*/  STG.E.128 [R14.64], R28 ;  /* 0x0000001c0e007986 */ /* 0x0003e4000c101d12 */
.L_x_10:
[----:B------:R-:W-:Y:S05]  /*55c0*/  BSYNC B0 ;  /* 0x0000000000007941 */ /* 0x000fea0003800000 */
.L_x_9:
        /* <DEDUP_REMOVED lines=16> */
.L_x_12:
[----:B------:R-:W-:Y:S05]  /*56d0*/  BSYNC B0 ;  /* 0x0000000000007941 */ /* 0x000fea0003800000 */
.L_x_11:
        /* <DEDUP_REMOVED lines=16> */
.L_x_14:
[----:B------:R-:W-:Y:S05]  /*57e0*/  BSYNC B0 ;  /* 0x0000000000007941 */ /* 0x000fea0003800000 */
.L_x_13:
        /* <DEDUP_REMOVED lines=16> */
.L_x_16:
[----:B------:R-:W-:Y:S05]  /*58f0*/  BSYNC B0 ;  /* 0x0000000000007941 */ /* 0x000fea0003800000 */
.L_x_15:
        /* <DEDUP_REMOVED lines=16> */
.L_x_18:
[----:B------:R-:W-:Y:S05]  /*5a00*/  BSYNC B0 ;  /* 0x0000000000007941 */ /* 0x000fea0003800000 */
.L_x_17:
[----:B------:R-:W-:Y:S01]  /*5a10*/  IADD3 R0, R8, 0x38, RZ ;  /* 0x0000003808007810 */ /* 0x000fe20007ffe0ff */
[----:B------:R-:W-:Y:S03]  /*5a20*/  BSSY B0, `(.L_x_19) ;  /* 0x000000e000007945 */ /* 0x000fe60003800000 */
[----:B------:R-:W-:-:S04]  /*5a30*/  ISETP.GE.AND P1, PT, R0, R20, PT ;  /* 0x000000140000720c */ /* 0x000fc80003f26270 */
[----:B------:R-:W-:-:S13]  /*5a40*/  ISETP.GE.OR P0, PT, R4, c[0x0][0x324], P1 ;  /* 0x0000c90004007a0c */ /* 0x000fda0000f06670 */
[----:B------:R-:W-:Y:S05]  /*5a50*/  @P0 BRA `(.L_x_20) ;  /* 0x000000a000000947 */ /* 0x000fea0003800000 */
[----:B------:R-:W-:-:S04]  /*5a60*/  IADD3 R0, P0, R2, 0x38, RZ ;  /* 0x0000003802007810 */ /* 0x000fc80007f1e0ff */
[----:B------:R-:W-:-:S05]  /*5a70*/  IADD3.X R6, RZ, R3, RZ, P0, !PT ;  /* 0x00000003ff067210 */ /* 0x000fca00007fe4ff */
[----:B------:R-:W-:Y:S01]  /*5a80*/  IMAD R11, R6, c[0x0][0x330], RZ ;  /* 0x0000cc00060b7a24 */ /* 0x000fe200078e02ff */
[----:B------:R-:W-:-:S05]  /*5a90*/  MOV R6, R10 ;  /* 0x0000000a00067202 */ /* 0x000fca0000000f00 */
[----:B------:R-:W-:-:S04]  /*5aa0*/  IMAD.WIDE.U32 R8, R0, c[0x0][0x330], R6 ;  /* 0x0000cc0000087a25 */ /* 0x000fc800078e0006 */
[----:B------:R-:W-:Y:S01]  /*5ab0*/  IMAD R0, R0, c[0x0][0x334], R11 ;  /* 0x0000cd0000007a24 */ /* 0x000fe200078e020b */
[----:B------:R-:W-:-:S04]  /*5ac0*/  LEA R6, P0, R8, c[0x0][0x318], 0x1 ;  /* 0x0000c60008067a11 */ /* 0x000fc800078008ff */
[----:B------:R-:W-:-:S04]  /*5ad0*/  IADD3 R0, R9, R0, RZ ;  /* 0x0000000009007210 */ /* 0x000fc80007ffe0ff */
[----:B------:R-:W-:-:S05]  /*5ae0*/  LEA.HI.X R7, R8, c[0x0][0x31c], R0, 0x1, P0 ;  /* 0x0000c70008077a11 */ /* 0x000fca00000f0c00 */
[----:B------:R2:W-:Y:S02]  /*5af0*/  STG.E.128 [R6.64], R48 ;  /* 0x0000003006007986 */ /* 0x0005e4000c101d12 */
.L_x_20:
[----:B------:R-:W-:Y:S05]  /*5b00*/  BSYNC B0 ;  /* 0x0000000000007941 */ /* 0x000fea0003800000 */
.L_x_19:
[----:B------:R-:W-:Y:S01]  /*5b10*/  IMAD R0, R23, c[0x0][0x308], RZ ;  /* 0x0000c20017007a24 */ /* 0x000fe200078e02ff */
[----:B------:R-:W-:Y:S01]  /*5b20*/  ISETP.NE.AND P0, PT, R21, RZ, PT ;  /* 0x000000ff1500720c */ /* 0x000fe20003f05270 */
[----:B--2---:R-:W-:Y:S01]  /*5b30*/  IMAD.WIDE.U32 R6, R22, c[0x0][0x308], R4 ;  /* 0x0000c20016067a25 */ /* 0x004fe200078e0004 */
[----:B------:R-:W-:Y:S01]  /*5b40*/  ULDC.64 UR4, c[0x0][0x310] ;  /* 0x0000c40000047ab9 */ /* 0x000fe20000000a00 */
[----:B------:R-:W-:Y:S01]  /*5b50*/  BSSY B0, `(.L_x_21) ;  /* 0x0000012000007945 */ /* 0x000fe20003800000 */
[----:B------:R-:W-:Y:S01]  /*5b60*/  ISETP.GE.OR P0, PT, R4, c[0x0][0x2f4], P0 ;  /* 0x0000bd0004007a0c */ /* 0x000fe20000706670 */
[----:B------:R-:W-:Y:S01]  /*5b70*/  IMAD R0, R22, c[0x0][0x30c], R0 ;  /* 0x0000c30016007a24 */ /* 0x000fe200078e0200 */
[----:B------:R-:W-:-:S04]  /*5b80*/  UIMAD UR4, UR6, UR4, URZ ;  /* 0x00000004060472a4 */ /* 0x000fc8000f8e023f */
[----:B------:R-:W-:Y:S01]  /*5b90*/  IADD3 R7, R7, R0, RZ ;  /* 0x0000000007077210 */ /* 0x000fe20007ffe0ff */
[----:B------:R-:W-:Y:S01]  /*5ba0*/  UIMAD UR4, UR12, UR5, UR4 ;  /* 0x000000050c0472a4 */ /* 0x000fe2000f8e0204 */
[----:B------:R-:W-:-:S05]  /*5bb0*/  MOV R0, UR12 ;  /* 0x0000000c00007c02 */ /* 0x000fca0008000f00 */
[----:B------:R-:W-:-:S05]  /*5bc0*/  IMAD.WIDE.U32 R8, R0, c[0x0][0x310], R6 ;  /* 0x0000c40000087a25 */ /* 0x000fca00078e0006 */
[----:B------:R-:W-:Y:S01]  /*5bd0*/  IADD3 R7, R9, UR4, RZ ;  /* 0x0000000409077c10 */ /* 0x000fe2000fffe0ff */
[----:B------:R-:W-:Y:S05]  /*5be0*/  @P0 BRA `(.L_x_22) ;  /* 0x0000008000000947 */ /* 0x000fea0003800000 */
[----:B------:R-:W-:Y:S01]  /*5bf0*/  MOV R6, R8 ;  /* 0x0000000800067202 */ /* 0x000fe20000000f00 */
[----:B------:R-:W-:-:S04]  /*5c00*/  IMAD R0, R3, c[0x0][0x300], RZ ;  /* 0x0000c00003007a24 */ /* 0x000fc800078e02ff */
[----:B------:R-:W-:-:S04]  /*5c10*/  IMAD.WIDE.U32 R10, R2, c[0x0][0x300], R6 ;  /* 0x0000c000020a7a25 */ /* 0x000fc800078e0006 */
[----:B------:R-:W-:Y:S01]  /*5c20*/  IMAD R0, R2, c[0x0][0x304], R0 ;  /* 0x0000c10002007a24 */ /* 0x000fe200078e0200 */
[----:B------:R-:W-:-:S04]  /*5c30*/  LEA R12, P0, R10, c[0x0][0x2e8], 0x1 ;  /* 0x0000ba000a0c7a11 */ /* 0x000fc800078008ff */
[----:B------:R-:W-:-:S04]  /*5c40*/  IADD3 R0, R11, R0, RZ ;  /* 0x000000000b007210 */ /* 0x000fc80007ffe0ff */
[----:B------:R-:W-:-:S05]  /*5c50*/  LEA.HI.X R13, R10, c[0x0][0x2ec], R0, 0x1, P0 ;  /* 0x0000bb000a0d7a11 */ /* 0x000fca00000f0c00 */
[----:B------:R2:W-:Y:S02]  /*5c60*/  STG.E.128 [R12.64], R52 ;  /* 0x000000340c007986 */ /* 0x0005e4000c101d12 */
.L_x_22:
[----:B------:R-:W-:Y:S05]  /*5c70*/  BSYNC B0 ;  /* 0x0000000000007941 */ /* 0x000fea0003800000 */
.L_x_21:
[----:B------:R-:W-:Y:S01]  /*5c80*/  ISETP.NE.AND P0, PT, R16, RZ, PT ;  /* 0x000000ff1000720c */ /* 0x000fe20003f05270 */
[----:B------:R-:W-:Y:S03]  /*5c90*/  BSSY B0, `(.L_x_23) ;  /* 0x000000e000007945 */ /* 0x000fe60003800000 */
[----:B------:R-:W-:-:S13]  /*5ca0*/  ISETP.GE.OR P0, PT, R4, c[0x0][0x2f4], P0 ;  /* 0x0000bd0004007a0c */ /* 0x000fda0000706670 */
[----:B------:R-:W-:Y:S05]  /*5cb0*/  @P0 BRA `(.L_x_24) ;  /* 0x000000b000000947 */ /* 0x000fea0003800000 */
[----:B------:R-:W-:Y:S02]  /*5cc0*/  IADD3 R0, P0, R2, 0x8, RZ ;  /* 0x0000000802007810 */ /* 0x000fe40007f1e0ff */
[----:B------:R-:W-:-:S03]  /*5cd0*/  MOV R11, R7 ;  /* 0x00000007000b7202 */ /* 0x000fc60000000f00 */
[----:B------:R-:W-:-:S04]  /*5ce0*/  IMAD.X R10, RZ, RZ, R3, P0 ;  /* 0x000000ffff0a7224 */ /* 0x000fc800000e0603 */
[----:B--2---:R-:W-:Y:S02]  /*5cf0*/  IMAD R12, R10, c[0x0][0x300], RZ ;  /* 0x0000c0000a0c7a24 */ /* 0x004fe400078e02ff */
[----:B------:R-:W-:-:S04]  /*5d00*/  IMAD.MOV.U32 R10, RZ, RZ, R8 ;  /* 0x000000ffff0a7224 */ /* 0x000fc800078e0008 */
[----:B------:R-:W-:-:S04]  /*5d10*/  IMAD.WIDE.U32 R10, R0, c[0x0][0x300], R10 ;  /* 0x0000c000000a7a25 */ /* 0x000fc800078e000a */
[----:B------:R-:W-:Y:S01]  /*5d20*/  IMAD R0, R0, c[0x0][0x304], R12 ;  /* 0x0000c10000007a24 */ /* 0x000fe200078e020c */
[----:B------:R-:W-:-:S04]  /*5d30*/  LEA R12, P0, R10, c[0x0][0x2e8], 0x1 ;  /* 0x0000ba000a0c7a11 */ /* 0x000fc800078008ff */
[----:B------:R-:W-:-:S04]  /*5d40*/  IADD3 R0, R11, R0, RZ ;  /* 0x000000000b007210 */ /* 0x000fc80007ffe0ff */
[----:B------:R-:W-:-:S05]  /*5d50*/  LEA.HI.X R13, R10, c[0x0][0x2ec], R0, 0x1, P0 ;  /* 0x0000bb000a0d7a11 */ /* 0x000fca00000f0c00 */
[----:B------:R2:W-:Y:S02]  /*5d60*/  STG.E.128 [R12.64], R56 ;  /* 0x000000380c007986 */ /* 0x0005e4000c101d12 */
.L_x_24:
[----:B------:R-:W-:Y:S05]  /*5d70*/  BSYNC B0 ;  /* 0x0000000000007941 */ /* 0x000fea0003800000 */
.L_x_23:
[----:B------:R-:W-:Y:S01]  /*5d80*/  ISETP.GE.OR P6, PT, R4, c[0x0][0x2f4], P6 ;  /* 0x0000bd0004007a0c */ /* 0x000fe200037c6670 */
[----:B------:R-:W-:-:S12]  /*5d90*/  BSSY B0, `(.L_x_25) ;  /* 0x000000d000007945 */ /* 0x000fd80003800000 */
        /* <DEDUP_REMOVED lines=12> */
.L_x_26:
[----:B------:R-:W-:Y:S05]  /*5e60*/  BSYNC B0 ;  /* 0x0000000000007941 */ /* 0x000fea0003800000 */
.L_x_25:
        /* <DEDUP_REMOVED lines=14> */
.L_x_28:
[----:B------:R-:W-:Y:S05]  /*5f50*/  BSYNC B0 ;  /* 0x0000000000007941 */ /* 0x000fea0003800000 */
.L_x_27:
        /* <DEDUP_REMOVED lines=14> */
.L_x_30:
[----:B------:R-:W-:Y:S05]  /*6040*/  BSYNC B0 ;  /* 0x0000000000007941 */ /* 0x000fea0003800000 */
.L_x_29:
        /* <DEDUP_REMOVED lines=14> */
.L_x_32:
[----:B------:R-:W-:Y:S05]  /*6130*/  BSYNC B0 ;  /* 0x0000000000007941 */ /* 0x000fea0003800000 */
.L_x_31:
        /* <DEDUP_REMOVED lines=14> */
.L_x_34:
[----:B------:R-:W-:Y:S05]  /*6220*/  BSYNC B0 ;  /* 0x0000000000007941 */ /* 0x000fea0003800000 */
.L_x_33:
[----:B------:R-:W-:-:S13]  /*6230*/  ISETP.GE.OR P1, PT, R4, c[0x0][0x2f4], P1 ;  /* 0x0000bd0004007a0c */ /* 0x000fda0000f26670 */
[----:B------:R-:W-:Y:S05]  /*6240*/  @P1 EXIT ;  /* 0x000000000000194d */ /* 0x000fea0003800000 */
[----:B------:R-:W-:-:S05]  /*6250*/  IADD3 R0, P0, R2, 0x38, RZ ;  /* 0x0000003802007810 */ /* 0x000fca0007f1e0ff */
[----:B------:R-:W-:Y:S01]  /*6260*/  IMAD.X R2, RZ, RZ, R3, P0 ;  /* 0x000000ffff027224 */ /* 0x000fe200000e0603 */
[----:B------:R-:W-:-:S03]  /*6270*/  MOV R3, R7 ;  /* 0x0000000700037202 */ /* 0x000fc60000000f00 */
[----:B------:R-:W-:Y:S02]  /*6280*/  IMAD R6, R2, c[0x0][0x300], RZ ;  /* 0x0000c00002067a24 */ /* 0x000fe400078e02ff */
[----:B------:R-:W-:-:S04]  /*6290*/  IMAD.MOV.U32 R2, RZ, RZ, R8 ;  /* 0x000000ffff027224 */ /* 0x000fc800078e0008 */
[----:B------:R-:W-:-:S04]  /*62a0*/  IMAD.WIDE.U32 R4, R0, c[0x0][0x300], R2 ;  /* 0x0000c00000047a25 */ /* 0x000fc800078e0002 */
[----:B------:R-:W-:Y:S01]  /*62b0*/  IMAD R0, R0, c[0x0][0x304], R6 ;  /* 0x0000c10000007a24 */ /* 0x000fe200078e0206 */
[----:B------:R-:W-:-:S04]  /*62c0*/  LEA R2, P0, R4, c[0x0][0x2e8], 0x1 ;  /* 0x0000ba0004027a11 */ /* 0x000fc800078008ff */
[----:B------:R-:W-:-:S04]  /*62d0*/  IADD3 R0, R5, R0, RZ ;  /* 0x0000000005007210 */ /* 0x000fc80007ffe0ff */
[----:B------:R-:W-:-:S05]  /*62e0*/  LEA.HI.X R3, R4, c[0x0][0x2ec], R0, 0x1, P0 ;  /* 0x0000bb0004037a11 */ /* 0x000fca00000f0c00 */
[----:B------:R-:W-:Y:S01]  /*62f0*/  STG.E.128 [R2.64], R80 ;  /* 0x0000005002007986 */ /* 0x000fe2000c101d12 */
[----:B------:R-:W-:Y:S05]  /*6300*/  EXIT ;  /* 0x000000000000794d */ /* 0x000fea0003800000 */
.L_x_35:
[----:B------:R-:W-:-:S00]  /*6310*/  BRA `(.L_x_35) ;  /* 0xfffffff000007947 */ /* 0x000fc0000383ffff */
[----:B------:R-:W-:-:S00]  /*6320*/  NOP ;  /* 0x0000000000007918 */ /* 0x000fc00000000000 */
        /* <DEDUP_REMOVED lines=13> */
.L_x_1146:


//--------------------- .text._ZN7cutlass13device_kernelIN5flash19enable_sm80_to_sm89INS1_16FlashAttnBwdSm80INS1_25CollectiveMainloopBwdSm80ILi1ELi1EN4cute5tupleIJNS5_1CILi32EEENS7_ILi64EEENS7_ILi256EEEEEENS_10bfloat16_tEfNS_4arch4Sm80ELb0ELb0ELb0ELb0ELb0ELb0ELb0ELb0ELi2ELi2ELi2ELi1ELb1EEENS1_24CollectiveEpilogueBwdGQAISB_fSE_Li256ELb0ELb0EEENS1_19SingleTileSchedulerILb0ELb0ELb0ELi64EEEEEEEEEvNT_6ParamsE --------------------------
	.section	.text._ZN7cutlass13device_kernelIN5flash19enable_sm80_to_sm89INS1_16FlashAttnBwdSm80INS1_25CollectiveMainloopBwdSm80ILi1ELi1EN4cute5tupleIJNS5_1CILi32EEENS7_ILi64EEENS7_ILi256EEEEEENS_10bfloat16_tEfNS_4arch4Sm80ELb0ELb0ELb0ELb0ELb0ELb0ELb0ELb0ELi2ELi2ELi2ELi1ELb1EEENS1_24CollectiveEpilogueBwdGQAISB_fSE_Li256ELb0ELb0EEENS1_19SingleTileSchedulerILb0ELb0ELb0ELi64EEEEEEEEEvNT_6ParamsE,"ax",@progbits
	.sectioninfo	@"SHI_REGISTERS=255"
	.align	128
.text._ZN7cutlass13device_kernelIN5flash19enable_sm80_to_sm89INS1_16FlashAttnBwdSm80INS1_25CollectiveMainloopBwdSm80ILi1ELi1EN4cute5tupleIJNS5_1CILi32EEENS7_ILi64EEENS7_ILi256EEEEEENS_10bfloat16_tEfNS_4arch4Sm80ELb0ELb0ELb0ELb0ELb0ELb0ELb0ELb0ELi2ELi2ELi2ELi1ELb1EEENS1_24CollectiveEpilogueBwdGQAISB_fSE_Li256ELb0ELb0EEENS1_19SingleTileSchedulerILb0ELb0ELb0ELi64EEEEEEEEEvNT_6ParamsE:
        .type           _ZN7cutlass13device_kernelIN5flash19enable_sm80_to_sm89INS1_16FlashAttnBwdSm80INS1_25CollectiveMainloopBwdSm80ILi1ELi1EN4cute5tupleIJNS5_1CILi32EEENS7_ILi64EEENS7_ILi256EEEEEENS_10bfloat16_tEfNS_4arch4Sm80ELb0ELb0ELb0ELb0ELb0ELb0ELb0ELb0ELi2ELi2ELi2ELi1ELb1EEENS1_24CollectiveEpilogueBwdGQAISB_fSE_Li256ELb0ELb0EEENS1_19SingleTileSchedulerILb0ELb0ELb0ELi64EEEEEEEEEvNT_6ParamsE,@function
        .size           _ZN7cutlass13device_kernelIN5flash19enable_sm80_to_sm89INS1_16FlashAttnBwdSm80INS1_25CollectiveMainloopBwdSm80ILi1ELi1EN4cute5tupleIJNS5_1CILi32EEENS7_ILi64EEENS7_ILi256EEEEEENS_10bfloat16_tEfNS_4arch4Sm80ELb0ELb0ELb0ELb0ELb0ELb0ELb0ELb0ELi2ELi2ELi2ELi1ELb1EEENS1_24CollectiveEpilogueBwdGQAISB_fSE_Li256ELb0ELb0EEENS1_19SingleTileSchedulerILb0ELb0ELb0ELi64EEEEEEEEEvNT_6ParamsE,(.L_x_1147 - _ZN7cutlass13device_kernelIN5flash19enable_sm80_to_sm89INS1_16FlashAttnBwdSm80INS1_25CollectiveMainloopBwdSm80ILi1ELi1EN4cute5tupleIJNS5_1CILi32EEENS7_ILi64EEENS7_ILi256EEEEEENS_10bfloat16_tEfNS_4arch4Sm80ELb0ELb0ELb0ELb0ELb0ELb0ELb0ELb0ELi2ELi2ELi2ELi1ELb1EEENS1_24CollectiveEpilogueBwdGQAISB_fSE_Li256ELb0ELb0EEENS1_19SingleTileSchedulerILb0ELb0ELb0ELi64EEEEEEEEEvNT_6ParamsE)
        .other          _ZN7cutlass13device_kernelIN5flash19enable_sm80_to_sm89INS1_16FlashAttnBwdSm80INS1_25CollectiveMainloopBwdSm80ILi1ELi1EN4cute5tupleIJNS5_1CILi32EEENS7_ILi64EEENS7_ILi256EEEEEENS_10bfloat16_tEfNS_4arch4Sm80ELb0ELb0ELb0ELb0ELb0ELb0ELb0ELb0ELi2ELi2ELi2ELi1ELb1EEENS1_24CollectiveEpilogueBwdGQAISB_fSE_Li256ELb0ELb0EEENS1_19SingleTileSchedulerILb0ELb0ELb0ELi64EEEEEEEEEvNT_6ParamsE,@"STO_CUDA_ENTRY STV_DEFAULT"
_ZN7cutlass13device_kernelIN5flash19enable_sm80_to_sm89INS1_16FlashAttnBwdSm80INS1_25CollectiveMainloopBwdSm80ILi1ELi1EN4cute5tupleIJNS5_1CILi32EEENS7_ILi64EEENS7_ILi256EEEEEENS_10bfloat16_tEfNS_4arch4Sm80ELb0ELb0ELb0ELb0ELb0ELb0ELb0ELb0ELi2ELi2ELi2ELi1ELb1EEENS1_24CollectiveEpilogueBwdGQAISB_fSE_Li256ELb0ELb0EEENS1_19SingleTileSchedulerILb0ELb0ELb0ELi64EEEEEEEEEvNT_6ParamsE:
        /* <DEDUP_REMOVED lines=17> */
[----:B------:R-:W-:Y:S01]  /*0110*/  ULDC.64 UR18, c[0x0][0x118] ;  /* 0x0000460000127ab9 */ /* 0x000fe20000000a00 */
[----:B------:R-:W-:Y:S01]  /*0120*/  CS2R R142, SRZ ;  /* 0x00000000008e7805 */ /* 0x000fe2000001ff00 */
[----:B------:R-:W-:Y:S01]  /*0130*/  UIMAD UR13, UR12, UR5, UR4 ;  /* 0x000000050c0d72a4 */ /* 0x000fe2000f8e0204 */
[----:B------:R-:W-:Y:S01]  /*0140*/  CS2R R140, SRZ ;  /* 0x00000000008c7805 */ /* 0x000fe2000001ff00 */
[----:B------:R-:W-:Y:S01]  /*0150*/  CS2R R146, SRZ ;  /* 0x0000000000927805 */ /* 0x000fe2000001ff00 */
[----:B------:R-:W-:Y:S01]  /*0160*/  ULDC.64 UR4, c[0x0][0x278] ;  /* 0x00009e0000047ab9 */ /* 0x000fe20000000a00 */
[----:B------:R-:W-:Y:S01]  /*0170*/  CS2R R144, SRZ ;  /* 0x0000000000907805 */ /* 0x000fe2000001ff00 */
[----:B------:R-:W-:Y:S01]  /*0180*/  UIMAD UR8, UR10, UR4, URZ ;  /* 0x000000040a0872a4 */ /* 0x000fe2000f8e023f */
[----:B------:R-:W-:Y:S01]  /*0190*/  CS2R R138, SRZ ;  /* 0x00000000008a7805 */ /* 0x000fe2000001ff00 */
[----:B------:R-:W-:Y:S01]  /*01a0*/  UIMAD.WIDE.U32 UR14, UR12, UR4, URZ ;  /* 0x000000040c0e72a5 */ /* 0x000fe2000f8e003f */
[----:B------:R-:W-:Y:S01]  /*01b0*/  CS2R R136, SRZ ;  /* 0x0000000000887805 */ /* 0x000fe2000001ff00 */
[----:B------:R-:W-:Y:S01]  /*01c0*/  UIMAD UR8, UR12, UR5, UR8 ;  /* 0x000000050c0872a4 */ /* 0x000fe2000f8e0208 */
[--C-:B-1----:R-:W-:Y:S01]  /*01d0*/  IMAD.MOV.U32 R154, RZ, RZ, R2.reuse ;  /* 0x000000ffff9a7224 */ /* 0x102fe200078e0002 */
[----:B--2---:R-:W-:Y:S01]  /*01e0*/  UIMAD.WIDE.U32 UR16, UR11, UR7, URZ ;  /* 0x000000070b1072a5 */ /* 0x004fe2000f8e003f */
[----:B------:R-:W-:Y:S01]  /*01f0*/  IMAD.MOV.U32 R154, RZ, RZ, R2 ;  /* 0x000000ffff9a7224 */ /* 0x000fe200078e0002 */
[----:B------:R-:W-:Y:S01]  /*0200*/  UMOV UR6, UR11 ;  /* 0x0000000b00067c82 */ /* 0x000fe20008000000 */
[----:B------:R1:W-:Y:S01]  /*0210*/  STL [R1+0x70], R2 ;  /* 0x0000700201007387 */ /* 0x0003e20000100800 */
[----:B------:R-:W-:Y:S01]  /*0220*/  ULDC UR7, c[0x0][0x250] ;  /* 0x0000940000077ab9 */ /* 0x000fe20000000800 */
[C---:B------:R-:W-:Y:S01]  /*0230*/  IMAD.SHL.U32 R4, R154.reuse, 0x4, RZ ;  /* 0x000000049a047824 */ /* 0x040fe200078e00ff */
[----:B------:R-:W-:Y:S01]  /*0240*/  SHF.R.S32.HI R31, RZ, 0x1f, R154 ;  /* 0x0000001fff1f7819 */ /* 0x000fe2000001149a */
[----:B------:R-:W-:Y:S01]  /*0250*/  @UP0 USHF.R.U32.HI UR6, URZ, UR7, UR17 ;  /* 0x000000073f060299 */ /* 0x000fe20008011611 */
[----:B------:R-:W-:Y:S01]  /*0260*/  IMAD.U32 R3, RZ, RZ, UR11 ;  /* 0x0000000bff037e24 */ /* 0x000fe2000f8e00ff */
[----:B------:R-:W-:Y:S01]  /*0270*/  ULDC.64 UR4, c[0x0][0x1e0] ;  /* 0x0000780000047ab9 */ /* 0x000fe20000000a00 */
[-C--:B------:R-:W-:Y:S01]  /*0280*/  LEA.HI R29, R31, R154.reuse, RZ, 0x3 ;  /* 0x0000009a1f1d7211 */ /* 0x080fe200078f18ff */
[----:B------:R-:W-:Y:S01]  /*0290*/  USHF.R.S32.HI UR9, URZ, 0x1f, UR6 ;  /* 0x0000001f3f097899 */ /* 0x000fe20008011406 */
[--C-:B------:R-:W-:Y:S01]  /*02a0*/  SHF.R.S32.HI R5, RZ, 0x1f, R4.reuse ;  /* 0x0000001fff057819 */ /* 0x100fe20000011404 */
[----:B------:R-:W-:Y:S01]  /*02b0*/  UIADD3 UR8, UR15, UR8, URZ ;  /* 0x000000080f087290 */ /* 0x000fe2000fffe03f */
[----:B------:R-:W-:Y:S01]  /*02c0*/  LOP3.LUT R0, R29, 0xfffffff8, RZ, 0xc0, !PT ;  /* 0xfffffff81d007812 */ /* 0x000fe200078ec0ff */
[----:B------:R-:W-:Y:S01]  /*02d0*/  UIMAD UR4, UR9, UR4, URZ ;  /* 0x00000004090472a4 */ /* 0x000fe2000f8e023f */
[----:B------:R-:W-:Y:S01]  /*02e0*/  SHF.R.S32.HI R38, RZ, 0x3, R29 ;  /* 0x00000003ff267819 */ /* 0x000fe2000001141d */
[----:B------:R2:W-:Y:S01]  /*02f0*/  STL.64 [R1+0x78], R4 ;  /* 0x0000780401007387 */ /* 0x0005e20000100a00 */
[----:B------:R-:W-:Y:S01]  /*0300*/  IMAD.WIDE.U32 R20, R3, c[0x0][0x288], R4 ;  /* 0x0000a20003147a25 */ /* 0x000fe200078e0004 */
[----:B------:R-:W-:Y:S01]  /*0310*/  UIMAD UR7, UR6, UR5, UR4 ;  /* 0x00000005060772a4 */ /* 0x000fe2000f8e0204 */
[----:B------:R-:W-:Y:S01]  /*0320*/  SHF.R.S32.HI R39, RZ, 0x1f, R38 ;  /* 0x0000001fff277819 */ /* 0x000fe20000011426 */
[----:B------:R-:W-:Y:S01]  /*0330*/  CS2R R134, SRZ ;  /* 0x0000000000867805 */ /* 0x000fe2000001ff00 */
        /* <DEDUP_REMOVED lines=16> */
[----:B------:R1:W-:Y:S01]  /*0440*/  STL.64 [R1+0x58], R38 ;  /* 0x0000582601007387 */ /* 0x0003e20000100a00 */
[----:B------:R-:W-:Y:S01]  /*0450*/  UIMAD UR4, UR12, UR5, UR4 ;  /* 0x000000050c0472a4 */ /* 0x000fe2000f8e0204 */
[----:B------:R-:W-:Y:S01]  /*0460*/  IMAD.SHL.U32 R6, R38, 0x40, RZ ;  /* 0x0000004026067824 */ /* 0x000fe200078e00ff */
[----:B------:R-:W-:Y:S01]  /*0470*/  IADD3 R3, R3, UR16, RZ ;  /* 0x0000001003037c10 */ /* 0x000fe2000fffe0ff */
[----:B------:R-:W-:Y:S01]  /*0480*/  IMAD.U32 R23, RZ, RZ, UR11 ;  /* 0x0000000bff177e24 */ /* 0x000fe2000f8e00ff */
[----:B------:R-:W-:Y:S01]  /*0490*/  LEA R26, P2, R12, c[0x0][0x258], 0x2 ;  /* 0x000096000c1a7a11 */ /* 0x000fe200078410ff */
[----:B--2---:R-:W-:Y:S01]  /*04a0*/  IMAD.WIDE.U32 R4, R0, c[0x0][0x1e0], R14 ;  /* 0x0000780000047a25 */ /* 0x004fe200078e000e */
[----:B------:R-:W-:Y:S01]  /*04b0*/  ISETP.GE.AND P4, PT, R14, c[0x0][0x1cc], PT ;  /* 0x000073000e007a0c */ /* 0x000fe20003f86270 */
[----:B------:R-:W-:Y:S01]  /*04c0*/  CS2R R132, SRZ ;  /* 0x0000000000847805 */ /* 0x000fe2000001ff00 */
[----:B------:R-:W-:Y:S01]  /*04d0*/  ISETP.GE.AND P3, PT, R28, c[0x0][0x1cc], PT ;  /* 0x000073001c007a0c */ /* 0x000fe20003f66270 */
[----:B------:R-:W-:Y:S01]  /*04e0*/  IMAD.U32 R0, RZ, RZ, UR12 ;  /* 0x0000000cff007e24 */ /* 0x000fe2000f8e00ff */
[----:B------:R-:W-:Y:S01]  /*04f0*/  IADD3 R5, R5, UR7, RZ ;  /* 0x0000000705057c10 */ /* 0x000fe2000fffe0ff */
[----:B------:R-:W-:Y:S01]  /*0500*/  ULDC.64 UR6, c[0x0][0x270] ;  /* 0x00009c0000067ab9 */ /* 0x000fe20000000a00 */
[----:B------:R-:W-:Y:S01]  /*0510*/  IMAD.WIDE.U32 R2, R8, c[0x0][0x1b8], R2 ;  /* 0x00006e0008027a25 */ /* 0x000fe200078e0002 */
[----:B------:R-:W-:Y:S01]  /*0520*/  UIMAD UR6, UR9, UR6, URZ ;  /* 0x00000006090672a4 */ /* 0x000fe2000f8e023f */
[----:B------:R-:W-:Y:S01]  /*0530*/  IADD3 R25, R14, 0x80, RZ ;  /* 0x000000800e197810 */ /* 0x000fe20007ffe0ff */
[----:B------:R-:W-:Y:S01]  /*0540*/  CS2R R126, SRZ ;  /* 0x00000000007e7805 */ /* 0x000fe2000001ff00 */
        /* <DEDUP_REMOVED lines=32> */
[----:B------:R-:W-:Y:S01]  /*0750*/  IMAD.IADD R0, R7, 0x1, R10 ;  /* 0x0000000107007824 */ /* 0x000fe200078e020a */
[----:B------:R-:W-:Y:S01]  /*0760*/  CS2R R124, SRZ ;  /* 0x00000000007c7805 */ /* 0x000fe2000001ff00 */
[----:B------:R-:W-:Y:S01]  /*0770*/  IMAD.IADD R5, R5, 0x1, R11 ;  /* 0x0000000105057824 */ /* 0x000fe200078e020b */
[----:B------:R-:W-:Y:S01]  /*0780*/  LOP3.LUT R10, R22, R9, R3, 0xf6, !PT ;  /* 0x00000009160a7212 */ /* 0x000fe200078ef603 */
[----:B------:R-:W-:Y:S01]  /*0790*/  IMAD.MOV.U32 R7, RZ, RZ, c[0x0][0x1dc] ;  /* 0x00007700ff077624 */ /* 0x000fe200078e00ff */
[----:B------:R-:W-:Y:S01]  /*07a0*/  LEA.HI.X R3, R6, c[0x0][0x1c4], R0, 0x1, P1 ;  /* 0x0000710006037a11 */ /* 0x000fe200008f0c00 */
[----:B------:R-:W-:Y:S01]  /*07b0*/  IMAD.MOV.U32 R0, RZ, RZ, c[0x0][0x1a8] ;  /* 0x00006a00ff007624 */ /* 0x000fe200078e00ff */
[----:B------:R-:W-:Y:S01]  /*07c0*/  LEA.HI.X R9, R4, c[0x0][0x194], R5, 0x1, P0 ;  /* 0x0000650004097a11 */ /* 0x000fe200000f0c05 */
[----:B------:R-:W-:Y:S01]  /*07d0*/  IMAD.MOV.U32 R6, RZ, RZ, c[0x0][0x1ac] ;  /* 0x00006b00ff067624 */ /* 0x000fe200078e00ff */
[----:B------:R-:W-:Y:S01]  /*07e0*/  CS2R R130, SRZ ;  /* 0x0000000000827805 */ /* 0x000fe2000001ff00 */
[----:B------:R-:W-:Y:S01]  /*07f0*/  IMAD.MOV.U32 R5, RZ, RZ, c[0x0][0x1d8] ;  /* 0x00007600ff057624 */ /* 0x000fe200078e00ff */
[----:B------:R-:W-:Y:S01]  /*0800*/  LEA R12, P0, R0, R8, 0x6 ;  /* 0x00000008000c7211 */ /* 0x000fe200078030ff */
[----:B------:R-:W-:Y:S01]  /*0810*/  IMAD.SHL.U32 R33, R10, 0x2, RZ ;  /* 0x000000020a217824 */ /* 0x000fe200078e00ff */
[----:B------:R-:W-:Y:S01]  /*0820*/  CS2R R128, SRZ ;  /* 0x0000000000807805 */ /* 0x000fe2000001ff00 */
        /* <DEDUP_REMOVED lines=37> */
[----:B------:R-:W-:Y:S01]  /*0a80*/  ISETP.GE.AND P6, PT, R25, c[0x0][0x1fc], PT ;  /* 0x00007f0019007a0c */ /* 0x000fe20003fc6270 */
[----:B------:R-:W-:Y:S01]  /*0a90*/  CS2R R122, SRZ ;  /* 0x00000000007a7805 */ /* 0x000fe2000001ff00 */
[----:B------:R-:W-:Y:S01]  /*0aa0*/  IMAD.WIDE.U32 R10, R23, c[0x0][0x180], R10 ;  /* 0x00006000170a7a25 */ /* 0x000fe200078e000a */
[----:B------:R2:W-:Y:S01]  /*0ab0*/  LDGSTS.E.BYPASS.LTC128B.128 [R33+0xe080], [R2.64+0x180], !P5 ;  /* 0x0e08018002217fae */ /* 0x0005e2000e901d52 */
[----:B------:R-:W-:Y:S01]  /*0ac0*/  ISETP.GE.AND P5, PT, R14, c[0x0][0x19c], PT ;  /* 0x000067000e007a0c */ /* 0x000fe20003fa6270 */
[----:B------:R-:W-:Y:S01]  /*0ad0*/  CS2R R120, SRZ ;  /* 0x0000000000787805 */ /* 0x000fe2000001ff00 */
[----:B------:R-:W-:Y:S01]  /*0ae0*/  CS2R R118, SRZ ;  /* 0x0000000000767805 */ /* 0x000fe2000001ff00 */
[----:B------:R3:W-:Y:S01]  /*0af0*/  LDGSTS.E.BYPASS.LTC128B.128 [R33+0x9080], [R4.64], !P4 ;  /* 0x0908000004217fae */ /* 0x0007e2000e101d52 */
[----:B------:R-:W-:Y:S01]  /*0b00*/  ISETP.GE.AND P4, PT, R28, c[0x0][0x19c], PT ;  /* 0x000067001c007a0c */ /* 0x000fe20003f86270 */
[----:B------:R-:W-:Y:S01]  /*0b10*/  CS2R R116, SRZ ;  /* 0x0000000000747805 */ /* 0x000fe2000001ff00 */
[----:B------:R-:W-:Y:S01]  /*0b20*/  CS2R R110, SRZ ;  /* 0x00000000006e7805 */ /* 0x000fe2000001ff00 */
[----:B------:R3:W-:Y:S01]  /*0b30*/  LDGSTS.E.BYPASS.LTC128B.128 [R33+0xb080], [R4.64+0x80], !P3 ;  /* 0x0b08008004217fae */ /* 0x0007e2000d901d52 */
[C---:B------:R-:W-:Y:S01]  /*0b40*/  ISETP.LT.OR P0, PT, R0.reuse, 0x1, P4 ;  /* 0x000000010000780c */ /* 0x040fe20002701670 */
[----:B------:R-:W-:Y:S01]  /*0b50*/  CS2R R108, SRZ ;  /* 0x00000000006c7805 */ /* 0x000fe2000001ff00 */
[----:B------:R-:W-:Y:S01]  /*0b60*/  ISETP.GE.AND P3, PT, R25, c[0x0][0x19c], PT ;  /* 0x0000670019007a0c */ /* 0x000fe20003f66270 */
[----:B------:R3:W-:Y:S01]  /*0b70*/  LDGSTS.E.BYPASS.LTC128B.128 [R33+0xd080], [R4.64+0x100], !P2 ;  /* 0x0d08010004217fae */ /* 0x0007e2000d101d52 */
[C---:B------:R-:W-:Y:S01]  /*0b80*/  ISETP.LT.OR P2, PT, R0.reuse, 0x1, P5 ;  /* 0x000000010000780c */ /* 0x040fe20002f41670 */
[----:B------:R-:W-:Y:S01]  /*0b90*/  CS2R R114, SRZ ;  /* 0x0000000000727805 */ /* 0x000fe2000001ff00 */
[----:B------:R-:W-:Y:S01]  /*0ba0*/  ISETP.LT.OR P5, PT, R0, 0x21, P5 ;  /* 0x000000210000780c */ /* 0x000fe20002fa1670 */
[----:B------:R3:W-:Y:S01]  /*0bb0*/  LDGSTS.E.BYPASS.LTC128B.128 [R33+0xf080], [R4.64+0x180], !P1 ;  /* 0x0f08018004217fae */ /* 0x0007e2000c901d52 */
[----:B------:R-:W-:Y:S01]  /*0bc0*/  ISETP.GE.AND P1, PT, R30, c[0x0][0x19c], PT ;  /* 0x000067001e007a0c */ /* 0x000fe20003f26270 */
[----:B------:R-:W-:Y:S01]  /*0bd0*/  CS2R R112, SRZ ;  /* 0x0000000000707805 */ /* 0x000fe2000001ff00 */
[C---:B------:R-:W-:Y:S01]  /*0be0*/  ISETP.LT.OR P4, PT, R0.reuse, 0x21, P4 ;  /* 0x000000210000780c */ /* 0x040fe20002781670 */
[----:B------:R-:W0:Y:S01]  /*0bf0*/  LDGDEPBAR ;  /* 0x00000000000079af */ /* 0x000e220000000000 */
[----:B------:R-:W-:Y:S01]  /*0c00*/  CS2R R106, SRZ ;  /* 0x00000000006a7805 */ /* 0x000fe2000001ff00 */
[----:B------:R-:W-:Y:S01]  /*0c10*/  CS2R R104, SRZ ;  /* 0x0000000000687805 */ /* 0x000fe2000001ff00 */
[----:B------:R-:W-:Y:S01]  /*0c20*/  CS2R R102, SRZ ;  /* 0x0000000000667805 */ /* 0x000fe2000001ff00 */
[----:B------:R-:W-:Y:S01]  /*0c30*/  CS2R R100, SRZ ;  /* 0x0000000000647805 */ /* 0x000fe2000001ff00 */
[----:B------:R-:W-:Y:S01]  /*0c40*/  CS2R R94, SRZ ;  /* 0x00000000005e7805 */ /* 0x000fe2000001ff00 */
[----:B------:R4:W-:Y:S01]  /*0c50*/  LDGSTS.E.BYPASS.LTC128B.128 [R33+0x80], [R8.64], !P2 ;  /* 0x0008000008217fae */ /* 0x0009e2000d101d52 */
[C---:B------:R-:W-:Y:S01]  /*0c60*/  ISETP.LT.OR P2, PT, R0.reuse, 0x1, P3 ;  /* 0x000000010000780c */ /* 0x040fe20001f41670 */
[----:B------:R-:W-:Y:S01]  /*0c70*/  CS2R R92, SRZ ;  /* 0x00000000005c7805 */ /* 0x000fe2000001ff00 */
[C---:B------:R-:W-:Y:S01]  /*0c80*/  ISETP.LT.OR P3, PT, R0.reuse, 0x21, P3 ;  /* 0x000000210000780c */ /* 0x040fe20001f61670 */
[----:B------:R4:W-:Y:S01]  /*0c90*/  LDGSTS.E.BYPASS.LTC128B.128 [R33+0x2080], [R8.64+0x80], !P0 ;  /* 0x0208008008217fae */ /* 0x0009e2000c101d52 */
[C---:B------:R-:W-:Y:S01]  /*0ca0*/  ISETP.LT.OR P0, PT, R0.reuse, 0x1, P1 ;  /* 0x000000010000780c */ /* 0x040fe20000f01670 */
[----:B------:R-:W-:Y:S01]  /*0cb0*/  CS2R R98, SRZ ;  /* 0x0000000000627805 */ /* 0x000fe2000001ff00 */
[----:B------:R-:W-:Y:S01]  /*0cc0*/  ISETP.LT.OR P1, PT, R0, 0x21, P1 ;  /* 0x000000210000780c */ /* 0x000fe20000f21670 */
[C---:B------:R-:W-:Y:S01]  /*0cd0*/  IMAD.SHL.U32 R0, R19.reuse, 0x40, RZ ;  /* 0x0000004013007824 */ /* 0x040fe200078e00ff */
[----:B--2---:R-:W-:Y:S01]  /*0ce0*/  SHF.R.S32.HI R2, RZ, 0x1f, R20 ;  /* 0x0000001fff027819 */ /* 0x004fe20000011414 */
[----:B------:R-:W-:Y:S01]  /*0cf0*/  CS2R R96, SRZ ;  /* 0x0000000000607805 */ /* 0x000fe2000001ff00 */
[----:B------:R-:W-:Y:S01]  /*0d00*/  CS2R R90, SRZ ;  /* 0x00000000005a7805 */ /* 0x000fe2000001ff00 */
[----:B------:R-:W-:Y:S01]  /*0d10*/  CS2R R88, SRZ ;  /* 0x0000000000587805 */ /* 0x000fe2000001ff00 */
[----:B------:R-:W-:Y:S01]  /*0d20*/  CS2R R86, SRZ ;  /* 0x0000000000567805 */ /* 0x000fe2000001ff00 */
[----:B------:R4:W-:Y:S01]  /*0d30*/  LDGSTS.E.BYPASS.LTC128B.128 [R33+0x4080], [R8.64+0x100], !P2 ;  /* 0x0408010008217fae */ /* 0x0009e2000d101d52 */
[----:B------:R-:W-:Y:S01]  /*0d40*/  LOP3.LUT P2, RZ, R19, 0x4, RZ, 0xc0, !PT ;  /* 0x0000000413ff7812 */ /* 0x000fe2000784c0ff */
[----:B------:R-:W-:Y:S01]  /*0d50*/  CS2R R84, SRZ ;  /* 0x0000000000547805 */ /* 0x000fe2000001ff00 */
[----:B---3--:R-:W-:Y:S01]  /*0d60*/  SHF.R.S32.HI R5, RZ, 0x4, R18 ;  /* 0x00000004ff057819 */ /* 0x008fe20000011412 */
[----:B------:R4:W-:Y:S01]  /*0d70*/  LDGSTS.E.BYPASS.LTC128B.128 [R33+0x6080], [R8.64+0x180], !P0 ;  /* 0x0608018008217fae */ /* 0x0009e2000c101d52 */
[----:B------:R-:W-:Y:S01]  /*0d80*/  SHF.R.S32.HI R4, RZ, 0x2, R20 ;  /* 0x00000002ff047819 */ /* 0x000fe20000011414 */
[----:B------:R-:W-:Y:S01]  /*0d90*/  CS2R R78, SRZ ;  /* 0x00000000004e7805 */ /* 0x000fe2000001ff00 */
[----:B------:R-:W-:Y:S01]  /*0da0*/  LEA.HI R3, R18, R5, RZ, 0x1 ;  /* 0x0000000512037211 */ /* 0x000fe200078f08ff */
[----:B------:R2:W-:Y:S01]  /*0db0*/  LDGSTS.E.BYPASS.LTC128B.128 [R33+0x1080], [R12.64], !P5 ;  /* 0x010800000c217fae */ /* 0x0005e2000e901d52 */
[----:B------:R-:W-:Y:S01]  /*0dc0*/  LEA.HI R2, R2, R4, RZ, 0x3 ;  /* 0x0000000402027211 */ /* 0x000fe200078f18ff */
[----:B------:R-:W-:Y:S01]  /*0dd0*/  CS2R R76, SRZ ;  /* 0x00000000004c7805 */ /* 0x000fe2000001ff00 */
[----:B------:R-:W-:Y:S01]  /*0de0*/  LOP3.LUT R16, R3, 0xfffffffe, RZ, 0xc0, !PT ;  /* 0xfffffffe03107812 */ /* 0x000fe200078ec0ff */
[----:B------:R2:W-:Y:S01]  /*0df0*/  LDGSTS.E.BYPASS.LTC128B.128 [R33+0x3080], [R12.64+0x80], !P4 ;  /* 0x030800800c217fae */ /* 0x0005e2000e101d52 */
[----:B------:R-:W-:Y:S01]  /*0e00*/  LOP3.LUT R15, R2, 0xfffffff8, RZ, 0xc0, !PT ;  /* 0xfffffff8020f7812 */ /* 0x000fe200078ec0ff */
[----:B------:R-:W-:Y:S01]  /*0e10*/  IMAD.WIDE.U32 R2, R17, c[0x0][0x210], R6 ;  /* 0x0000840011027a25 */ /* 0x000fe200078e0006 */
[----:B------:R-:W-:Y:S01]  /*0e20*/  LOP3.LUT P0, RZ, R19, 0x2, RZ, 0xc0, !PT ;  /* 0x0000000213ff7812 */ /* 0x000fe2000780c0ff */
[----:B------:R2:W-:Y:S01]  /*0e30*/  LDGSTS.E.BYPASS.LTC128B.128 [R33+0x5080], [R12.64+0x100], !P3 ;  /* 0x050801000c217fae */ /* 0x0005e2000d901d52 */
[----:B------:R-:W-:Y:S01]  /*0e40*/  LEA.HI R17, R31, R154, RZ, 0x5 ;  /* 0x0000009a1f117211 */ /* 0x000fe200078f28ff */
        /* <DEDUP_REMOVED lines=10> */
[----:B------:R-:W-:Y:S01]  /*0ef0*/  IMAD.U32 R6, RZ, RZ, UR12 ;  /* 0x0000000cff067e24 */ /* 0x000fe2000f8e00ff */
[----:B------:R-:W-:Y:S01]  /*0f00*/  ISETP.GE.AND P4, PT, R14, c[0x0][0x16c], PT ;  /* 0x00005b000e007a0c */ /* 0x000fe20003f86270 */
[----:B------:R-:W-:Y:S01]  /*0f10*/  ULDC.64 UR4, c[0x0][0x218] ;  /* 0x0000860000047ab9 */ /* 0x000fe20000000a00 */
[----:B----4-:R-:W-:Y:S01]  /*0f20*/  IMAD.U32 R8, RZ, RZ, UR12 ;  /* 0x0000000cff087e24 */ /* 0x010fe2000f8e00ff */
[----:B------:R-:W-:Y:S01]  /*0f30*/  LOP3.LUT R9, R0, 0x1c0, RZ, 0xc0, !PT ;  /* 0x000001c000097812 */ /* 0x000fe200078ec0ff */
[----:B------:R-:W-:Y:S01]  /*0f40*/  IMAD.WIDE.U32 R6, R6, c[0x0][0x188], R4 ;  /* 0x0000620006067a25 */ /* 0x000fe200078e0004 */
[----:B------:R-:W-:Y:S01]  /*0f50*/  UIMAD UR4, UR10, UR4, URZ ;  /* 0x000000040a0472a4 */ /* 0x000fe2000f8e023f */
[----:B------:R-:W-:Y:S01]  /*0f60*/  SEL R32, RZ, 0x1, P4 ;  /* 0x00000001ff207807 */ /* 0x000fe20002000000 */
[----:B------:R-:W-:Y:S01]  /*0f70*/  CS2R R82, SRZ ;  /* 0x0000000000527805 */ /* 0x000fe2000001ff00 */
[----:B------:R-:W-:Y:S01]  /*0f80*/  IMAD.WIDE.U32 R4, R8, c[0x0][0x218], R2 ;  /* 0x0000860008047a25 */ /* 0x000fe200078e0002 */
[----:B------:R-:W-:Y:S01]  /*0f90*/  LOP3.LUT R2, R9, 0x8, R29, 0xf8, !PT ;  /* 0x0000000809027812 */ /* 0x000fe200078ef81d */
[----:B------:R-:W-:Y:S01]  /*0fa0*/  UIMAD UR4, UR12, UR5, UR4 ;  /* 0x000000050c0472a4 */ /* 0x000fe2000f8e0204 */
[----:B------:R-:W-:Y:S01]  /*0fb0*/  SHF.R.U32.HI R8, RZ, 0x3, R9 ;  /* 0x00000003ff087819 */ /* 0x000fe20000011609 */
[----:B------:R-:W-:Y:S01]  /*0fc0*/  IMAD R0, R16, 0x800, R22 ;  /* 0x0000080010007824 */ /* 0x000fe200078e0216 */
[----:B------:R-:W-:Y:S01]  /*0fd0*/  IADD3 R3, R7, UR7, RZ ;  /* 0x0000000707037c10 */ /* 0x000fe2000fffe0ff */
[----:B------:R-:W-:Y:S01]  /*0fe0*/  ULDC UR7, c[0x0][0x168] ;  /* 0x00005a0000077ab9 */ /* 0x000fe20000000800 */
[----:B------:R-:W-:Y:S01]  /*0ff0*/  LOP3.LUT R2, R2, R8, RZ, 0x3c, !PT ;  /* 0x0000000802027212 */ /* 0x000fe200078e3cff */
[----:B------:R-:W-:Y:S01]  /*1000*/  UISETP.GE.AND UP0, UPT, UR7, 0x1, UPT ;  /* 0x000000010700788c */ /* 0x000fe2000bf06270 */
[----:B------:R-:W-:Y:S01]  /*1010*/  LEA R36, P3, R6, c[0x0][0x160], 0x1 ;  /* 0x0000580006247a11 */ /* 0x000fe200078608ff */
[----:B--2---:R-:W-:Y:S01]  /*1020*/  IMAD.SHL.U32 R13, R16, 0x20, RZ ;  /* 0x00000020100d7824 */ /* 0x004fe200078e00ff */
[----:B------:R-:W-:-:S04]  /*1030*/  DEPBAR.LE SB0, 0x1 ;  /* 0x000080400000791a */ /* 0x000fc80000000000 */
[----:B------:R-:W-:Y:S01]  /*1040*/  IMAD.IADD R2, R0, 0x1, R2 ;  /* 0x0000000100027824 */ /* 0x000fe200078e0202 */
[----:B------:R-:W-:Y:S01]  /*1050*/  IADD3 R0, R5, UR4, RZ ;  /* 0x0000000405007c10 */ /* 0x000fe2000fffe0ff */
[----:B------:R-:W-:Y:S01]  /*1060*/  CS2R R80, SRZ ;  /* 0x0000000000507805 */ /* 0x000fe2000001ff00 */
[----:B------:R-:W-:Y:S01]  /*1070*/  LEA R34, P1, R4, c[0x0][0x1f0], 0x1 ;  /* 0x00007c0004227a11 */ /* 0x000fe200078208ff */
[----:B------:R-:W-:Y:S01]  /*1080*/  IMAD.SHL.U32 R2, R2, 0x2, RZ ;  /* 0x0000000202027824 */ /* 0x000fe200078e00ff */
[----:B------:R-:W-:Y:S01]  /*1090*/  BAR.SYNC.DEFER_BLOCKING 0x0 ;  /* 0x0000000000007b1d */ /* 0x000fe20000010000 */
[----:B------:R-:W-:Y:S01]  /*10a0*/  LEA.HI.X R37, R6, c[0x0][0x164], R3, 0x1, P3 ;  /* 0x0000590006257a11 */ /* 0x000fe200018f0c03 */
[----:B------:R-:W-:Y:S01]  /*10b0*/  IMAD.MOV.U32 R3, RZ, RZ, 0x40 ;  /* 0x00000040ff037424 */ /* 0x000fe200078e00ff */
[----:B------:R-:W-:Y:S01]  /*10c0*/  LEA.HI.X R35, R4, c[0x0][0x1f4], R0, 0x1, P1 ;  /* 0x00007d0004237a11 */ /* 0x000fe200008f0c00 */
[----:B------:R-:W-:Y:S01]  /*10d0*/  CS2R R74, SRZ ;  /* 0x00000000004a7805 */ /* 0x000fe2000001ff00 */
[----:B------:R-:W-:Y:S01]  /*10e0*/  SEL R0, R152, 0xffffffe0, !P0 ;  /* 0xffffffe098007807 */ /* 0x000fe20004000000 */
[----:B------:R-:W-:Y:S01]  /*10f0*/  STL.64 [R1+0x88], R36 ;  /* 0x0000882401007387 */ /* 0x000fe20000100a00 */
[----:B------:R-:W-:Y:S01]  /*1100*/  SEL R3, R3, 0xffffffc0, !P2 ;  /* 0xffffffc003037807 */ /* 0x000fe20005000000 */
[----:B------:R-:W-:Y:S01]  /*1110*/  CS2R R72, SRZ ;  /* 0x0000000000487805 */ /* 0x000fe2000001ff00 */
        /* <DEDUP_REMOVED lines=8> */
[----:B------:R-:W-:Y:S01]  /*11a0*/  ISETP.GE.OR P2, PT, R25, c[0x0][0x16c], P1 ;  /* 0x00005b0019007a0c */ /* 0x000fe20000f46670 */
[----:B------:R-:W-:Y:S01]  /*11b0*/  CS2R R70, SRZ ;  /* 0x0000000000467805 */ /* 0x000fe2000001ff00 */
[----:B------:R-:W-:Y:S01]  /*11c0*/  ISETP.GE.OR P0, PT, R30, c[0x0][0x16c], P1 ;  /* 0x00005b001e007a0c */ /* 0x000fe20000f06670 */
[----:B------:R-:W-:Y:S01]  /*11d0*/  STL [R1+0x2c], R6 ;  /* 0x00002c0601007387 */ /* 0x000fe20000100800 */
[----:B------:R-:W-:Y:S01]  /*11e0*/  LOP3.LUT R0, R18, 0xfffffff0, RZ, 0xc0, !PT ;  /* 0xfffffff012007812 */ /* 0x000fe200078ec0ff */
[----:B------:R-:W-:Y:S01]  /*11f0*/  CS2R R68, SRZ ;  /* 0x0000000000447805 */ /* 0x000fe2000001ff00 */
[----:B------:R-:W-:Y:S01]  /*1200*/  ISETP.GE.OR P4, PT, R28, c[0x0][0x1fc], P1 ;  /* 0x00007f001c007a0c */ /* 0x000fe20000f86670 */
[----:B------:R-:W2:Y:S01]  /*1210*/  LDSM.16.M88.4 R164, [R2+0x8080] ;  /* 0x0080800002a4783b */ /* 0x000ea20000000200 */
[----:B------:R-:W-:Y:S01]  /*1220*/  LOP3.LUT R20, R20, 0x3ffffffc, RZ, 0xc0, !PT ;  /* 0x3ffffffc14147812 */ /* 0x000fe200078ec0ff */
[----:B------:R-:W-:Y:S01]  /*1230*/  IMAD.IADD R0, R154, 0x1, -R0 ;  /* 0x000000019a007824 */ /* 0x000fe200078e0a00 */
[----:B------:R-:W-:Y:S01]  /*1240*/  SEL R19, RZ, 0x4, P6 ;  /* 0x00000004ff137807 */ /* 0x000fe20003000000 */
[----:B------:R-:W3:Y:S01]  /*1250*/  LDSM.16.M88.4 R168, [R6+0x8080] ;  /* 0x0080800006a8783b */ /* 0x000ee20000000200 */
[----:B------:R-:W-:Y:S01]  /*1260*/  CS2R R62, SRZ ;  /* 0x00000000003e7805 */ /* 0x000fe2000001ff00 */
[----:B------:R-:W-:Y:S01]  /*1270*/  CS2R R60, SRZ ;  /* 0x00000000003c7805 */ /* 0x000fe2000001ff00 */
[----:B------:R-:W-:Y:S01]  /*1280*/  SHF.R.S32.HI R7, RZ, 0x1f, R0 ;  /* 0x0000001fff077819 */ /* 0x000fe20000011400 */
[----:B------:R-:W4:Y:S01]  /*1290*/  LDSM.16.M88.4 R172, [R5+0x8080] ;  /* 0x0080800005ac783b */ /* 0x000f220000000200 */
[----:B------:R-:W-:Y:S01]  /*12a0*/  CS2R R66, SRZ ;  /* 0x0000000000427805 */ /* 0x000fe2000001ff00 */
[----:B------:R-:W-:Y:S01]  /*12b0*/  CS2R R64, SRZ ;  /* 0x0000000000407805 */ /* 0x000fe2000001ff00 */
[----:B------:R-:W-:Y:S01]  /*12c0*/  LEA.HI R7, R7, R0, RZ, 0x3 ;  /* 0x0000000007077211 */ /* 0x000fe200078f18ff */
[----:B------:R-:W2:Y:S01]  /*12d0*/  LDSM.16.M88.4 R176, [R4+0x8080] ;  /* 0x0080800004b0783b */ /* 0x000ea20000000200 */
[----:B------:R-:W-:Y:S01]  /*12e0*/  CS2R R58, SRZ ;  /* 0x00000000003a7805 */ /* 0x000fe2000001ff00 */
[----:B------:R-:W-:Y:S01]  /*12f0*/  CS2R R56, SRZ ;  /* 0x0000000000387805 */ /* 0x000fe2000001ff00 */
[----:B------:R-:W-:Y:S01]  /*1300*/  LOP3.LUT R12, R7, 0xfffffff8, RZ, 0xc0, !PT ;  /* 0xfffffff8070c7812 */ /* 0x000fe200078ec0ff */
[----:B------:R-:W2:Y:S01]  /*1310*/  LDSM.16.M88.4 R180, [R2+0xa080] ;  /* 0x00a0800002b4783b */ /* 0x000ea20000000200 */
[----:B------:R-:W-:Y:S01]  /*1320*/  CS2R R54, SRZ ;  /* 0x0000000000367805 */ /* 0x000fe2000001ff00 */
[----:B------:R-:W-:Y:S01]  /*1330*/  CS2R R52, SRZ ;  /* 0x0000000000347805 */ /* 0x000fe2000001ff00 */
[----:B------:R-:W-:Y:S01]  /*1340*/  CS2R R46, SRZ ;  /* 0x00000000002e7805 */ /* 0x000fe2000001ff00 */
[----:B------:R-:W2:Y:S01]  /*1350*/  LDSM.16.M88.4 R184, [R6+0xa080] ;  /* 0x00a0800006b8783b */ /* 0x000ea20000000200 */
[----:B------:R-:W-:Y:S01]  /*1360*/  IMAD.IADD R0, R0, 0x1, -R12 ;  /* 0x0000000100007824 */ /* 0x000fe200078e0a0c */
[----:B------:R-:W-:Y:S01]  /*1370*/  CS2R R44, SRZ ;  /* 0x00000000002c7805 */ /* 0x000fe2000001ff00 */
[----:B------:R-:W-:Y:S01]  /*1380*/  CS2R R50, SRZ ;  /* 0x0000000000327805 */ /* 0x000fe2000001ff00 */
[----:B------:R-:W2:Y:S01]  /*1390*/  LDSM.16.M88.4 R188, [R5+0xa080] ;  /* 0x00a0800005bc783b */ /* 0x000ea20000000200 */
[----:B------:R-:W-:Y:S01]  /*13a0*/  CS2R R48, SRZ ;  /* 0x0000000000307805 */ /* 0x000fe2000001ff00 */
[----:B------:R-:W-:Y:S01]  /*13b0*/  CS2R R42, SRZ ;  /* 0x00000000002a7805 */ /* 0x000fe2000001ff00 */
[----:B------:R-:W-:Y:S01]  /*13c0*/  CS2R R40, SRZ ;  /* 0x0000000000287805 */ /* 0x000fe2000001ff00 */
[----:B------:R-:W2:Y:S01]  /*13d0*/  LDSM.16.M88.4 R192, [R4+0xa080] ;  /* 0x00a0800004c0783b */ /* 0x000ea20000000200 */
[----:B-1----:R-:W-:-:S03]  /*13e0*/  CS2R R38, SRZ ;  /* 0x0000000000267805 */ /* 0x002fc6000001ff00 */
[----:B------:R-:W1:Y:S04]  /*13f0*/  LDSM.16.M88.4 R196, [R2+0xc080] ;  /* 0x00c0800002c4783b */ /* 0x000e680000000200 */
[----:B------:R-:W1:Y:S04]  /*1400*/  LDSM.16.M88.4 R200, [R6+0xc080] ;  /* 0x00c0800006c8783b */ /* 0x000e680000000200 */
[----:B------:R-:W1:Y:S04]  /*1410*/  LDSM.16.M88.4 R204, [R5+0xc080] ;  /* 0x00c0800005cc783b */ /* 0x000e680000000200 */
[----:B------:R-:W1:Y:S04]  /*1420*/  LDSM.16.M88.4 R208, [R4+0xc080] ;  /* 0x00c0800004d0783b */ /* 0x000e680000000200 */
[----:B------:R5:W1:Y:S04]  /*1430*/  LDSM.16.M88.4 R212, [R2+0xe080] ;  /* 0x00e0800002d4783b */ /* 0x000a680000000200 */
[----:B------:R2:W1:Y:S04]  /*1440*/  LDSM.16.M88.4 R216, [R6+0xe080] ;  /* 0x00e0800006d8783b */ /* 0x0004680000000200 */
[----:B------:R-:W1:Y:S04]  /*1450*/  LDSM.16.M88.4 R220, [R5+0xe080] ;  /* 0x00e0800005dc783b */ /* 0x000e680000000200 */
[----:B------:R-:W1:Y:S04]  /*1460*/  LDSM.16.M88.4 R224, [R4+0xe080] ;  /* 0x00e0800004e0783b */ /* 0x000e680000000200 */
[----:B------:R-:W-:Y:S06]  /*1470*/  BAR.SYNC.DEFER_BLOCKING 0x0 ;  /* 0x0000000000007b1d */ /* 0x000fec0000010000 */
[----:B------:R3:W-:Y:S01]  /*1480*/  STL [R1+0x34], R5 ;  /* 0x0000340501007387 */ /* 0x0007e20000100800 */
[----:B-----5:R-:W-:-:S03]  /*1490*/  SHF.R.S32.HI R2, RZ, 0x5, R17 ;  /* 0x00000005ff027819 */ /* 0x020fc60000011411 */
[----:B------:R5:W-:Y:S01]  /*14a0*/  STL [R1+0x30], R4 ;  /* 0x0000300401007387 */ /* 0x000be20000100800 */
[----:B--2---:R-:W-:-:S04]  /*14b0*/  LEA.HI R6, R17, R2, RZ, 0x1 ;  /* 0x0000000211067211 */ /* 0x004fc800078f08ff */
[----:B------:R-:W-:-:S05]  /*14c0*/  LOP3.LUT R6, R6, 0xfffffffe, RZ, 0xc0, !PT ;  /* 0xfffffffe06067812 */ /* 0x000fca00078ec0ff */
[----:B------:R-:W-:Y:S01]  /*14d0*/  IMAD.IADD R6, R2, 0x1, -R6 ;  /* 0x0000000102067824 */ /* 0x000fe200078e0a06 */
[----:B------:R-:W-:Y:S01]  /*14e0*/  @!PT LDS RZ, [RZ] ;  /* 0x00000000fffff984 */ /* 0x000fe20000000800 */
[----:B------:R-:W-:Y:S01]  /*14f0*/  @!PT LDS RZ, [RZ] ;  /* 0x00000000fffff984 */ /* 0x000fe20000000800 */
[----:B------:R-:W-:Y:S01]  /*1500*/  @!PT LDS RZ, [RZ] ;  /* 0x00000000fffff984 */ /* 0x000fe20000000800 */
[----:B------:R2:W-:Y:S03]  /*1510*/  LDGSTS.E.BYPASS.LTC128B.128 [R33+0x8080], [R36.64], !P3 ;  /* 0x0808000024217fae */ /* 0x0005e6000d901d52 */
[----:B------:R-:W-:Y:S01]  /*1520*/  IMAD.SHL.U32 R149, R6, 0x10, RZ ;  /* 0x0000001006957824 */ /* 0x000fe200078e00ff */
[----:B------:R-:W-:Y:S01]  /*1530*/  ISETP.GE.AND P3, PT, R14, c[0x0][0x1fc], PT ;  /* 0x00007f000e007a0c */ /* 0x000fe20003f66270 */
[----:B------:R-:W-:Y:S01]  /*1540*/  IMAD.SHL.U32 R6, R6, 0x400, RZ ;  /* 0x0000040006067824 */ /* 0x000fe200078e00ff */
[----:B------:R2:W-:Y:S01]  /*1550*/  LDGSTS.E.BYPASS.LTC128B.128 [R33+0x9080], [R36.64+0x80], !P5 ;  /* 0x0908008024217fae */ /* 0x0005e2000e901d52 */
[----:B------:R-:W-:Y:S01]  /*1560*/  ISETP.GE.OR P5, PT, R14, c[0x0][0x1fc], P1 ;  /* 0x00007f000e007a0c */ /* 0x000fe20000fa6670 */
[----:B---3--:R-:W-:Y:S02]  /*1570*/  IMAD.SHL.U32 R5, R150, 0x40, RZ ;  /* 0x0000004096057824 */ /* 0x008fe400078e00ff */
[----:B------:R2:W-:Y:S01]  /*1580*/  LDGSTS.E.BYPASS.LTC128B.128 [R33+0xa080], [R36.64+0x100], !P2 ;  /* 0x0a08010024217fae */ /* 0x0005e2000d101d52 */
[----:B------:R-:W-:Y:S01]  /*1590*/  ISETP.GE.AND P2, PT, R28, c[0x0][0x16c], PT ;  /* 0x00005b001c007a0c */ /* 0x000fe20003f46270 */
[----:B-----5:R-:W-:-:S02]  /*15a0*/  IMAD.SHL.U32 R4, R148, 0x8, RZ ;  /* 0x0000000894047824 */ /* 0x020fc400078e00ff */
[----:B------:R2:W-:Y:S01]  /*15b0*/  LDGSTS.E.BYPASS.LTC128B.128 [R33+0xb080], [R36.64+0x180], !P0 ;  /* 0x0b08018024217fae */ /* 0x0005e2000c101d52 */
[----:B------:R-:W-:Y:S02]  /*15c0*/  SEL R15, RZ, 0xffffffff, P2 ;  /* 0xffffffffff0f7807 */ /* 0x000fe40001000000 */
[----:B------:R-:W-:Y:S02]  /*15d0*/  ISETP.GE.AND P2, PT, R30, c[0x0][0x16c], PT ;  /* 0x00005b001e007a0c */ /* 0x000fe40003f46270 */
[----:B------:R-:W-:Y:S01]  /*15e0*/  LOP3.LUT R5, R5, 0x1c0, RZ, 0xc0, !PT ;  /* 0x000001c005057812 */ /* 0x000fe200078ec0ff */
[----:B------:R-:W-:Y:S01]  /*15f0*/  IMAD.SHL.U32 R15, R15, 0x2, RZ ;  /* 0x000000020f0f7824 */ /* 0x000fe200078e00ff */
[----:B------:R-:W-:Y:S02]  /*1600*/  SEL R22, RZ, 0x8, P2 ;  /* 0x00000008ff167807 */ /* 0x000fe40001000000 */
[----:B------:R-:W-:Y:S02]  /*1610*/  LEA R10, P2, R24, c[0x0][0x280], 0x2 ;  /* 0x0000a000180a7a11 */ /* 0x000fe400078410ff */
[----:B------:R-:W-:-:S02]  /*1620*/  ISETP.GE.AND P0, PT, R28, c[0x0][0x1fc], PT ;  /* 0x00007f001c007a0c */ /* 0x000fc40003f06270 */
[----:B------:R-:W-:Y:S02]  /*1630*/  LEA.HI.X R11, R24, c[0x0][0x284], R21, 0x2, P2 ;  /* 0x0000a100180b7a11 */ /* 0x000fe400010f1415 */
[----:B------:R-:W-:Y:S02]  /*1640*/  ISETP.GT.AND P2, PT, R154, 0x7, PT ;  /* 0x000000079a00780c */ /* 0x000fe40003f44270 */
[----:B------:R-:W-:Y:S02]  /*1650*/  LOP3.LUT R4, R4, 0x18, RZ, 0xc0, !PT ;  /* 0x0000001804047812 */ /* 0x000fe400078ec0ff */
[----:B------:R-:W-:Y:S02]  /*1660*/  SHF.R.U32.HI R14, RZ, 0x3, R5 ;  /* 0x00000003ff0e7819 */ /* 0x000fe40000011605 */
[----:B------:R-:W-:Y:S02]  /*1670*/  SEL R18, RZ, 0xffffffff, P0 ;  /* 0xffffffffff127807 */ /* 0x000fe40000000000 */
[----:B------:R-:W-:-:S02]  /*1680*/  LOP3.LUT R9, R9, 0x10, R149, 0xf8, !PT ;  /* 0x0000001009097812 */ /* 0x000fc400078ef895 */
[----:B------:R-:W-:Y:S02]  /*1690*/  LOP3.LUT R13, R4, 0x20, R13, 0xf8, !PT ;  /* 0x00000020040d7812 */ /* 0x000fe400078ef80d */
[----:B------:R-:W-:Y:S01]  /*16a0*/  LOP3.LUT R14, R14, R5, R4, 0x1e, !PT ;  /* 0x000000050e0e7212 */ /* 0x000fe200078e1e04 */
[----:B------:R-:W-:Y:S01]  /*16b0*/  @!P2 IMAD.SHL.U32 R4, R154, 0x10, RZ ;  /* 0x000000109a04a824 */ /* 0x000fe200078e00ff */
[----:B------:R-:W-:Y:S01]  /*16c0*/  SEL R28, RZ, 0x1, P3 ;  /* 0x00000001ff1c7807 */ /* 0x000fe20001800000 */
[----:B------:R-:W-:Y:S01]  /*16d0*/  IMAD.SHL.U32 R5, R18, 0x2, RZ ;  /* 0x0000000212057824 */ /* 0x000fe200078e00ff */
[----:B------:R-:W-:Y:S01]  /*16e0*/  LOP3.LUT R9, R9, 0x8, R29, 0xf8, !PT ;  /* 0x0000000809097812 */ /* 0x000fe200078ef81d */
[----:B--2---:R-:W-:Y:S01]  /*16f0*/  CS2R R36, SRZ ;  /* 0x0000000000247805 */ /* 0x004fe2000001ff00 */
[----:B------:R-:W-:Y:S01]  /*1700*/  ISETP.GE.AND P3, PT, R25, c[0x0][0x16c], PT ;  /* 0x00005b0019007a0c */ /* 0x000fe20003f66270 */
[----:B------:R2:W-:Y:S01]  /*1710*/  @!P2 LDGSTS.E.BYPASS.LTC128B.128 [R4+0x14080], [R26.64] ;  /* 0x140800001a04afae */ /* 0x0005e2000b901d52 */
[----:B------:R-:W-:-:S02]  /*1720*/  ISETP.GE.AND P0, PT, R30, c[0x0][0x1fc], PT ;  /* 0x00007f001e007a0c */ /* 0x000fc40003f06270 */
[----:B------:R-:W-:Y:S01]  /*1730*/  LOP3.LUT R12, R9, R8, RZ, 0x3c, !PT ;  /* 0x00000008090c7212 */ /* 0x000fe200078e3cff */
[----:B------:R-:W0:Y:S01]  /*1740*/  LDGDEPBAR ;  /* 0x00000000000079af */ /* 0x000e220000000000 */
[----:B------:R-:W-:Y:S02]  /*1750*/  SEL R23, RZ, 0x4, P3 ;  /* 0x00000004ff177807 */ /* 0x000fe40001800000 */
[----:B------:R-:W-:Y:S01]  /*1760*/  LOP3.LUT R8, R15, 0x2, R32, 0xe2, !PT ;  /* 0x000000020f087812 */ /* 0x000fe200078ee220 */
[----:B------:R3:W-:Y:S01]  /*1770*/  LDGSTS.E.BYPASS.LTC128B.128 [R33+0x10080], [R34.64], !P5 ;  /* 0x1008000022217fae */ /* 0x0007e2000e901d52 */
[----:B------:R-:W-:Y:S02]  /*1780*/  LOP3.LUT R5, R5, 0x2, R28, 0xe2, !PT ;  /* 0x0000000205057812 */ /* 0x000fe400078ee21c */
[----:B------:R-:W-:Y:S01]  /*1790*/  SEL R9, RZ, 0x8, P0 ;  /* 0x00000008ff097807 */ /* 0x000fe20000000000 */
[----:B------:R3:W-:Y:S01]  /*17a0*/  LDGSTS.E.BYPASS.LTC128B.128 [R33+0x11080], [R34.64+0x80], !P4 ;  /* 0x1108008022217fae */ /* 0x0007e2000e101d52 */
[C---:B------:R-:W-:Y:S01]  /*17b0*/  LOP3.LUT P0, RZ, R0.reuse, 0x4, RZ, 0xc0, !PT ;  /* 0x0000000400ff7812 */ /* 0x040fe2000780c0ff */
[----:B------:R-:W-:Y:S01]  /*17c0*/  CS2R R28, SRZ ;  /* 0x00000000001c7805 */ /* 0x000fe2000001ff00 */
[C---:B------:R-:W-:Y:S01]  /*17d0*/  LOP3.LUT P5, RZ, R0.reuse, 0x2, RZ, 0xc0, !PT ;  /* 0x0000000200ff7812 */ /* 0x040fe200078ac0ff */
[----:B------:R-:W-:Y:S01]  /*17e0*/  IMAD.SHL.U32 R0, R0, 0x40, RZ ;  /* 0x0000004000007824 */ /* 0x000fe200078e00ff */
[----:B------:R-:W-:-:S02]  /*17f0*/  LOP3.LUT R8, R22, R8, R23, 0xfe, !PT ;  /* 0x0000000816087212 */ /* 0x000fc400078efe17 */
[----:B------:R-:W-:Y:S01]  /*1800*/  LOP3.LUT R5, R9, R5, R19, 0xfe, !PT ;  /* 0x0000000509057212 */ /* 0x000fe200078efe13 */
[----:B------:R-:W-:Y:S01]  /*1810*/  CS2R R22, SRZ ;  /* 0x0000000000167805 */ /* 0x000fe2000001ff00 */
[----:B------:R-:W-:Y:S01]  /*1820*/  LOP3.LUT R0, R0, 0x1c0, RZ, 0xc0, !PT ;  /* 0x000001c000007812 */ /* 0x000fe200078ec0ff */
[----:B------:R5:W-:Y:S01]  /*1830*/  STL [R1+0x60], R8 ;  /* 0x0000600801007387 */ /* 0x000be20000100800 */
[----:B------:R-:W-:Y:S02]  /*1840*/  ISETP.GE.OR P3, PT, R25, c[0x0][0x1fc], P1 ;  /* 0x00007f0019007a0c */ /* 0x000fe40000f66670 */
[----:B------:R-:W-:Y:S01]  /*1850*/  ISETP.GE.OR P1, PT, R30, c[0x0][0x1fc], P1 ;  /* 0x00007f001e007a0c */ /* 0x000fe20000f26670 */
[----:B------:R1:W-:Y:S01]  /*1860*/  STL [R1+0x54], R5 ;  /* 0x0000540501007387 */ /* 0x0003e20000100800 */
[----:B--2---:R-:W-:Y:S01]  /*1870*/  IMAD.IADD R4, R154, 0x1, -R20 ;  /* 0x000000019a047824 */ /* 0x004fe200078e0a14 */
[----:B------:R-:W-:Y:S01]  /*1880*/  CS2R R30, SRZ ;  /* 0x00000000001e7805 */ /* 0x000fe2000001ff00 */
[----:B------:R-:W-:Y:S01]  /*1890*/  CS2R R26, SRZ ;  /* 0x00000000001a7805 */ /* 0x000fe2000001ff00 */
[----:B------:R-:W-:Y:S01]  /*18a0*/  CS2R R24, SRZ ;  /* 0x0000000000187805 */ /* 0x000fe2000001ff00 */
[----:B------:R-:W-:Y:S01]  /*18b0*/  IMAD R4, R4, 0x2, R6 ;  /* 0x0000000204047824 */ /* 0x000fe200078e0206 */
[----:B------:R-:W-:-:S03]  /*18c0*/  CS2R R20, SRZ ;  /* 0x0000000000147805 */ /* 0x000fc6000001ff00 */
[----:B------:R-:W-:Y:S01]  /*18d0*/  IMAD.IADD R14, R4, 0x1, R14 ;  /* 0x00000001040e7824 */ /* 0x000fe200078e020e */
[----:B------:R3:W-:Y:S01]  /*18e0*/  LDGSTS.E.BYPASS.LTC128B.128 [R33+0x12080], [R34.64+0x100], !P3 ;  /* 0x1208010022217fae */ /* 0x0007e2000d901d52 */
[----:B------:R-:W-:-:S03]  /*18f0*/  IMAD.SHL.U32 R4, R16, 0x8, RZ ;  /* 0x0000000810047824 */ /* 0x000fc600078e00ff */
[----:B------:R3:W-:Y:S01]  /*1900*/  LDGSTS.E.BYPASS.LTC128B.128 [R33+0x13080], [R34.64+0x180], !P1 ;  /* 0x1308018022217fae */ /* 0x0007e2000c901d52 */
[----:B------:R-:W-:Y:S02]  /*1910*/  PLOP3.LUT P1, PT, PT, PT, UP0, 0x80, 0x0 ;  /* 0x000000000000781c */ /* 0x000fe40003f2f008 */
[----:B------:R-:W-:Y:S01]  /*1920*/  LOP3.LUT R4, R0, 0x8, R4, 0xf8, !PT ;  /* 0x0000000800047812 */ /* 0x000fe200078ef804 */
[----:B-----5:R-:W-:Y:S02]  /*1930*/  IMAD.SHL.U32 R8, R7, 0x40, RZ ;  /* 0x0000004007087824 */ /* 0x020fe400078e00ff */
[----:B-1----:R-:W-:Y:S01]  /*1940*/  IMAD.SHL.U32 R5, R2, 0x8, RZ ;  /* 0x0000000802057824 */ /* 0x002fe200078e00ff */
[----:B------:R-:W-:Y:S02]  /*1950*/  SHF.R.U32.HI R2, RZ, 0x3, R0 ;  /* 0x00000003ff027819 */ /* 0x000fe40000011600 */
[----:B------:R-:W-:Y:S02]  /*1960*/  LOP3.LUT R8, R8, 0xfffffe00, RZ, 0xc0, !PT ;  /* 0xfffffe0008087812 */ /* 0x000fe400078ec0ff */
[----:B------:R-:W-:-:S02]  /*1970*/  LOP3.LUT R5, R0, 0x38, R5, 0xf8, !PT ;  /* 0x0000003800057812 */ /* 0x000fc400078ef805 */
[----:B------:R-:W-:Y:S01]  /*1980*/  LOP3.LUT R0, R2, R13, R0, 0x1e, !PT ;  /* 0x0000000d02007212 */ /* 0x000fe200078e1e00 */
[C---:B------:R-:W-:Y:S01]  /*1990*/  IMAD R7, R16.reuse, 0x1000, R8 ;  /* 0x0000100010077824 */ /* 0x040fe200078e0208 */
[----:B------:R-:W-:Y:S02]  /*19a0*/  LOP3.LUT R13, R17, 0xffffffe0, RZ, 0xc0, !PT ;  /* 0xffffffe0110d7812 */ /* 0x000fe400078ec0ff */
[-C--:B------:R-:W-:Y:S01]  /*19b0*/  LOP3.LUT R9, R5, R2.reuse, RZ, 0x3c, !PT ;  /* 0x0000000205097212 */ /* 0x080fe200078e3cff */
[----:B------:R-:W-:Y:S01]  /*19c0*/  IMAD R5, R16, 0x200, R12 ;  /* 0x0000020010057824 */ /* 0x000fe200078e020c */
[----:B------:R-:W-:Y:S01]  /*19d0*/  LOP3.LUT R4, R4, R2, RZ, 0x3c, !PT ;  /* 0x0000000204047212 */ /* 0x000fe200078e3cff */
[----:B------:R-:W-:Y:S01]  /*19e0*/  IMAD.IADD R13, R154, 0x1, -R13 ;  /* 0x000000019a0d7824 */ /* 0x000fe200078e0a0d */
[-C--:B------:R-:W-:Y:S01]  /*19f0*/  LOP3.LUT R0, R0, R8.reuse, RZ, 0xfc, !PT ;  /* 0x0000000800007212 */ /* 0x080fe200078efcff */
[----:B------:R-:W-:Y:S01]  /*1a00*/  IMAD.IADD R7, R7, 0x1, R9 ;  /* 0x0000000107077824 */ /* 0x000fe200078e0209 */
[CC--:B------:R-:W-:Y:S01]  /*1a10*/  IADD3 R2, R4.reuse, R8.reuse, R6 ;  /* 0x0000000804027210 */ /* 0x0c0fe20007ffe006 */
[----:B------:R-:W-:Y:S01]  /*1a20*/  IMAD.MOV.U32 R6, RZ, RZ, 0x10 ;  /* 0x00000010ff067424 */ /* 0x000fe200078e00ff */
[----:B------:R-:W-:Y:S01]  /*1a30*/  SHF.R.S32.HI R12, RZ, 0x1f, R13 ;  /* 0x0000001fff0c7819 */ /* 0x000fe2000001140d */
[----:B---3--:R-:W-:Y:S01]  /*1a40*/  CS2R R34, SRZ ;  /* 0x0000000000227805 */ /* 0x008fe2000001ff00 */
[----:B------:R-:W-:Y:S01]  /*1a50*/  LOP3.LUT R8, R4, R8, RZ, 0xfc, !PT ;  /* 0x0000000804087212 */ /* 0x000fe200078efcff */
[----:B------:R-:W-:Y:S01]  /*1a60*/  @!P2 IMAD.SHL.U32 R4, R154, 0x10, RZ ;  /* 0x000000109a04a824 */ /* 0x000fe200078e00ff */
[----:B------:R-:W-:Y:S01]  /*1a70*/  LEA.HI R12, R12, R13, RZ, 0x2 ;  /* 0x0000000d0c0c7211 */ /* 0x000fe200078f10ff */
[----:B------:R-:W-:Y:S01]  /*1a80*/  CS2R R32, SRZ ;  /* 0x0000000000207805 */ /* 0x000fe2000001ff00 */
[----:B------:R-:W-:-:S02]  /*1a90*/  SEL R6, R6, 0xfffffff0, !P5 ;  /* 0xfffffff006067807 */ /* 0x000fc40006800000 */
[----:B------:R-:W-:Y:S01]  /*1aa0*/  LEA.HI R9, R12, R149, RZ, 0x1e ;  /* 0x000000950c097211 */ /* 0x000fe200078ff0ff */
[----:B------:R1:W-:Y:S04]  /*1ab0*/  @!P2 LDGSTS.E.BYPASS.LTC128B.128 [R4+0x14100], [R10.64] ;  /* 0x141000000a04afae */ /* 0x0003e8000b901d52 */
[----:B------:R2:W-:Y:S04]  /*1ac0*/  STL [R1+0x6c], R9 ;  /* 0x00006c0901007387 */ /* 0x0005e80000100800 */
[----:B------:R-:W0:Y:S01]  /*1ad0*/  LDGDEPBAR ;  /* 0x00000000000079af */ /* 0x000e220000000000 */
[----:B-1----:R-:W-:Y:S01]  /*1ae0*/  SEL R4, R152, 0xffffffe0, !P0 ;  /* 0xffffffe098047807 */ /* 0x002fe20004000000 */
[----:B------:R-:W-:Y:S05]  /*1af0*/  @!P1 BRA `(.L_x_36) ;  /* 0x0000274000009947 */ /* 0x000fea0003800000 */
[----:B--2-4-:R-:W-:Y:S01]  /*1b00*/  SHF.R.S32.HI R9, RZ, 0x1f, R148 ;  /* 0x0000001fff097819 */ /* 0x014fe20000011494 */
[----:B------:R-:W-:Y:S01]  /*1b10*/  ULDC.64 UR4, c[0x0][0x238] ;  /* 0x00008e0000047ab9 */ /* 0x000fe20000000a00 */
[----:B------:R-:W-:Y:S01]  /*1b20*/  LOP3.LUT P0, RZ, R150, 0x4, RZ, 0xc0, !PT ;  /* 0x0000000496ff7812 */ /* 0x000fe2000780c0ff */
[----:B------:R-:W-:Y:S01]  /*1b30*/  UIMAD UR4, UR9, UR4, URZ ;  /* 0x00000004090472a4 */ /* 0x000fe2000f8e023f */
[----:B------:R-:W-:Y:S01]  /*1b40*/  LEA.HI R9, R9, R148, RZ, 0x2 ;  /* 0x0000009409097211 */ /* 0x000fe200078f10ff */
[----:B------:R-:W-:Y:S01]  /*1b50*/  IMAD.SHL.U32 R14, R14, 0x2, RZ ;  /* 0x000000020e0e7824 */ /* 0x000fe200078e00ff */
[----:B------:R-:W-:Y:S01]  /*1b60*/  LOP3.LUT R12, R12, 0xfffffffc, RZ, 0xc0, !PT ;  /* 0xfffffffc0c0c7812 */ /* 0x000fe200078ec0ff */
[----:B------:R-:W-:Y:S01]  /*1b70*/  IMAD.U32 R10, RZ, RZ, UR11 ;  /* 0x0000000bff0a7e24 */ /* 0x000fe2000f8e00ff */
[----:B------:R-:W-:Y:S01]  /*1b80*/  LOP3.LUT R9, R9, 0xfffffffc, RZ, 0xc0, !PT ;  /* 0xfffffffc09097812 */ /* 0x000fe200078ec0ff */
[----:B------:R-:W-:Y:S01]  /*1b90*/  UIMAD UR4, UR11, UR5, UR4 ;  /* 0x000000050b0472a4 */ /* 0x000fe2000f8e0204 */
[--C-:B------:R-:W-:Y:S01]  /*1ba0*/  SHF.R.S32.HI R155, RZ, 0x1f, R154.reuse ;  /* 0x0000001fff9b7819 */ /* 0x100fe2000001149a */
[----:B------:R-:W-:Y:S01]  /*1bb0*/  IMAD.SHL.U32 R2, R2, 0x2, RZ ;  /* 0x0000000202027824 */ /* 0x000fe200078e00ff */
[----:B------:R-:W-:Y:S01]  /*1bc0*/  IADD3 R13, R13, -R12, RZ ;  /* 0x8000000c0d0d7210 */ /* 0x000fe20007ffe0ff */
[----:B------:R-:W-:Y:S01]  /*1bd0*/  IMAD.IADD R9, R148, 0x1, -R9 ;  /* 0x0000000194097824 */ /* 0x000fe200078e0a09 */
[----:B------:R-:W-:Y:S01]  /*1be0*/  IADD3 R15, R14, 0x141c0, RZ ;  /* 0x000141c00e0f7810 */ /* 0x000fe20007ffe0ff */
[----:B------:R-:W-:Y:S01]  /*1bf0*/  IMAD.WIDE.U32 R10, R10, c[0x0][0x238], R154 ;  /* 0x00008e000a0a7a25 */ /* 0x000fe200078e009a */
[----:B------:R-:W-:Y:S01]  /*1c00*/  STL [R1+0x74], R155 ;  /* 0x0000749b01007387 */ /* 0x000fe20000100800 */
[----:B------:R-:W-:Y:S01]  /*1c10*/  LEA R7, R7, 0x80, 0x1 ;  /* 0x0000008007077811 */ /* 0x000fe200078e08ff */
[----:B------:R-:W-:Y:S01]  /*1c20*/  UIADD3 UR7, UR7, 0x1f, URZ ;  /* 0x0000001f07077890 */ /* 0x000fe2000fffe03f */
[----:B------:R-:W-:Y:S01]  /*1c30*/  IMAD R12, R9, -0x8, R151 ;  /* 0xfffffff8090c7824 */ /* 0x000fe200078e0297 */
[----:B------:R-:W-:Y:S01]  /*1c40*/  IADD3 R9, R14, 0x14180, RZ ;  /* 0x000141800e097810 */ /* 0x000fe20007ffe0ff */
[----:B------:R1:W-:Y:S01]  /*1c50*/  STL [R1+0x64], R14 ;  /* 0x0000640e01007387 */ /* 0x0003e20000100800 */
[----:B------:R-:W-:Y:S01]  /*1c60*/  IADD3 R11, R11, UR4, RZ ;  /* 0x000000040b0b7c10 */ /* 0x000fe2000fffe0ff */
[----:B------:R-:W-:Y:S01]  /*1c70*/  ULDC.64 UR4, c[0x0][0x240] ;  /* 0x0000900000047ab9 */ /* 0x000fe20000000a00 */
[----:B------:R-:W-:Y:S01]  /*1c80*/  @P0 IADD3 R15, R9, -0x40, RZ ;  /* 0xffffffc0090f0810 */ /* 0x000fe20007ffe0ff */
[----:B------:R-:W-:Y:S01]  /*1c90*/  UIMAD UR4, UR10, UR4, URZ ;  /* 0x000000040a0472a4 */ /* 0x000fe2000f8e023f */
[----:B------:R-:W-:Y:S01]  /*1ca0*/  LEA R8, R8, 0x15180, 0x1 ;  /* 0x0001518008087811 */ /* 0x000fe200078e08ff */
[----:B------:R-:W-:Y:S01]  /*1cb0*/  IMAD R12, R13, -0x2, R12 ;  /* 0xfffffffe0d0c7824 */ /* 0x000fe200078e020c */
[----:B------:R-:W-:Y:S01]  /*1cc0*/  CS2R R146, SRZ ;  /* 0x0000000000927805 */ /* 0x000fe2000001ff00 */
[----:B------:R2:W-:Y:S01]  /*1cd0*/  STL [R1+0x68], R15 ;  /* 0x0000680f01007387 */ /* 0x0005e20000100800 */
[----:B------:R-:W-:Y:S01]  /*1ce0*/  UIMAD UR5, UR12, UR5, UR4 ;  /* 0x000000050c0572a4 */ /* 0x000fe2000f8e0204 */
[----:B------:R-:W-:Y:S01]  /*1cf0*/  IMAD.SHL.U32 R0, R0, 0x2, RZ ;  /* 0x0000000200007824 */ /* 0x000fe200078e00ff */
[----:B------:R-:W-:Y:S01]  /*1d00*/  USHF.R.S32.HI UR4, URZ, 0x1f, UR7 ;  /* 0x0000001f3f047899 */ /* 0x000fe20008011407 */
[----:B------:R-:W-:Y:S01]  /*1d10*/  CS2R R144, SRZ ;  /* 0x0000000000907805 */ /* 0x000fe2000001ff00 */
[----:B------:R-:W-:Y:S01]  /*1d20*/  CS2R R142, SRZ ;  /* 0x00000000008e7805 */ /* 0x000fe2000001ff00 */
[----:B------:R-:W-:Y:S01]  /*1d30*/  CS2R R140, SRZ ;  /* 0x00000000008c7805 */ /* 0x000fe2000001ff00 */
[----:B------:R-:W-:Y:S01]  /*1d40*/  ULEA.HI UR4, UR4, UR7, URZ, 0x5 ;  /* 0x0000000704047291 */ /* 0x000fe2000f8f283f */
        /* <DEDUP_REMOVED lines=9> */
[----:B-1----:R-:W-:Y:S01]  /*1de0*/  IMAD.U32 R14, RZ, RZ, UR12 ;  /* 0x0000000cff0e7e24 */ /* 0x002fe2000f8e00ff */
[----:B------:R-:W-:Y:S01]  /*1df0*/  CS2R R120, SRZ ;  /* 0x0000000000787805 */ /* 0x000fe2000001ff00 */
[----:B------:R-:W-:Y:S01]  /*1e00*/  CS2R R118, SRZ ;  /* 0x0000000000767805 */ /* 0x000fe2000001ff00 */
[----:B------:R-:W-:Y:S01]  /*1e10*/  CS2R R116, SRZ ;  /* 0x0000000000747805 */ /* 0x000fe2000001ff00 */
[----:B------:R-:W-:Y:S01]  /*1e20*/  CS2R R114, SRZ ;  /* 0x0000000000727805 */ /* 0x000fe2000001ff00 */
[----:B------:R-:W-:Y:S01]  /*1e30*/  CS2R R112, SRZ ;  /* 0x0000000000707805 */ /* 0x000fe2000001ff00 */
[----:B------:R-:W-:Y:S01]  /*1e40*/  CS2R R110, SRZ ;  /* 0x00000000006e7805 */ /* 0x000fe2000001ff00 */
[----:B------:R-:W-:Y:S01]  /*1e50*/  CS2R R108, SRZ ;  /* 0x00000000006c7805 */ /* 0x000fe2000001ff00 */
[----:B--2---:R-:W-:Y:S01]  /*1e60*/  IMAD.WIDE.U32 R14, R14, c[0x0][0x240], R10 ;  /* 0x000090000e0e7a25 */ /* 0x004fe200078e000a */
        /* <DEDUP_REMOVED lines=33> */
[C---:B-1----:R-:W-:Y:S01]  /*2080*/  LEA R7, R5.reuse, R3, 0x1 ;  /* 0x0000000305077211 */ /* 0x042fe200078e08ff */
[----:B------:R-:W-:Y:S01]  /*2090*/  IMAD.SHL.U32 R3, R5, 0x2, RZ ;  /* 0x0000000205037824 */ /* 0x000fe200078e00ff */
[----:B------:R-:W-:Y:S01]  /*20a0*/  CS2R R46, SRZ ;  /* 0x00000000002e7805 */ /* 0x000fe2000001ff00 */
[----:B------:R-:W-:Y:S01]  /*20b0*/  IMAD R5, R4, 0x2, R8 ;  /* 0x0000000204057824 */ /* 0x000fe200078e0208 */
        /* <DEDUP_REMOVED lines=15> */
[----:B------:R-:W-:-:S02]  /*21b0*/  UMOV UR10, URZ ;  /* 0x0000003f000a7c82 */ /* 0x000fc40008000000 */
[----:B------:R-:W-:Y:S02]  /*21c0*/  ULDC UR9, c[0x0][0x168] ;  /* 0x00005a0000097ab9 */ /* 0x000fe40000000800 */
[----:B------:R-:W-:Y:S02]  /*21d0*/  USHF.R.S32.HI UR11, URZ, 0x5, UR4 ;  /* 0x000000053f0b7899 */ /* 0x000fe40008011404 */
[----:B------:R-:W-:Y:S01]  /*21e0*/  ULDC UR7, c[0x0][0x168] ;  /* 0x00005a0000077ab9 */ /* 0x000fe20000000800 */
[C---:B-1----:R-:W-:Y:S01]  /*21f0*/  LEA R7, R6.reuse, R8, 0x1 ;  /* 0x0000000806077211 */ /* 0x042fe200078e08ff */
[----:B--2---:R-:W-:-:S04]  /*2200*/  IMAD R3, R6, 0x2, R2 ;  /* 0x0000000206037824 */ /* 0x004fc800078e0202 */
[----:B------:R-:W-:Y:S01]  /*2210*/  STL [R1+0x44], R7 ;  /* 0x0000440701007387 */ /* 0x000fe20000100800 */
[C---:B------:R-:W-:Y:S01]  /*2220*/  IMAD R6, R4.reuse, 0x2, R2 ;  /* 0x0000000204067824 */ /* 0x040fe200078e0202 */
[----:B------:R-:W-:-:S04]  /*2230*/  LEA R252, R4, R3, 0x1 ;  /* 0x0000000304fc7211 */ /* 0x000fc800078e08ff */
[----:B------:R-:W-:Y:S04]  /*2240*/  STL [R1+0x20], R6 ;  /* 0x0000200601007387 */ /* 0x000fe80000100800 */
[----:B------:R1:W-:Y:S02]  /*2250*/  STL [R1+0x4c], R5 ;  /* 0x00004c0501007387 */ /* 0x0003e40000100800 */
[----:B-1----:R-:W-:Y:S01]  /*2260*/  IMAD R5, R4, 0x2, R7 ;  /* 0x0000000204057824 */ /* 0x002fe200078e0207 */
[----:B------:R-:W-:-:S04]  /*2270*/  IADD3 R4, R15, UR5, RZ ;  /* 0x000000050f047c10 */ /* 0x000fc8000fffe0ff */
[----:B------:R1:W-:Y:S04]  /*2280*/  STL [R1+0x48], R5 ;  /* 0x0000480501007387 */ /* 0x0003e80000100800 */
[----:B------:R1:W-:Y:S02]  /*2290*/  STL [R1+0x98], R4 ;  /* 0x0000980401007387 */ /* 0x0003e40000100800 */
[C---:B------:R-:W-:Y:S02]  /*22a0*/  ISETP.GT.AND P6, PT, R12.reuse, RZ, PT ;  /* 0x000000ff0c00720c */ /* 0x040fe40003fc4270 */
[C---:B------:R-:W-:Y:S02]  /*22b0*/  ISETP.GT.AND P5, PT, R12.reuse, 0x1, PT ;  /* 0x000000010c00780c */ /* 0x040fe40003fa4270 */
[C---:B------:R-:W-:Y:S02]  /*22c0*/  ISETP.GT.AND P4, PT, R12.reuse, 0x20, PT ;  /* 0x000000200c00780c */ /* 0x040fe40003f84270 */
[----:B------:R-:W-:-:S02]  /*22d0*/  ISETP.GT.AND P3, PT, R12, 0x21, PT ;  /* 0x000000210c00780c */ /* 0x000fc40003f64270 */
.L_x_39:
        /* <DEDUP_REMOVED lines=255> */
[----:B------:R-:W-:Y:S01]  /*32d0*/  UIMAD UR4, UR13, -0x20, UR9 ;  /* 0xffffffe00d0478a4 */ /* 0x000fe2000f8e0209 */
        /* <DEDUP_REMOVED lines=43> */
.L_x_37:
        /* <DEDUP_REMOVED lines=101> */
.L_x_38:
        /* <DEDUP_REMOVED lines=102> */
.L_x_36:
[----:B-12-4-:R-:W2:Y:S01]  /*4240*/  LDL.LU.64 R8, [R1+0x70] ;  /* 0x0000700001087983 */ /* 0x016ea20000300a00 */
[----:B------:R-:W1:Y:S01]  /*4250*/  S2UR UR4, SR_CTAID.X ;  /* 0x00000000000479c3 */ /* 0x000e620000002500 */
[----:B-----5:R-:W-:Y:S01]  /*4260*/  MOV R0, c[0x0][0x338] ;  /* 0x0000ce0000007a02 */ /* 0x020fe20000000f00 */
[----:B------:R-:W-:Y:S01]  /*4270*/  USHF.R.S32.HI UR6, URZ, 0x1f, UR12 ;  /* 0x0000001f3f067899 */ /* 0x000fe2000801140c */
[----:B------:R-:W3:Y:S01]  /*4280*/  S2R R2, SR_CTAID.Y ;  /* 0x0000000000027919 */ /* 0x000ee20000002600 */
[----:B------:R-:W-:Y:S01]  /*4290*/  FMUL.FTZ R84, R84, c[0x0][0x298] ;  /* 0x0000a60054547a20 */ /* 0x000fe20000410000 */
[----:B------:R-:W-:Y:S01]  /*42a0*/  ISETP.NE.AND P1, PT, R0, 0x1, PT ;  /* 0x000000010000780c */ /* 0x000fe20003f25270 */
[----:B-1----:R-:W-:-:S12]  /*42b0*/  USHF.L.U32 UR4, UR4, 0xe, URZ ;  /* 0x0000000e04047899 */ /* 0x002fd8000800063f */
[----:B---3--:R-:W-:Y:S01]  /*42c0*/  @P1 IMAD.HI.U32 R0, R2, c[0x0][0x33c], RZ ;  /* 0x0000cf0002001a27 */ /* 0x008fe200078e00ff */
[----:B------:R-:W-:Y:S01]  /*42d0*/  USHF.R.S32.HI UR8, URZ, 0x1f, UR4 ;  /* 0x0000001f3f087899 */ /* 0x000fe20008011404 */
[----:B------:R-:W-:-:S03]  /*42e0*/  SHF.R.S32.HI R3, RZ, 0x1f, R2 ;  /* 0x0000001fff037819 */ /* 0x000fc60000011402 */
[----:B------:R-:W-:-:S04]  /*42f0*/  @P1 SHF.R.U32.HI R0, RZ, c[0x0][0x340], R0 ;  /* 0x0000d000ff001a19 */ /* 0x000fc80000011600 */
[----:B------:R-:W-:Y:S02]  /*4300*/  @P1 SHF.R.S32.HI R6, RZ, 0x1f, R0 ;  /* 0x0000001fff061819 */ /* 0x000fe40000011400 */
[----:B------:R-:W-:Y:S02]  /*4310*/  @P1 MOV R2, R0 ;  /* 0x0000000000021202 */ /* 0x000fe40000000f00 */
[----:B------:R-:W-:-:S05]  /*4320*/  @P1 MOV R3, R6 ;  /* 0x0000000600031202 */ /* 0x000fca0000000f00 */
[C---:B------:R-:W-:Y:S02]  /*4330*/  IMAD R0, R3.reuse, c[0x0][0x328], RZ ;  /* 0x0000ca0003007a24 */ /* 0x040fe400078e02ff */
[----:B------:R-:W-:Y:S02]  /*4340*/  IMAD R3, R3, c[0x0][0x300], RZ ;  /* 0x0000c00003037a24 */ /* 0x000fe400078e02ff */
[----:B------:R-:W-:Y:S02]  /*4350*/  IMAD R0, R2, c[0x0][0x32c], R0 ;  /* 0x0000cb0002007a24 */ /* 0x000fe400078e0200 */
[----:B------:R-:W-:Y:S02]  /*4360*/  FMUL.FTZ R85, R85, c[0x0][0x298] ;  /* 0x0000a60055557a20 */ /* 0x000fe40000410000 */
[----:B------:R-:W-:Y:S02]  /*4370*/  FMUL.FTZ R87, R87, c[0x0][0x298] ;  /* 0x0000a60057577a20 */ /* 0x000fe40000410000 */
[----:B------:R-:W-:-:S02]  /*4380*/  FMUL.FTZ R88, R88, c[0x0][0x298] ;  /* 0x0000a60058587a20 */ /* 0x000fc40000410000 */
[----:B------:R-:W-:Y:S02]  /*4390*/  FMUL.FTZ R89, R89, c[0x0][0x298] ;  /* 0x0000a60059597a20 */ /* 0x000fe40000410000 */
[----:B------:R-:W-:Y:S02]  /*43a0*/  FMUL.FTZ R90, R90, c[0x0][0x298] ;  /* 0x0000a6005a5a7a20 */ /* 0x000fe40000410000 */
[----:B------:R-:W-:Y:S02]  /*43b0*/  FMUL.FTZ R91, R91, c[0x0][0x298] ;  /* 0x0000a6005b5b7a20 */ /* 0x000fe40000410000 */
        /* <DEDUP_REMOVED lines=45> */
[----:B------:R-:W-:Y:S01]  /*4690*/  FMUL.FTZ R137, R137, c[0x0][0x298] ;  /* 0x0000a60089897a20 */ /* 0x000fe20000410000 */
[C---:B--2---:R-:W-:Y:S01]  /*46a0*/  IADD3 R4, P0, R8.reuse, UR4, RZ ;  /* 0x0000000408047c10 */ /* 0x044fe2000ff1e0ff */
[----:B------:R-:W-:Y:S02]  /*46b0*/  ULDC.64 UR4, c[0x0][0x330] ;  /* 0x0000cc0000047ab9 */ /* 0x000fe40000000a00 */
[----:B------:R-:W-:Y:S01]  /*46c0*/  UIMAD UR4, UR6, UR4, URZ ;  /* 0x00000004060472a4 */ /* 0x000fe2000f8e023f */
[----:B------:R-:W-:-:S03]  /*46d0*/  LEA.HI.X.SX32 R5, R8, UR8, 0x1, P0 ;  /* 0x0000000808057c11 */ /* 0x000fc600080f0eff */
[----:B------:R-:W-:Y:S02]  /*46e0*/  UIMAD UR8, UR12, UR5, UR4 ;  /* 0x000000050c0872a4 */ /* 0x000fe4000f8e0204 */
[C-C-:B------:R-:W-:Y:S01]  /*46f0*/  IMAD.WIDE.U32 R8, R2.reuse, c[0x0][0x328], R4.reuse ;  /* 0x0000ca0002087a25 */ /* 0x140fe200078e0004 */
[----:B------:R-:W-:Y:S02]  /*4700*/  ULDC.64 UR4, c[0x0][0x308] ;  /* 0x0000c20000047ab9 */ /* 0x000fe40000000a00 */
[----:B------:R-:W-:Y:S01]  /*4710*/  UIMAD UR4, UR6, UR4, URZ ;  /* 0x00000004060472a4 */ /* 0x000fe2000f8e023f */
[C---:B------:R-:W-:Y:S01]  /*4720*/  IMAD.WIDE.U32 R6, R2.reuse, c[0x0][0x300], R4 ;  /* 0x0000c00002067a25 */ /* 0x040fe200078e0004 */
[----:B------:R-:W-:Y:S02]  /*4730*/  IADD3 R5, R9, R0, RZ ;  /* 0x0000000009057210 */ /* 0x000fe40007ffe0ff */
[----:B------:R-:W-:Y:S01]  /*4740*/  MOV R9, UR12 ;  /* 0x0000000c00097c02 */ /* 0x000fe20008000f00 */
[----:B------:R-:W-:Y:S01]  /*4750*/  IMAD R2, R2, c[0x0][0x304], R3 ;  /* 0x0000c10002027a24 */ /* 0x000fe200078e0203 */
[----:B------:R-:W-:Y:S01]  /*4760*/  MOV R4, R8 ;  /* 0x0000000800047202 */ /* 0x000fe20000000f00 */
[----:B------:R-:W-:Y:S01]  /*4770*/  UIMAD UR4, UR12, UR5, UR4 ;  /* 0x000000050c0472a4 */ /* 0x000fe2000f8e0204 */
[----:B------:R-:W-:-:S02]  /*4780*/  MOV R0, UR12 ;  /* 0x0000000c00007c02 */ /* 0x000fc40008000f00 */
[----:B------:R-:W-:Y:S01]  /*4790*/  IADD3 R3, R7, R2, RZ ;  /* 0x0000000207037210 */ /* 0x000fe20007ffe0ff */
[----:B------:R-:W-:Y:S01]  /*47a0*/  IMAD.WIDE.U32 R8, R9, c[0x0][0x330], R4 ;  /* 0x0000cc0009087a25 */ /* 0x000fe200078e0004 */
[----:B------:R-:W-:-:S05]  /*47b0*/  MOV R2, R6 ;  /* 0x0000000600027202 */ /* 0x000fca0000000f00 */
[----:B------:R-:W-:Y:S01]  /*47c0*/  IMAD.WIDE.U32 R6, R0, c[0x0][0x308], R2 ;  /* 0x0000c20000067a25 */ /* 0x000fe200078e0002 */
[----:B------:R-:W-:Y:S02]  /*47d0*/  IADD3 R0, R9, UR8, RZ ;  /* 0x0000000809007c10 */ /* 0x000fe4000fffe0ff */
[----:B------:R-:W-:Y:S02]  /*47e0*/  LEA R2, P1, R8, c[0x0][0x310], 0x2 ;  /* 0x0000c40008027a11 */ /* 0x000fe400078210ff */
[----:B------:R-:W-:Y:S02]  /*47f0*/  LEA R4, P0, R6, c[0x0][0x2e8], 0x2 ;  /* 0x0000ba0006047a11 */ /* 0x000fe400078010ff */
[----:B------:R-:W-:Y:S01]  /*4800*/  LEA.HI.X R3, R8, c[0x0][0x314], R0, 0x2, P1 ;  /* 0x0000c50008037a11 */ /* 0x000fe200008f1400 */
[----:B------:R-:W-:Y:S01]  /*4810*/  BAR.SYNC.DEFER_BLOCKING 0x1, 0x100 ;  /* 0x0044000000007b1d */ /* 0x000fe20000010000 */
[----:B------:R-:W-:-:S05]  /*4820*/  IADD3 R5, R7, UR4, RZ ;  /* 0x0000000407057c10 */ /* 0x000fca000fffe0ff */
[----:B------:R-:W-:Y:S01]  /*4830*/  RED.E.ADD.F32.FTZ.RN.STRONG.GPU [R2.64], R20 ;  /* 0x000000140200798e */ /* 0x000fe2000c10e792 */
[----:B------:R-:W-:-:S03]  /*4840*/  LEA.HI.X R5, R6, c[0x0][0x2ec], R5, 0x2, P0 ;  /* 0x0000bb0006057a11 */ /* 0x000fc600000f1405 */
[----:B------:R-:W-:Y:S04]  /*4850*/  RED.E.ADD.F32.FTZ.RN.STRONG.GPU [R2.64+0x400], R21 ;  /* 0x000400150200798e */ /* 0x000fe8000c10e792 */
        /* <DEDUP_REMOVED lines=55> */
[----:B------:R-:W-:Y:S01]  /*4bd0*/  RED.E.ADD.F32.FTZ.RN.STRONG.GPU [R2.64+0xe400], R81 ;  /* 0x00e400510200798e */ /* 0x000fe2000c10e792 */
[----:B------:R-:W-:-:S03]  /*4be0*/  FMUL.FTZ R7, R86, c[0x0][0x298] ;  /* 0x0000a60056077a20 */ /* 0x000fc60000410000 */
[----:B------:R-:W-:Y:S04]  /*4bf0*/  RED.E.ADD.F32.FTZ.RN.STRONG.GPU [R2.64+0xe800], R82 ;  /* 0x00e800520200798e */ /* 0x000fe8000c10e792 */
[----:B------:R-:W-:Y:S04]  /*4c00*/  RED.E.ADD.F32.FTZ.RN.STRONG.GPU [R2.64+0xec00], R83 ;  /* 0x00ec00530200798e */ /* 0x000fe8000c10e792 */
[----:B------:R-:W-:Y:S04]  /*4c10*/  RED.E.ADD.F32.FTZ.RN.STRONG.GPU [R2.64+0xf000], R76 ;  /* 0x00f0004c0200798e */ /* 0x000fe8000c10e792 */
[----:B------:R-:W-:Y:S04]  /*4c20*/  RED.E.ADD.F32.FTZ.RN.STRONG.GPU [R2.64+0xf400], R77 ;  /* 0x00f4004d0200798e */ /* 0x000fe8000c10e792 */
[----:B------:R-:W-:Y:S04]  /*4c30*/  RED.E.ADD.F32.FTZ.RN.STRONG.GPU [R2.64+0xf800], R78 ;  /* 0x00f8004e0200798e */ /* 0x000fe8000c10e792 */
[----:B------:R-:W-:Y:S04]  /*4c40*/  RED.E.ADD.F32.FTZ.RN.STRONG.GPU [R2.64+0xfc00], R79 ;  /* 0x00fc004f0200798e */ /* 0x000fe8000c10e792 */
[----:B------:R-:W-:Y:S04]  /*4c50*/  RED.E.ADD.F32.FTZ.RN.STRONG.GPU [R4.64], R84 ;  /* 0x000000540400798e */ /* 0x000fe8000c10e792 */
        /* <DEDUP_REMOVED lines=73> */
[----:B------:R-:W-:Y:S05]  /*50f0*/  EXIT ;  /* 0x000000000000794d */ /* 0x000fea0003800000 */
.L_x_40:
        /* <DEDUP_REMOVED lines=16> */
.L_x_1147:


//--------------------- .text._ZN7cutlass13device_kernelIN5flash19enable_sm80_to_sm89INS1_16FlashAttnBwdSm80INS1_25CollectiveMainloopBwdSm80ILi1ELi1EN4cute5tupleIJNS5_1CILi32EEENS7_ILi64EEENS7_ILi256EEEEEENS_10bfloat16_tEfNS_4arch4Sm80ELb0ELb0ELb0ELb1ELb0ELb0ELb0ELb0ELi2ELi2ELi2ELi1ELb1EEENS1_21CollectiveEpilogueBwdISB_SC_SE_Li256ELb1ELb0ELi4EEENS1_19SingleTileSchedulerILb1ELb0ELb0ELi64EEEEEEEEEvNT_6ParamsE --------------------------
	.section	.text._ZN7cutlass13device_kernelIN5flash19enable_sm80_to_sm89INS1_16FlashAttnBwdSm80INS1_25CollectiveMainloopBwdSm80ILi1ELi1EN4cute5tupleIJNS5_1CILi32EEENS7_ILi64EEENS7_ILi256EEEEEENS_10bfloat16_tEfNS_4arch4Sm80ELb0ELb0ELb0ELb1ELb0ELb0ELb0ELb0ELi2ELi2ELi2ELi1ELb1EEENS1_21CollectiveEpilogueBwdISB_SC_SE_Li256ELb1ELb0ELi4EEENS1_19SingleTileSchedulerILb1ELb0ELb0ELi64EEEEEEEEEvNT_6ParamsE,"ax",@progbits
	.sectioninfo	@"SHI_REGISTERS=255"
	.align	128
.text._ZN7cutlass13device_kernelIN5flash19enable_sm80_to_sm89INS1_16FlashAttnBwdSm80INS1_25CollectiveMainloopBwdSm80ILi1ELi1EN4cute5tupleIJNS5_1CILi32EEENS7_ILi64EEENS7_ILi256EEEEEENS_10bfloat16_tEfNS_4arch4Sm80ELb0ELb0ELb0ELb1ELb0ELb0ELb0ELb0ELi2ELi2ELi2ELi1ELb1EEENS1_21CollectiveEpilogueBwdISB_SC_SE_Li256ELb1ELb0ELi4EEENS1_19SingleTileSchedulerILb1ELb0ELb0ELi64EEEEEEEEEvNT_6ParamsE:
        .type           _ZN7cutlass13device_kernelIN5flash19enable_sm80_to_sm89INS1_16FlashAttnBwdSm80INS1_25CollectiveMainloopBwdSm80ILi1ELi1EN4cute5tupleIJNS5_1CILi32EEENS7_ILi64EEENS7_ILi256EEEEEENS_10bfloat16_tEfNS_4arch4Sm80ELb0ELb0ELb0ELb1ELb0ELb0ELb0ELb0ELi2ELi2ELi2ELi1ELb1EEENS1_21CollectiveEpilogueBwdISB_SC_SE_Li256ELb1ELb0ELi4EEENS1_19SingleTileSchedulerILb1ELb0ELb0ELi64EEEEEEEEEvNT_6ParamsE,@function
        .size           _ZN7cutlass13device_kernelIN5flash19enable_sm80_to_sm89INS1_16FlashAttnBwdSm80INS1_25CollectiveMainloopBwdSm80ILi1ELi1EN4cute5tupleIJNS5_1CILi32EEENS7_ILi64EEENS7_ILi256EEEEEENS_10bfloat16_tEfNS_4arch4Sm80ELb0ELb0ELb0ELb1ELb0ELb0ELb0ELb0ELi2ELi2ELi2ELi1ELb1EEENS1_21CollectiveEpilogueBwdISB_SC_SE_Li256ELb1ELb0ELi4EEENS1_19SingleTileSchedulerILb1ELb0ELb0ELi64EEEEEEEEEvNT_6ParamsE,(.L_x_1148 - _ZN7cutlass13device_kernelIN5flash19enable_sm80_to_sm89INS1_16FlashAttnBwdSm80INS1_25CollectiveMainloopBwdSm80ILi1ELi1EN4cute5tupleIJNS5_1CILi32EEENS7_ILi64EEENS7_ILi256EEEEEENS_10bfloat16_tEfNS_4arch4Sm80ELb0ELb0ELb0ELb1ELb0ELb0ELb0ELb0ELi2ELi2ELi2ELi1ELb1EEENS1_21CollectiveEpilogueBwdISB_SC_SE_Li256ELb1ELb0ELi4EEENS1_19SingleTileSchedulerILb1ELb0ELb0ELi64EEEEEEEEEvNT_6ParamsE)
        .other          _ZN7cutlass13device_kernelIN5flash19enable_sm80_to_sm89INS1_16FlashAttnBwdSm80INS1_25CollectiveMainloopBwdSm80ILi1ELi1EN4cute5tupleIJNS5_1CILi32EEENS7_ILi64EEENS7_ILi256EEEEEENS_10bfloat16_tEfNS_4arch4Sm80ELb0ELb0ELb0ELb1ELb0ELb0ELb0ELb0ELi2ELi2ELi2ELi1ELb1EEENS1_21CollectiveEpilogueBwdISB_SC_SE_Li256ELb1ELb0ELi4EEENS1_19SingleTileSchedulerILb1ELb0ELb0ELi64EEEEEEEEEvNT_6ParamsE,@"STO_CUDA_ENTRY STV_DEFAULT"
_ZN7cutlass13device_kernelIN5flash19enable_sm80_to_sm89INS1_16FlashAttnBwdSm80INS1_25CollectiveMainloopBwdSm80ILi1ELi1EN4cute5tupleIJNS5_1CILi32EEENS7_ILi64EEENS7_ILi256EEEEEENS_10bfloat16_tEfNS_4arch4Sm80ELb0ELb0ELb0ELb1ELb0ELb0ELb0ELb0ELi2ELi2ELi2ELi1ELb1EEENS1_21CollectiveEpilogueBwdISB_SC_SE_Li256ELb1ELb0ELi4EEENS1_19SingleTileSchedulerILb1ELb0ELb0ELi64EEEEEEEEEvNT_6ParamsE:
[----:B------:R-:W-:Y:S02]  /*0000*/  MOV R1, c[0x0][0x28] ;  /* 0x00000a0000017a02 */ /* 0x000fe40000000f00 */
[----:B------:R-:W1:Y:S01]  /*0010*/  S2R R86, SR_TID.X ;  /* 0x0000000000567919 */ /* 0x000e620000002100 */
[----:B------:R-:W-:Y:S01]  /*0020*/  IMAD.MOV.U32 R11, RZ, RZ, 0x4 ;  /* 0x00000004ff0b7424 */ /* 0x000fe200078e00ff */
[----:B------:R-:W-:Y:S01]  /*0030*/  ULDC.64 UR10, c[0x0][0x118] ;  /* 0x00004600000a7ab9 */ /* 0x000fe20000000a00 */
[----:B------:R-:W-:Y:S01]  /*0040*/  IADD3 R1, R1, -0xb0, RZ ;  /* 0xffffff5001017810 */ /* 0x000fe20007ffe0ff */
[----:B------:R-:W2:Y:S04]  /*0050*/  S2R R5, SR_CTAID.Z ;  /* 0x0000000000057919 */ /* 0x000ea80000002700 */
[----:B------:R-:W3:Y:S04]  /*0060*/  S2R R85, SR_CTAID.X ;  /* 0x0000000000557919 */ /* 0x000ee80000002500 */
[----:B------:R-:W4:Y:S01]  /*0070*/  S2R R84, SR_CTAID.Y ;  /* 0x0000000000547919 */ /* 0x000f220000002600 */
[----:B-1----:R-:W-:Y:S01]  /*0080*/  SHF.R.U32.HI R0, RZ, 0x5, R86 ;  /* 0x00000005ff007819 */ /* 0x002fe20000011656 */
[----:B--2---:R-:W-:-:S05]  /*0090*/  IMAD.WIDE R2, R5, R11, c[0x0][0x3c0] ;  /* 0x0000f00005027625 */ /* 0x004fca00078e020b */
[----:B------:R-:W1:Y:S02]  /*00a0*/  SHFL.IDX PT, R0, R0, RZ, 0x1f ;  /* 0x00001fff00007589 */ /* 0x000e6400000e0000 */
[----:B-1----:R-:W-:-:S13]  /*00b0*/  ISETP.NE.AND P0, PT, R0, RZ, PT ;  /* 0x000000ff0000720c */ /* 0x002fda0003f05270 */
[----:B------:R-:W-:Y:S05]  /*00c0*/  @!P0 BRA `(.L_x_41) ;  /* 0x0000013000008947 */ /* 0x000fea0003800000 */
[----:B---34-:R-:W-:-:S04]  /*00d0*/  ISETP.NE.U32.AND P0, PT, RZ, c[0x0][0x3c0], PT ;  /* 0x0000f000ff007a0c */ /* 0x018fc80003f05070 */
[----:B------:R-:W-:-:S13]  /*00e0*/  ISETP.NE.AND.EX P0, PT, RZ, c[0x0][0x3c4], PT, P0 ;  /* 0x0000f100ff007a0c */ /* 0x000fda0003f05300 */
[----:B------:R-:W-:Y:S05]  /*00f0*/  @!P0 BRA `(.L_x_42) ;  /* 0x0000002000008947 */ /* 0x000fea0003800000 */
[----:B------:R1:W5:Y:S01]  /*0100*/  LDG.E R0, [R2.64] ;  /* 0x0000000a02007981 */ /* 0x000362000c1e1900 */
[----:B------:R-:W-:Y:S05]  /*0110*/  BRA `(.L_x_43) ;  /* 0x0000009000007947 */ /* 0x000fea0003800000 */
.L_x_42:
[----:B------:R-:W-:-:S04]  /*0120*/  ISETP.NE.U32.AND P0, PT, RZ, c[0x0][0x3b8], PT ;  /* 0x0000ee00ff007a0c */ /* 0x000fc80003f05070 */
[----:B------:R-:W-:-:S13]  /*0130*/  ISETP.NE.AND.EX P0, PT, RZ, c[0x0][0x3bc], PT, P0 ;  /* 0x0000ef00ff007a0c */ /* 0x000fda0003f05300 */
[----:B------:R-:W-:Y:S05]  /*0140*/  @!P0 BRA `(.L_x_44) ;  /* 0x0000005000008947 */ /* 0x000fea0003800000 */
[----:B------:R-:W-:-:S05]  /*0150*/  IMAD.WIDE R2, R5, R11, c[0x0][0x3b8] ;  /* 0x0000ee0005027625 */ /* 0x000fca00078e020b */
[----:B------:R-:W2:Y:S04]  /*0160*/  LDG.E R4, [R2.64] ;  /* 0x0000000a02047981 */ /* 0x000ea8000c1e1900 */
[----:B------:R-:W2:Y:S02]  /*0170*/  LDG.E R0, [R2.64+0x4] ;  /* 0x0000040a02007981 */ /* 0x000ea4000c1e1900 */
[----:B--2---:R-:W-:Y:S01]  /*0180*/  IADD3 R0, -R4, R0, RZ ;  /* 0x0000000004007210 */ /* 0x004fe20007ffe1ff */
[----:B------:R-:W-:Y:S05]  /*0190*/  BRA `(.L_x_43) ;  /* 0x0000001000007947 */ /* 0x000fea0003800000 */
.L_x_44:
[----:B------:R-:W-:Y:S02]  /*01a0*/  MOV R0, c[0x0][0x3a4] ;  /* 0x0000e90000007a02 */ /* 0x000fe40000000f00 */
.L_x_43:
[----:B-1----:R-:W-:-:S05]  /*01b0*/  IMAD.SHL.U32 R2, R85, 0x40, RZ ;  /* 0x0000004055027824 */ /* 0x002fca00078e00ff */
[----:B-----5:R-:W-:-:S04]  /*01c0*/  ISETP.GE.AND P0, PT, R2, R0, PT ;  /* 0x000000000200720c */ /* 0x020fc80003f06270 */
[----:B------:R-:W-:-:S05]  /*01d0*/  SEL R0, R5, 0xffffffff, !P0 ;  /* 0xffffffff05007807 */ /* 0x000fca0004000000 */
[----:B------:R1:W-:Y:S01]  /*01e0*/  STL [R1+0x98], R0 ;  /* 0x0000980001007387 */ /* 0x0003e20000100800 */
[----:B------:R-:W-:Y:S05]  /*01f0*/  BRA `(.L_x_45) ;  /* 0x0000012000007947 */ /* 0x000fea0003800000 */
.L_x_41:
[----:B---34-:R-:W-:-:S04]  /*0200*/  ISETP.NE.U32.AND P0, PT, RZ, c[0x0][0x3c0], PT ;  /* 0x0000f000ff007a0c */ /* 0x018fc80003f05070 */
[----:B------:R-:W-:-:S13]  /*0210*/  ISETP.NE.AND.EX P0, PT, RZ, c[0x0][0x3c4], PT, P0 ;  /* 0x0000f100ff007a0c */ /* 0x000fda0003f05300 */
[----:B------:R-:W-:Y:S05]  /*0220*/  @!P0 BRA `(.L_x_46) ;  /* 0x0000002000008947 */ /* 0x000fea0003800000 */
[----:B------:R1:W5:Y:S01]  /*0230*/  LDG.E R0, [R2.64] ;  /* 0x0000000a02007981 */ /* 0x000362000c1e1900 */
[----:B------:R-:W-:Y:S05]  /*0240*/  BRA `(.L_x_47) ;  /* 0x0000009000007947 */ /* 0x000fea0003800000 */
.L_x_46:
        /* <DEDUP_REMOVED lines=8> */
.L_x_48:
[----:B------:R-:W-:Y:S02]  /*02d0*/  MOV R0, c[0x0][0x3a4] ;  /* 0x0000e90000007a02 */ /* 0x000fe40000000f00 */
.L_x_47:
[----:B-1----:R-:W-:-:S05]  /*02e0*/  IMAD.SHL.U32 R2, R85, 0x40, RZ ;  /* 0x0000004055027824 */ /* 0x002fca00078e00ff */
[----:B-----5:R-:W-:-:S04]  /*02f0*/  ISETP.GE.AND P0, PT, R2, R0, PT ;  /* 0x000000000200720c */ /* 0x020fc80003f06270 */
[----:B------:R-:W-:-:S05]  /*0300*/  SEL R0, R5, 0xffffffff, !P0 ;  /* 0xffffffff05007807 */ /* 0x000fca0004000000 */
[----:B------:R1:W-:Y:S04]  /*0310*/  STL [R1+0x98], R0 ;  /* 0x0000980001007387 */ /* 0x0003e80000100800 */
.L_x_45:
[----:B------:R-:W2:Y:S02]  /*0320*/  LDL R87, [R1+0x98] ;  /* 0x0000980001577983 */ /* 0x000ea40000100800 */
[----:B--2---:R-:W-:-:S13]  /*0330*/  ISETP.GE.AND P0, PT, R87, RZ, PT ;  /* 0x000000ff5700720c */ /* 0x004fda0003f06270 */
[----:B------:R-:W-:Y:S05]  /*0340*/  @!P0 EXIT ;  /* 0x000000000000894d */ /* 0x000fea0003800000 */
[----:B------:R-:W-:Y:S01]  /*0350*/  ISETP.NE.U32.AND P0, PT, RZ, c[0x0][0x2d8], PT ;  /* 0x0000b600ff007a0c */ /* 0x000fe20003f05070 */
[----:B------:R-:W-:Y:S01]  /*0360*/  IMAD.WIDE R6, R87, R11, c[0x0][0x2c8] ;  /* 0x0000b20057067625 */ /* 0x000fe200078e020b */
[----:B------:R-:W-:Y:S02]  /*0370*/  ISETP.NE.U32.AND P3, PT, RZ, c[0x0][0x2c8], PT ;  /* 0x0000b200ff007a0c */ /* 0x000fe40003f65070 */
[----:B------:R-:W-:Y:S02]  /*0380*/  ISETP.NE.AND.EX P0, PT, RZ, c[0x0][0x2dc], PT, P0 ;  /* 0x0000b700ff007a0c */ /* 0x000fe40003f05300 */
[----:B------:R-:W-:Y:S02]  /*0390*/  ISETP.NE.AND.EX P3, PT, RZ, c[0x0][0x2cc], PT, P3 ;  /* 0x0000b300ff007a0c */ /* 0x000fe40003f65330 */
[----:B------:R-:W-:-:S09]  /*03a0*/  ISETP.NE.U32.AND P5, PT, RZ, c[0x0][0x2d0], PT ;  /* 0x0000b400ff007a0c */ /* 0x000fd20003fa5070 */
[----:B------:R-:W-:Y:S02]  /*03b0*/  @P0 IMAD.WIDE R2, R87, R11, c[0x0][0x2d8] ;  /* 0x0000b60057020625 */ /* 0x000fe400078e020b */
[----:B-1----:R-:W2:Y:S01]  /*03c0*/  @P3 LDG.E R0, [R6.64] ;  /* 0x0000000a06003981 */ /* 0x002ea2000c1e1900 */
[----:B------:R-:W-:-:S03]  /*03d0*/  ISETP.NE.AND.EX P5, PT, RZ, c[0x0][0x2d4], PT, P5 ;  /* 0x0000b500ff007a0c */ /* 0x000fc60003fa5350 */
[----:B------:R-:W3:Y:S01]  /*03e0*/  @P0 LDG.E R2, [R2.64] ;  /* 0x0000000a02020981 */ /* 0x000ee2000c1e1900 */
[----:B------:R-:W-:Y:S01]  /*03f0*/  CS2R R8, SRZ ;  /* 0x0000000000087805 */ /* 0x000fe2000001ff00 */
[----:B------:R-:W-:Y:S02]  /*0400*/  IMAD.MOV.U32 R10, RZ, RZ, RZ ;  /* 0x000000ffff0a7224 */ /* 0x000fe400078e00ff */
[----:B------:R-:W-:-:S03]  /*0410*/  IMAD.WIDE R4, R87, R11, c[0x0][0x2d0] ;  /* 0x0000b40057047625 */ /* 0x000fc600078e020b */
[----:B------:R1:W5:Y:S04]  /*0420*/  @P3 LDG.E R9, [R6.64] ;  /* 0x0000000a06093981 */ /* 0x000368000c1e1900 */
[----:B------:R1:W5:Y:S01]  /*0430*/  @P5 LDG.E R10, [R4.64] ;  /* 0x0000000a040a5981 */ /* 0x000362000c1e1900 */
[----:B------:R-:W-:Y:S01]  /*0440*/  ULDC UR9, c[0x0][0x168] ;  /* 0x00005a0000097ab9 */ /* 0x000fe20000000800 */
[----:B------:R-:W-:Y:S02]  /*0450*/  IMAD.MOV.U32 R18, RZ, RZ, c[0x0][0x198] ;  /* 0x00006600ff127624 */ /* 0x000fe400078e00ff */
[----:B--2---:R-:W-:Y:S01]  /*0460*/  @P3 IMAD R0, R87, 0x20, R0 ;  /* 0x0000002057003824 */ /* 0x004fe200078e0200 */
[----:B---3--:R2:W3:Y:S04]  /*0470*/  @P0 R2UR UR9, R2 ;  /* 0x00000000020903c2 */ /* 0x0084e800000e0000 */
[----:B--2---:R-:W-:-:S04]  /*0480*/  @P3 SHF.R.S32.HI R2, RZ, 0x1f, R0 ;  /* 0x0000001fff023819 */ /* 0x004fc80000011400 */
[----:B------:R-:W-:-:S04]  /*0490*/  @P3 LEA.HI R0, R2, R0, RZ, 0x5 ;  /* 0x0000000002003211 */ /* 0x000fc800078f28ff */
[----:B------:R-:W-:Y:S01]  /*04a0*/  @P3 LOP3.LUT R8, R0, 0xffffffe0, RZ, 0xc0, !PT ;  /* 0xffffffe000083812 */ /* 0x000fe200078ec0ff */
[----:B---3--:R-:W-:Y:S05]  /*04b0*/  @P0 BRA `(.L_x_49) ;  /* 0x0000006000000947 */ /* 0x008fea0003800000 */
[----:B-1----:R-:W-:Y:S05]  /*04c0*/  @!P3 BRA `(.L_x_49) ;  /* 0x000000500000b947 */ /* 0x002fea0003800000 */
[----:B------:R-:W2:Y:S04]  /*04d0*/  LDG.E R2, [R6.64] ;  /* 0x0000000a06027981 */ /* 0x000ea8000c1e1900 */
[----:B------:R-:W3:Y:S01]  /*04e0*/  LDG.E R0, [R6.64+0x4] ;  /* 0x0000040a06007981 */ /* 0x000ee2000c1e1900 */
[----:B--2---:R-:W1:Y:S08]  /*04f0*/  R2UR UR9, R2 ;  /* 0x00000000020973c2 */ /* 0x004e7000000e0000 */
[----:B---3--:R-:W1:Y:S02]  /*0500*/  R2UR UR4, R0 ;  /* 0x00000000000473c2 */ /* 0x008e6400000e0000 */
[----:B-1----:R-:W-:-:S06]  /*0510*/  UIADD3 UR9, -UR9, UR4, URZ ;  /* 0x0000000409097290 */ /* 0x002fcc000fffe13f */
.L_x_49:
[----:B-1----:R-:W-:-:S04]  /*0520*/  ISETP.NE.U32.AND P0, PT, RZ, c[0x0][0x2e0], PT ;  /* 0x0000b800ff007a0c */ /* 0x002fc80003f05070 */
[----:B------:R-:W-:-:S13]  /*0530*/  ISETP.NE.AND.EX P0, PT, RZ, c[0x0][0x2e4], PT, P0 ;  /* 0x0000b900ff007a0c */ /* 0x000fda0003f05300 */
[----:B------:R-:W-:Y:S05]  /*0540*/  @!P0 BRA `(.L_x_50) ;  /* 0x0000003000008947 */ /* 0x000fea0003800000 */
[----:B------:R-:W-:-:S05]  /*0550*/  IMAD.WIDE R2, R87, R11, c[0x0][0x2e0] ;  /* 0x0000b80057027625 */ /* 0x000fca00078e020b */
[----:B------:R1:W5:Y:S01]  /*0560*/  LDG.E R18, [R2.64] ;  /* 0x0000000a02127981 */ /* 0x000362000c1e1900 */
[----:B------:R-:W-:Y:S05]  /*0570*/  BRA `(.L_x_51) ;  /* 0x0000004000007947 */ /* 0x000fea0003800000 */
.L_x_50:
[----:B------:R-:W-:Y:S05]  /*0580*/  @!P5 BRA `(.L_x_51) ;  /* 0x000000300000d947 */ /* 0x000fea0003800000 */
[----:B------:R-:W2:Y:S04]  /*0590*/  LDG.E R0, [R4.64] ;  /* 0x0000000a04007981 */ /* 0x000ea8000c1e1900 */
[----:B------:R-:W2:Y:S02]  /*05a0*/  LDG.E R2, [R4.64+0x4] ;  /* 0x0000040a04027981 */ /* 0x000ea4000c1e1900 */
[----:B--2---:R-:W-:Y:S02]  /*05b0*/  IADD3 R18, -R0, R2, RZ ;  /* 0x0000000200127210 */ /* 0x004fe40007ffe1ff */
.L_x_51:
[----:B------:R-:W-:Y:S01]  /*05c0*/  UISETP.GE.AND UP0, UPT, UR9, 0x1, UPT ;  /* 0x000000010900788c */ /* 0x000fe2000bf06270 */
[----:B------:R-:W-:Y:S01]  /*05d0*/  PLOP3.LUT P0, PT, PT, PT, PT, 0x80, 0x0 ;  /* 0x000000000000781c */ /* 0x000fe20003f0f070 */
[----:B------:R-:W-:Y:S01]  /*05e0*/  CS2R R142, SRZ ;  /* 0x00000000008e7805 */ /* 0x000fe2000001ff00 */
[----:B------:R-:W-:Y:S01]  /*05f0*/  IMAD.MOV.U32 R11, RZ, RZ, RZ ;  /* 0x000000ffff0b7224 */ /* 0x000fe200078e00ff */
[----:B------:R-:W-:Y:S01]  /*0600*/  CS2R R146, SRZ ;  /* 0x0000000000927805 */ /* 0x000fe2000001ff00 */
[----:B------:R-:W-:Y:S01]  /*0610*/  IMAD.MOV.U32 R140, RZ, RZ, RZ ;  /* 0x000000ffff8c7224 */ /* 0x000fe200078e00ff */
[----:B------:R-:W-:Y:S01]  /*0620*/  PLOP3.LUT P1, PT, PT, PT, UP0, 0x80, 0x0 ;  /* 0x000000000000781c */ /* 0x000fe20003f2f008 */
[----:B------:R-:W-:Y:S01]  /*0630*/  CS2R R144, SRZ ;  /* 0x0000000000907805 */ /* 0x000fe2000001ff00 */
[----:B------:R-:W-:Y:S01]  /*0640*/  CS2R R12, SRZ ;  /* 0x00000000000c7805 */ /* 0x000fe2000001ff00 */
[----:B------:R-:W-:Y:S01]  /*0650*/  MOV R138, RZ ;  /* 0x000000ff008a7202 */ /* 0x000fe20000000f00 */
[----:B------:R-:W-:Y:S01]  /*0660*/  CS2R R136, SRZ ;  /* 0x0000000000887805 */ /* 0x000fe2000001ff00 */
[----:B------:R-:W-:Y:S01]  /*0670*/  CS2R R134, SRZ ;  /* 0x0000000000867805 */ /* 0x000fe2000001ff00 */
[----:B------:R-:W-:Y:S01]  /*0680*/  CS2R R6, SRZ ;  /* 0x0000000000067805 */ /* 0x000fe2000001ff00 */
[----:B------:R-:W-:Y:S01]  /*0690*/  IMAD.MOV.U32 R132, RZ, RZ, RZ ;  /* 0x000000ffff847224 */ /* 0x000fe200078e00ff */
[----:B------:R-:W-:Y:S01]  /*06a0*/  CS2R R126, SRZ ;  /* 0x00000000007e7805 */ /* 0x000fe2000001ff00 */
[----:B------:R-:W-:Y:S01]  /*06b0*/  CS2R R124, SRZ ;  /* 0x00000000007c7805 */ /* 0x000fe2000001ff00 */
[----:B------:R-:W-:Y:S01]  /*06c0*/  MOV R130, RZ ;  /* 0x000000ff00827202 */ /* 0x000fe20000000f00 */
[----:B------:R-:W-:Y:S01]  /*06d0*/  CS2R R14, SRZ ;  /* 0x00000000000e7805 */ /* 0x000fe2000001ff00 */
[----:B------:R-:W-:Y:S01]  /*06e0*/  IMAD.MOV.U32 R128, RZ, RZ, RZ ;  /* 0x000000ffff807224 */ /* 0x000fe200078e00ff */
        /* <DEDUP_REMOVED lines=18> */
[----:B------:R-:W-:Y:S01]  /*0810*/  IMAD.MOV.U32 R0, RZ, RZ, RZ ;  /* 0x000000ffff007224 */ /* 0x000fe200078e00ff */
[----:B-1----:R-:W-:Y:S01]  /*0820*/  CS2R R2, SRZ ;  /* 0x0000000000027805 */ /* 0x002fe2000001ff00 */
        /* <DEDUP_REMOVED lines=34> */
[----:B------:R-:W-:Y:S05]  /*0a50*/  @!P1 BRA `(.L_x_52) ;  /* 0x0000404000009947 */ /* 0x000fea0003800000 */
[----:B------:R-:W-:Y:S01]  /*0a60*/  IMAD.MOV.U32 R2, RZ, RZ, c[0x0][0x248] ;  /* 0x00009200ff027624 */ /* 0x000fe200078e00ff */
[----:B------:R-:W-:Y:S01]  /*0a70*/  SHF.R.S32.HI R0, RZ, 0x1f, R8 ;  /* 0x0000001fff007819 */ /* 0x000fe20000011408 */
[----:B------:R-:W-:Y:S01]  /*0a80*/  IMAD.SHL.U32 R3, R86, 0x4, RZ ;  /* 0x0000000456037824 */ /* 0x000fe200078e00ff */
[----:B------:R-:W-:Y:S01]  /*0a90*/  SHF.R.S32.HI R35, RZ, 0x1f, R86 ;  /* 0x0000001fff237819 */ /* 0x000fe20000011456 */
[----:B------:R-:W-:Y:S01]  /*0aa0*/  IMAD.MOV.U32 R6, RZ, RZ, R84 ;  /* 0x000000ffff067224 */ /* 0x000fe200078e0054 */
[----:B------:R-:W-:Y:S01]  /*0ab0*/  ISETP.NE.AND P4, PT, R2, 0x1, PT ;  /* 0x000000010200780c */ /* 0x000fe20003f85270 */
[----:B-----5:R-:W-:Y:S01]  /*0ac0*/  IMAD R37, R85, -0x40, R18 ;  /* 0xffffffc055257824 */ /* 0x020fe200078e0212 */
[----:B------:R-:W-:Y:S01]  /*0ad0*/  IADD3 R2, P0, R3, R8, RZ ;  /* 0x0000000803027210 */ /* 0x000fe20007f1e0ff */
[----:B------:R-:W-:Y:S01]  /*0ae0*/  IMAD.MOV.U32 R148, RZ, RZ, 0x20 ;  /* 0x00000020ff947424 */ /* 0x000fe200078e00ff */
[----:B------:R-:W-:Y:S01]  /*0af0*/  LEA.HI R38, R35, R86, RZ, 0x3 ;  /* 0x0000005623267211 */ /* 0x000fe200078f18ff */
[----:B------:R-:W-:Y:S01]  /*0b00*/  UIADD3 UR5, UR9, 0x1f, URZ ;  /* 0x0000001f09057890 */ /* 0x000fe2000fffe03f */
[----:B------:R-:W-:Y:S01]  /*0b10*/  LEA.HI.X.SX32 R3, R3, R0, 0x1, P0 ;  /* 0x0000000003037211 */ /* 0x000fe200000f0eff */
[----:B------:R-:W-:Y:S01]  /*0b20*/  IMAD.SHL.U32 R0, R8, 0x100, RZ ;  /* 0x0000010008007824 */ /* 0x000fe200078e00ff */
[----:B------:R-:W-:Y:S01]  /*0b30*/  SHF.R.S32.HI R7, RZ, 0x1f, R86 ;  /* 0x0000001fff077819 */ /* 0x000fe20000011456 */
[----:B------:R-:W-:Y:S01]  /*0b40*/  USHF.R.S32.HI UR4, URZ, 0x1f, UR5 ;  /* 0x0000001f3f047899 */ /* 0x000fe20008011405 */
[CC--:B------:R-:W-:Y:S01]  /*0b50*/  LEA.HI R36, R35.reuse, R86.reuse, RZ, 0x2 ;  /* 0x0000005623247211 */ /* 0x0c0fe200078f10ff */
[----:B------:R-:W-:Y:S01]  /*0b60*/  CS2R R146, SRZ ;  /* 0x0000000000927805 */ /* 0x000fe2000001ff00 */
[----:B------:R-:W-:Y:S01]  /*0b70*/  IADD3 R24, P1, R0, R86, RZ ;  /* 0x0000005600187210 */ /* 0x000fe20007f3e0ff */
[----:B------:R-:W-:Y:S01]  /*0b80*/  @P4 IMAD.HI.U32 R5, R84, c[0x0][0x24c], RZ ;  /* 0x0000930054054a27 */ /* 0x000fe200078e00ff */
[----:B------:R-:W-:Y:S01]  /*0b90*/  SHF.R.S32.HI R50, RZ, 0x3, R38 ;  /* 0x00000003ff327819 */ /* 0x000fe20000011426 */
[----:B------:R-:W-:Y:S01]  /*0ba0*/  ULEA.HI UR4, UR4, UR5, URZ, 0x5 ;  /* 0x0000000504047291 */ /* 0x000fe2000f8f283f */
[----:B------:R-:W-:Y:S01]  /*0bb0*/  LEA.HI.X.SX32 R25, R0, R7, 0x1, P1 ;  /* 0x0000000700197211 */ /* 0x000fe200008f0eff */
[----:B------:R-:W-:Y:S01]  /*0bc0*/  CS2R R144, SRZ ;  /* 0x0000000000907805 */ /* 0x000fe2000001ff00 */
[--C-:B------:R-:W-:Y:S01]  /*0bd0*/  SHF.R.S32.HI R16, RZ, 0x2, R36.reuse ;  /* 0x00000002ff107819 */ /* 0x100fe20000011424 */
[----:B------:R-:W-:Y:S01]  /*0be0*/  CS2R R142, SRZ ;  /* 0x00000000008e7805 */ /* 0x000fe2000001ff00 */
[----:B------:R-:W-:Y:S01]  /*0bf0*/  SHF.R.S32.HI R0, RZ, 0x1f, R36 ;  /* 0x0000001fff007819 */ /* 0x000fe20000011424 */
[----:B------:R-:W-:Y:S01]  /*0c00*/  IMAD.WIDE.U32 R24, R84, c[0x0][0x238], R24 ;  /* 0x00008e0054187a25 */ /* 0x000fe200078e0018 */
[----:B------:R-:W-:Y:S01]  /*0c10*/  SHF.R.S32.HI R34, RZ, 0x1f, R84 ;  /* 0x0000001fff227819 */ /* 0x000fe20000011454 */
[----:B------:R-:W-:Y:S01]  /*0c20*/  CS2R R140, SRZ ;  /* 0x00000000008c7805 */ /* 0x000fe2000001ff00 */
[----:B------:R-:W-:Y:S01]  /*0c30*/  SHF.R.S32.HI R4, RZ, 0x1f, R50 ;  /* 0x0000001fff047819 */ /* 0x000fe20000011432 */
[----:B------:R-:W-:Y:S01]  /*0c40*/  CS2R R138, SRZ ;  /* 0x00000000008a7805 */ /* 0x000fe2000001ff00 */
[----:B------:R-:W-:Y:S01]  /*0c50*/  IADD3 R21, P2, R50, R9, RZ ;  /* 0x0000000932157210 */ /* 0x000fe20007f5e0ff */
[----:B------:R-:W-:Y:S01]  /*0c60*/  IMAD R12, R34, c[0x0][0x288], RZ ;  /* 0x0000a200220c7a24 */ /* 0x000fe200078e02ff */
[----:B------:R-:W-:Y:S01]  /*0c70*/  IADD3 R8, P0, R50, R10, RZ ;  /* 0x0000000a32087210 */ /* 0x000fe20007f1e0ff */
[----:B------:R-:W-:Y:S01]  /*0c80*/  IMAD R14, R34, c[0x0][0x270], RZ ;  /* 0x00009c00220e7a24 */ /* 0x000fe200078e02ff */
[----:B------:R-:W-:Y:S01]  /*0c90*/  LEA.HI R0, R0, R16, RZ, 0x3 ;  /* 0x0000001000007211 */ /* 0x000fe200078f18ff */
[C---:B------:R-:W-:Y:S01]  /*0ca0*/  IMAD R12, R84.reuse, c[0x0][0x28c], R12 ;  /* 0x0000a300540c7a24 */ /* 0x040fe200078e020c */
[----:B------:R-:W-:Y:S01]  /*0cb0*/  LEA.HI R39, R35, R86, RZ, 0x4 ;  /* 0x0000005623277211 */ /* 0x000fe200078f20ff */
[----:B------:R-:W-:Y:S01]  /*0cc0*/  IMAD R14, R84, c[0x0][0x274], R14 ;  /* 0x00009d00540e7a24 */ /* 0x000fe200078e020e */
[-C--:B------:R-:W-:Y:S01]  /*0cd0*/  LEA.HI.X.SX32 R26, R9, R4.reuse, 0x1, P2 ;  /* 0x00000004091a7211 */ /* 0x080fe200010f0eff */
[----:B------:R-:W-:Y:S01]  /*0ce0*/  CS2R R136, SRZ ;  /* 0x0000000000887805 */ /* 0x000fe2000001ff00 */
[----:B------:R-:W-:Y:S01]  /*0cf0*/  @P4 SHF.R.U32.HI R6, RZ, c[0x0][0x250], R5 ;  /* 0x00009400ff064a19 */ /* 0x000fe20000011605 */
[----:B------:R-:W-:Y:S01]  /*0d00*/  CS2R R134, SRZ ;  /* 0x0000000000867805 */ /* 0x000fe2000001ff00 */
[----:B------:R-:W-:Y:S01]  /*0d10*/  LEA.HI.X.SX32 R9, R10, R4, 0x1, P0 ;  /* 0x000000040a097211 */ /* 0x000fe200000f0eff */
[--C-:B------:R-:W-:Y:S01]  /*0d20*/  IMAD.WIDE.U32 R4, R84, c[0x0][0x270], R2.reuse ;  /* 0x00009c0054047a25 */ /* 0x100fe200078e0002 */
[----:B------:R-:W-:Y:S01]  /*0d30*/  LOP3.LUT R0, R0, 0xfffffff8, RZ, 0xc0, !PT ;  /* 0xfffffff800007812 */ /* 0x000fe200078ec0ff */
[----:B------:R-:W-:Y:S01]  /*0d40*/  CS2R R132, SRZ ;  /* 0x0000000000847805 */ /* 0x000fe2000001ff00 */
[----:B------:R-:W-:Y:S01]  /*0d50*/  LOP3.LUT R11, R38, 0xfffffff8, RZ, 0xc0, !PT ;  /* 0xfffffff8260b7812 */ /* 0x000fe200078ec0ff */
[----:B------:R-:W-:Y:S01]  /*0d60*/  IMAD.WIDE.U32 R2, R84, c[0x0][0x288], R2 ;  /* 0x0000a20054027a25 */ /* 0x000fe200078e0002 */
[----:B------:R-:W-:Y:S01]  /*0d70*/  SHF.R.S32.HI R10, RZ, 0x4, R39 ;  /* 0x00000004ff0a7819 */ /* 0x000fe20000011427 */
[----:B------:R-:W-:Y:S01]  /*0d80*/  CS2R R130, SRZ ;  /* 0x0000000000827805 */ /* 0x000fe2000001ff00 */
[----:B------:R-:W-:Y:S01]  /*0d90*/  SEL R31, R87, RZ, !P3 ;  /* 0x000000ff571f7207 */ /* 0x000fe20005800000 */
[----:B------:R-:W-:Y:S01]  /*0da0*/  IMAD.IADD R29, R16, 0x1, -R0 ;  /* 0x00000001101d7824 */ /* 0x000fe200078e0a00 */
[----:B------:R-:W-:Y:S01]  /*0db0*/  LEA.HI R7, R39, R10, RZ, 0x1 ;  /* 0x0000000a27077211 */ /* 0x000fe200078f08ff */
[----:B------:R-:W-:Y:S01]  /*0dc0*/  IMAD.IADD R22, R86, 0x1, -R11 ;  /* 0x0000000156167824 */ /* 0x000fe200078e0a0b */
[-C--:B------:R-:W-:Y:S01]  /*0dd0*/  LEA.HI R0, R35, R86.reuse, RZ, 0x6 ;  /* 0x0000005623007211 */ /* 0x080fe200078f30ff */
[----:B------:R-:W-:Y:S01]  /*0de0*/  IMAD.IADD R13, R3, 0x1, R12 ;  /* 0x00000001030d7824 */ /* 0x000fe200078e020c */
[----:B------:R-:W-:Y:S01]  /*0df0*/  LOP3.LUT R7, R7, 0xfffffffe, RZ, 0xc0, !PT ;  /* 0xfffffffe07077812 */ /* 0x000fe200078ec0ff */
[----:B------:R-:W-:Y:S01]  /*0e00*/  IMAD.SHL.U32 R3, R50, 0x40, RZ ;  /* 0x0000004032037824 */ /* 0x000fe200078e00ff */
[----:B------:R-:W-:Y:S01]  /*0e10*/  SHF.R.S32.HI R23, RZ, 0x6, R0 ;  /* 0x00000006ff177819 */ /* 0x000fe20000011400 */
[----:B------:R-:W-:Y:S01]  /*0e20*/  IMAD.IADD R15, R5, 0x1, R14 ;  /* 0x00000001050f7824 */ /* 0x000fe200078e020e */
[----:B------:R-:W-:Y:S01]  /*0e30*/  SHF.R.S32.HI R5, RZ, 0x1f, R6 ;  /* 0x0000001fff057819 */ /* 0x000fe20000011406 */
[----:B------:R-:W-:Y:S01]  /*0e40*/  IMAD.SHL.U32 R16, R22, 0x8, RZ ;  /* 0x0000000816107824 */ /* 0x000fe200078e00ff */
[----:B------:R-:W-:Y:S01]  /*0e50*/  LOP3.LUT R0, R3, 0x1c0, RZ, 0xc0, !PT ;  /* 0x000001c003007812 */ /* 0x000fe200078ec0ff */
[----:B------:R-:W-:Y:S01]  /*0e60*/  IMAD.MOV.U32 R12, RZ, RZ, R2 ;  /* 0x000000ffff0c7224 */ /* 0x000fe200078e0002 */
[----:B------:R-:W-:Y:S01]  /*0e70*/  LEA.HI R35, R35, R86, RZ, 0x5 ;  /* 0x0000005623237211 */ /* 0x000fe200078f28ff */
[----:B------:R-:W-:Y:S01]  /*0e80*/  IMAD.IADD R30, R10, 0x1, -R7 ;  /* 0x000000010a1e7824 */ /* 0x000fe200078e0a07 */
[--C-:B------:R-:W-:Y:S01]  /*0e90*/  SHF.R.S32.HI R17, RZ, 0x1f, R16.reuse ;  /* 0x0000001fff117819 */ /* 0x100fe20000011410 */
[----:B------:R-:W-:Y:S01]  /*0ea0*/  IMAD R2, R5, c[0x0][0x1e0], RZ ;  /* 0x0000780005027a24 */ /* 0x000fe200078e02ff */
[----:B------:R-:W-:Y:S01]  /*0eb0*/  LOP3.LUT R10, R0, 0x38, R16, 0xf8, !PT ;  /* 0x00000038000a7812 */ /* 0x000fe200078ef810 */
[----:B------:R-:W-:Y:S01]  /*0ec0*/  IMAD.SHL.U32 R40, R23, 0x200, RZ ;  /* 0x0000020017287824 */ /* 0x000fe200078e00ff */
[----:B------:R-:W-:Y:S01]  /*0ed0*/  SHF.R.U32.HI R7, RZ, 0x3, R0 ;  /* 0x00000003ff077819 */ /* 0x000fe20000011600 */
[----:B------:R-:W-:Y:S01]  /*0ee0*/  IMAD.MOV.U32 R14, RZ, RZ, R4 ;  /* 0x000000ffff0e7224 */ /* 0x000fe200078e0004 */
[----:B------:R-:W-:Y:S01]  /*0ef0*/  SHF.R.S32.HI R0, RZ, 0x1f, R87 ;  /* 0x0000001fff007819 */ /* 0x000fe20000011457 */
[----:B------:R-:W-:Y:S01]  /*0f00*/  IMAD R4, R6, c[0x0][0x1e4], R2 ;  /* 0x0000790006047a24 */ /* 0x000fe200078e0202 */
[----:B------:R-:W-:Y:S01]  /*0f10*/  LOP3.LUT R28, R40, R10, R7, 0xf6, !PT ;  /* 0x0000000a281c7212 */ /* 0x000fe200078ef607 */
[----:B------:R-:W-:Y:S01]  /*0f20*/  IMAD.WIDE.U32 R2, R6, c[0x0][0x1e0], R16 ;  /* 0x0000780006027a25 */ /* 0x000fe200078e0010 */
[C---:B------:R-:W-:Y:S01]  /*0f30*/  SEL R7, R0.reuse, RZ, !P5 ;  /* 0x000000ff00077207 */ /* 0x040fe20006800000 */
[----:B------:R-:W-:Y:S01]  /*0f40*/  CS2R R128, SRZ ;  /* 0x0000000000807805 */ /* 0x000fe2000001ff00 */
[----:B------:R-:W-:Y:S01]  /*0f50*/  SEL R27, R0, RZ, !P3 ;  /* 0x000000ff001b7207 */ /* 0x000fe20005800000 */
[----:B------:R-:W-:Y:S01]  /*0f60*/  IMAD R5, R5, c[0x0][0x1b0], RZ ;  /* 0x00006c0005057a24 */ /* 0x000fe200078e02ff */
[----:B------:R-:W-:Y:S01]  /*0f70*/  SEL R0, R87, RZ, !P5 ;  /* 0x000000ff57007207 */ /* 0x000fe20006800000 */
[----:B------:R-:W-:Y:S01]  /*0f80*/  IMAD.IADD R3, R3, 0x1, R4 ;  /* 0x0000000103037824 */ /* 0x000fe200078e0204 */
[----:B------:R-:W-:Y:S01]  /*0f90*/  IADD3 R32, R16, 0x40, RZ ;  /* 0x0000004010207810 */ /* 0x000fe20007ffe0ff */
[----:B------:R-:W-:Y:S01]  /*0fa0*/  IMAD R10, R6, c[0x0][0x1b4], R5 ;  /* 0x00006d00060a7a24 */ /* 0x000fe200078e0205 */
[----:B------:R-:W-:Y:S01]  /*0fb0*/  ISETP.GE.AND P3, PT, R16, c[0x0][0x1cc], PT ;  /* 0x0000730010007a0c */ /* 0x000fe20003f66270 */
[----:B------:R-:W-:Y:S01]  /*0fc0*/  IMAD.WIDE.U32 R4, R6, c[0x0][0x1b0], R16 ;  /* 0x00006c0006047a25 */ /* 0x000fe200078e0010 */
[----:B------:R-:W-:Y:S01]  /*0fd0*/  ISETP.GE.AND P2, PT, R32, c[0x0][0x1cc], PT ;  /* 0x0000730020007a0c */ /* 0x000fe20003f46270 */
[----:B------:R-:W-:Y:S01]  /*0fe0*/  CS2R R126, SRZ ;  /* 0x00000000007e7805 */ /* 0x000fe2000001ff00 */
[----:B------:R-:W-:Y:S01]  /*0ff0*/  IADD3 R33, R16, 0x80, RZ ;  /* 0x0000008010217810 */ /* 0x000fe20007ffe0ff */
[----:B------:R-:W-:Y:S01]  /*1000*/  IMAD R6, R7, c[0x0][0x1e8], RZ ;  /* 0x00007a0007067a24 */ /* 0x000fe200078e02ff */
[----:B------:R-:W-:Y:S01]  /*1010*/  CS2R R124, SRZ ;  /* 0x00000000007c7805 */ /* 0x000fe2000001ff00 */
[----:B------:R-:W-:Y:S01]  /*1020*/  IMAD.IADD R11, R5, 0x1, R10 ;  /* 0x00000001050b7824 */ /* 0x000fe200078e020a */
[----:B------:R-:W-:Y:S01]  /*1030*/  CS2R R122, SRZ ;  /* 0x00000000007a7805 */ /* 0x000fe2000001ff00 */
[----:B------:R-:W-:Y:S01]  /*1040*/  IMAD R18, R27, c[0x0][0x278], RZ ;  /* 0x00009e001b127a24 */ /* 0x000fe200078e02ff */
[----:B------:R-:W-:Y:S01]  /*1050*/  CS2R R120, SRZ ;  /* 0x0000000000787805 */ /* 0x000fe2000001ff00 */
[C---:B------:R-:W-:Y:S01]  /*1060*/  IMAD R6, R0.reuse, c[0x0][0x1ec], R6 ;  /* 0x00007b0000067a24 */ /* 0x040fe200078e0206 */
[----:B------:R-:W-:Y:S01]  /*1070*/  CS2R R118, SRZ ;  /* 0x0000000000767805 */ /* 0x000fe2000001ff00 */
[C---:B------:R-:W-:Y:S01]  /*1080*/  IMAD.WIDE.U32 R2, R0.reuse, c[0x0][0x1e8], R2 ;  /* 0x00007a0000027a25 */ /* 0x040fe200078e0002 */
[----:B------:R-:W-:Y:S01]  /*1090*/  CS2R R116, SRZ ;  /* 0x0000000000747805 */ /* 0x000fe2000001ff00 */
[----:B------:R-:W-:Y:S01]  /*10a0*/  CS2R R114, SRZ ;  /* 0x0000000000727805 */ /* 0x000fe2000001ff00 */
[----:B------:R-:W-:Y:S01]  /*10b0*/  CS2R R112, SRZ ;  /* 0x0000000000707805 */ /* 0x000fe2000001ff00 */
[----:B------:R-:W-:Y:S01]  /*10c0*/  IMAD R7, R7, c[0x0][0x1b8], RZ ;  /* 0x00006e0007077a24 */ /* 0x000fe200078e02ff */
[----:B------:R-:W-:Y:S01]  /*10d0*/  CS2R R110, SRZ ;  /* 0x00000000006e7805 */ /* 0x000fe2000001ff00 */
[----:B------:R-:W-:Y:S01]  /*10e0*/  IMAD R5, R27, c[0x0][0x290], RZ ;  /* 0x0000a4001b057a24 */ /* 0x000fe200078e02ff */
[----:B------:R-:W-:Y:S01]  /*10f0*/  CS2R R108, SRZ ;  /* 0x00000000006c7805 */ /* 0x000fe2000001ff00 */
[----:B------:R-:W-:Y:S01]  /*1100*/  IMAD.WIDE R8, R85, 0x40, R8 ;  /* 0x0000004055087825 */ /* 0x000fe200078e0208 */
[----:B------:R-:W-:Y:S01]  /*1110*/  CS2R R106, SRZ ;  /* 0x00000000006a7805 */ /* 0x000fe2000001ff00 */
[----:B------:R-:W-:Y:S01]  /*1120*/  CS2R R104, SRZ ;  /* 0x0000000000687805 */ /* 0x000fe2000001ff00 */
[----:B------:R-:W-:Y:S01]  /*1130*/  CS2R R102, SRZ ;  /* 0x0000000000667805 */ /* 0x000fe2000001ff00 */
[----:B------:R-:W-:Y:S01]  /*1140*/  IMAD.MOV.U32 R10, RZ, RZ, R4 ;  /* 0x000000ffff0a7224 */ /* 0x000fe200078e0004 */
[----:B------:R-:W-:Y:S01]  /*1150*/  CS2R R100, SRZ ;  /* 0x0000000000647805 */ /* 0x000fe2000001ff00 */
[----:B------:R-:W-:Y:S01]  /*1160*/  IMAD R19, R31, c[0x0][0x27c], R18 ;  /* 0x00009f001f137a24 */ /* 0x000fe200078e0212 */
[----:B------:R-:W-:Y:S01]  /*1170*/  CS2R R98, SRZ ;  /* 0x0000000000627805 */ /* 0x000fe2000001ff00 */
[----:B------:R-:W-:Y:S01]  /*1180*/  IMAD.IADD R3, R3, 0x1, R6 ;  /* 0x0000000103037824 */ /* 0x000fe200078e0206 */
[----:B------:R-:W-:Y:S01]  /*1190*/  CS2R R96, SRZ ;  /* 0x0000000000607805 */ /* 0x000fe2000001ff00 */
[----:B------:R-:W-:Y:S01]  /*11a0*/  IMAD R20, R0, c[0x0][0x1bc], R7 ;  /* 0x00006f0000147a24 */ /* 0x000fe200078e0207 */
[----:B------:R-:W-:Y:S01]  /*11b0*/  CS2R R94, SRZ ;  /* 0x00000000005e7805 */ /* 0x000fe2000001ff00 */
[C---:B------:R-:W-:Y:S01]  /*11c0*/  IMAD R18, R31.reuse, c[0x0][0x294], R5 ;  /* 0x0000a5001f127a24 */ /* 0x040fe200078e0205 */
[----:B------:R-:W-:Y:S01]  /*11d0*/  CS2R R92, SRZ ;  /* 0x00000000005c7805 */ /* 0x000fe2000001ff00 */
[C---:B------:R-:W-:Y:S01]  /*11e0*/  IMAD.WIDE.U32 R6, R31.reuse, c[0x0][0x278], R14 ;  /* 0x00009e001f067a25 */ /* 0x040fe200078e000e */
[----:B------:R-:W-:Y:S01]  /*11f0*/  CS2R R90, SRZ ;  /* 0x00000000005a7805 */ /* 0x000fe2000001ff00 */
[----:B------:R-:W-:Y:S01]  /*1200*/  CS2R R88, SRZ ;  /* 0x0000000000587805 */ /* 0x000fe2000001ff00 */
[----:B------:R-:W-:Y:S01]  /*1210*/  CS2R R82, SRZ ;  /* 0x0000000000527805 */ /* 0x000fe2000001ff00 */
[----:B------:R-:W-:Y:S01]  /*1220*/  IMAD.WIDE.U32 R4, R31, c[0x0][0x290], R12 ;  /* 0x0000a4001f047a25 */ /* 0x000fe200078e000c */
[----:B------:R-:W-:Y:S01]  /*1230*/  LEA R46, P1, R6, c[0x0][0x258], 0x2 ;  /* 0x00009600062e7a11 */ /* 0x000fe200078210ff */
[----:B------:R-:W-:Y:S01]  /*1240*/  CS2R R80, SRZ ;  /* 0x0000000000507805 */ /* 0x000fe2000001ff00 */
[----:B------:R-:W-:Y:S01]  /*1250*/  CS2R R78, SRZ ;  /* 0x00000000004e7805 */ /* 0x000fe2000001ff00 */
[----:B------:R-:W-:Y:S01]  /*1260*/  IMAD R14, R9, c[0x0][0x1d8], RZ ;  /* 0x00007600090e7a24 */ /* 0x000fe200078e02ff */
[----:B------:R-:W-:Y:S01]  /*1270*/  LEA R42, P0, R4, c[0x0][0x280], 0x2 ;  /* 0x0000a000042a7a11 */ /* 0x000fe200078010ff */
[----:B------:R-:W-:Y:S01]  /*1280*/  IMAD.WIDE.U32 R10, R0, c[0x0][0x1b8], R10 ;  /* 0x00006e00000a7a25 */ /* 0x000fe200078e000a */
[----:B------:R-:W-:Y:S01]  /*1290*/  CS2R R76, SRZ ;  /* 0x00000000004c7805 */ /* 0x000fe2000001ff00 */
[----:B------:R-:W-:Y:S01]  /*12a0*/  CS2R R74, SRZ ;  /* 0x00000000004a7805 */ /* 0x000fe2000001ff00 */
[----:B------:R-:W-:Y:S01]  /*12b0*/  CS2R R72, SRZ ;  /* 0x0000000000487805 */ /* 0x000fe2000001ff00 */
[----:B------:R-:W-:Y:S01]  /*12c0*/  IMAD.IADD R0, R7, 0x1, R19 ;  /* 0x0000000107007824 */ /* 0x000fe200078e0213 */
[----:B------:R-:W-:Y:S01]  /*12d0*/  CS2R R70, SRZ ;  /* 0x0000000000467805 */ /* 0x000fe2000001ff00 */
[----:B------:R-:W-:Y:S01]  /*12e0*/  IMAD.IADD R7, R5, 0x1, R18 ;  /* 0x0000000105077824 */ /* 0x000fe200078e0212 */
[----:B------:R-:W-:Y:S01]  /*12f0*/  CS2R R68, SRZ ;  /* 0x0000000000447805 */ /* 0x000fe2000001ff00 */
[----:B------:R-:W-:Y:S01]  /*1300*/  IMAD R14, R8, c[0x0][0x1dc], R14 ;  /* 0x00007700080e7a24 */ /* 0x000fe200078e020e */
[----:B------:R-:W-:Y:S01]  /*1310*/  LEA.HI.X R47, R6, c[0x0][0x25c], R0, 0x2, P1 ;  /* 0x00009700062f7a11 */ /* 0x000fe200008f1400 */
[----:B------:R-:W-:Y:S01]  /*1320*/  IMAD.WIDE.U32 R12, R8, c[0x0][0x1d8], R2 ;  /* 0x00007600080c7a25 */ /* 0x000fe200078e0002 */
[----:B------:R-:W-:Y:S01]  /*1330*/  LEA.HI.X R43, R4, c[0x0][0x284], R7, 0x2, P0 ;  /* 0x0000a100042b7a11 */ /* 0x000fe200000f1407 */
[----:B------:R-:W-:Y:S01]  /*1340*/  CS2R R66, SRZ ;  /* 0x0000000000427805 */ /* 0x000fe2000001ff00 */
[----:B------:R-:W-:Y:S01]  /*1350*/  ISETP.GE.AND P1, PT, R33, c[0x0][0x1cc], PT ;  /* 0x0000730021007a0c */ /* 0x000fe20003f26270 */
[----:B------:R-:W-:Y:S01]  /*1360*/  IMAD R3, R9, c[0x0][0x1a8], RZ ;  /* 0x00006a0009037a24 */ /* 0x000fe200078e02ff */
[----:B------:R-:W-:Y:S01]  /*1370*/  LEA R2, P0, R12, c[0x0][0x1c0], 0x1 ;  /* 0x000070000c027a11 */ /* 0x000fe200078008ff */
[----:B------:R-:W-:Y:S01]  /*1380*/  IMAD.IADD R0, R13, 0x1, R14 ;  /* 0x000000010d007824 */ /* 0x000fe200078e020e */
[----:B------:R-:W-:Y:S01]  /*1390*/  STL.64 [R1+0x90], R46 ;  /* 0x0000902e01007387 */ /* 0x000fe20000100a00 */
[----:B------:R-:W-:Y:S01]  /*13a0*/  IMAD.IADD R5, R11, 0x1, R20 ;  /* 0x000000010b057824 */ /* 0x000fe200078e0214 */
[----:B------:R-:W-:Y:S01]  /*13b0*/  CS2R R64, SRZ ;  /* 0x0000000000407805 */ /* 0x000fe2000001ff00 */
[----:B------:R-:W-:Y:S01]  /*13c0*/  IMAD.MOV.U32 R4, RZ, RZ, R10 ;  /* 0x000000ffff047224 */ /* 0x000fe200078e000a */
[----:B------:R-:W-:Y:S01]  /*13d0*/  STL.64 [R1+0x88], R42 ;  /* 0x0000882a01007387 */ /* 0x000fe20000100a00 */
[----:B------:R-:W-:Y:S01]  /*13e0*/  IMAD R7, R8, c[0x0][0x1ac], R3 ;  /* 0x00006b0008077a24 */ /* 0x000fe200078e0203 */
[----:B------:R-:W-:Y:S01]  /*13f0*/  LEA.HI.X R3, R12, c[0x0][0x1c4], R0, 0x1, P0 ;  /* 0x000071000c037a11 */ /* 0x000fe200000f0c00 */
[----:B------:R-:W-:Y:S01]  /*1400*/  IMAD.IADD R0, R37, 0x1, -R50 ;  /* 0x0000000125007824 */ /* 0x000fe200078e0a32 */
[----:B------:R-:W-:Y:S01]  /*1410*/  CS2R R62, SRZ ;  /* 0x00000000003e7805 */ /* 0x000fe2000001ff00 */
[----:B------:R-:W-:Y:S01]  /*1420*/  IMAD.WIDE.U32 R8, R8, c[0x0][0x1a8], R4 ;  /* 0x00006a0008087a25 */ /* 0x000fe200078e0004 */
[----:B------:R-:W-:Y:S01]  /*1430*/  CS2R R60, SRZ ;  /* 0x00000000003c7805 */ /* 0x000fe2000001ff00 */
[----:B------:R-:W-:Y:S01]  /*1440*/  CS2R R58, SRZ ;  /* 0x00000000003a7805 */ /* 0x000fe2000001ff00 */
[C---:B------:R-:W-:Y:S01]  /*1450*/  ISETP.LT.OR P5, PT, R0.reuse, 0x1, P3 ;  /* 0x000000010000780c */ /* 0x040fe20001fa1670 */
[----:B------:R-:W-:Y:S01]  /*1460*/  IMAD.MOV.U32 R5, RZ, RZ, c[0x0][0x1d8] ;  /* 0x00007600ff057624 */ /* 0x000fe200078e00ff */
[----:B------:R-:W-:Y:S01]  /*1470*/  ISETP.LT.OR P6, PT, R0, 0x1, P2 ;  /* 0x000000010000780c */ /* 0x000fe200017c1670 */
[----:B------:R-:W-:Y:S01]  /*1480*/  IMAD.MOV.U32 R10, RZ, RZ, c[0x0][0x1dc] ;  /* 0x00007700ff0a7624 */ /* 0x000fe200078e00ff */
[----:B------:R-:W-:Y:S01]  /*1490*/  LEA R6, P0, R8, c[0x0][0x190], 0x1 ;  /* 0x0000640008067a11 */ /* 0x000fe200078008ff */
[----:B------:R-:W-:Y:S01]  /*14a0*/  IMAD.IADD R7, R9, 0x1, R7 ;  /* 0x0000000109077824 */ /* 0x000fe200078e0207 */
[C---:B------:R-:W-:Y:S01]  /*14b0*/  LEA R4, P4, R5.reuse, R2, 0x6 ;  /* 0x0000000205047211 */ /* 0x040fe200078830ff */
[----:B------:R-:W-:Y:S01]  /*14c0*/  IMAD.SHL.U32 R41, R28, 0x2, RZ ;  /* 0x000000021c297824 */ /* 0x000fe200078e00ff */
[----:B------:R-:W-:Y:S01]  /*14d0*/  IADD3 R28, R16, 0xc0, RZ ;  /* 0x000000c0101c7810 */ /* 0x000fe20007ffe0ff */
[----:B------:R-:W-:Y:S01]  /*14e0*/  IMAD.MOV.U32 R13, RZ, RZ, c[0x0][0x1a8] ;  /* 0x00006a00ff0d7624 */ /* 0x000fe200078e00ff */
[----:B------:R-:W-:Y:S01]  /*14f0*/  LEA.HI.X R5, R5, R3, R10, 0x6, P4 ;  /* 0x0000000305057211 */ /* 0x000fe200020f340a */
[----:B------:R-:W-:Y:S01]  /*1500*/  IMAD.MOV.U32 R18, RZ, RZ, c[0x0][0x1ac] ;  /* 0x00006b00ff127624 */ /* 0x000fe200078e00ff */
[----:B------:R-:W-:Y:S01]  /*1510*/  ISETP.LT.OR P4, PT, R0, 0x1, P1 ;  /* 0x000000010000780c */ /* 0x000fe20000f81670 */
[----:B------:R-:W-:Y:S01]  /*1520*/  @!PT LDS RZ, [RZ] ;  /* 0x00000000fffff984 */ /* 0x000fe20000000800 */
[----:B------:R-:W-:Y:S01]  /*1530*/  @!PT LDS RZ, [RZ] ;  /* 0x00000000fffff984 */ /* 0x000fe20000000800 */
[----:B------:R-:W-:Y:S01]  /*1540*/  @!PT LDS RZ, [RZ] ;  /* 0x00000000fffff984 */ /* 0x000fe20000000800 */
[----:B------:R1:W-:Y:S01]  /*1550*/  LDGSTS.E.BYPASS.LTC128B.128 [R41+0x8080], [R2.64], !P5 ;  /* 0x0808000002297fae */ /* 0x0003e2000e901d4a */
[----:B------:R-:W-:Y:S01]  /*1560*/  LEA.HI.X R7, R8, c[0x0][0x194], R7, 0x1, P0 ;  /* 0x0000650008077a11 */ /* 0x000fe200000f0c07 */
[----:B------:R-:W-:Y:S01]  /*1570*/  IMAD R9, R26, c[0x0][0x208], RZ ;  /* 0x000082001a097a24 */ /* 0x000fe200078e02ff */
[----:B------:R-:W-:Y:S01]  /*1580*/  ISETP.GE.AND P0, PT, R28, c[0x0][0x1cc], PT ;  /* 0x000073001c007a0c */ /* 0x000fe20003f06270 */
[----:B------:R1:W-:Y:S01]  /*1590*/  LDGSTS.E.BYPASS.LTC128B.128 [R41+0xa080], [R2.64+0x80], !P6 ;  /* 0x0a08008002297fae */ /* 0x0003e2000f101d4a */
[----:B------:R-:W-:Y:S01]  /*15a0*/  ISETP.LT.OR P5, PT, R0, 0x21, P3 ;  /* 0x000000210000780c */ /* 0x000fe20001fa1670 */
[----:B------:R-:W-:Y:S01]  /*15b0*/  IMAD R8, R26, c[0x0][0x178], RZ ;  /* 0x00005e001a087a24 */ /* 0x000fe200078e02ff */
[C---:B------:R-:W-:Y:S01]  /*15c0*/  ISETP.LT.OR P6, PT, R0.reuse, 0x1, P0 ;  /* 0x000000010000780c */ /* 0x040fe200007c1670 */
[C---:B------:R-:W-:Y:S01]  /*15d0*/  IMAD R15, R21.reuse, c[0x0][0x20c], R9 ;  /* 0x00008300150f7a24 */ /* 0x040fe200078e0209 */
[C---:B------:R-:W-:Y:S01]  /*15e0*/  ISETP.LT.OR P3, PT, R0.reuse, 0x21, P2 ;  /* 0x000000210000780c */ /* 0x040fe20001761670 */
[C---:B------:R-:W-:Y:S01]  /*15f0*/  IMAD.WIDE.U32 R10, R21.reuse, c[0x0][0x208], R16 ;  /* 0x00008200150a7a25 */ /* 0x040fe200078e0010 */
[C---:B------:R-:W-:Y:S01]  /*1600*/  ISETP.LT.OR P2, PT, R0.reuse, 0x21, P1 ;  /* 0x000000210000780c */ /* 0x040fe20000f41670 */
[----:B------:R1:W-:Y:S01]  /*1610*/  LDGSTS.E.BYPASS.LTC128B.128 [R41+0xc080], [R2.64+0x100], !P4 ;  /* 0x0c08010002297fae */ /* 0x0003e2000e101d4a */
[----:B------:R-:W-:Y:S01]  /*1620*/  ISETP.LT.OR P1, PT, R0, 0x21, P0 ;  /* 0x000000210000780c */ /* 0x000fe20000721670 */
[----:B------:R-:W-:Y:S01]  /*1630*/  IMAD R14, R21, c[0x0][0x17c], R8 ;  /* 0x00005f00150e7a24 */ /* 0x000fe200078e0208 */
[----:B------:R-:W-:Y:S01]  /*1640*/  LEA R12, P0, R13, R6, 0x6 ;  /* 0x000000060d0c7211 */ /* 0x000fe200078030ff */
[----:B------:R-:W-:Y:S01]  /*1650*/  IMAD.WIDE.U32 R8, R21, c[0x0][0x178], R16 ;  /* 0x00005e0015087a25 */ /* 0x000fe200078e0010 */
[----:B------:R-:W-:Y:S01]  /*1660*/  ISETP.GE.AND P4, PT, R16, c[0x0][0x19c], PT ;  /* 0x0000670010007a0c */ /* 0x000fe20003f86270 */
[----:B------:R-:W-:Y:S01]  /*1670*/  STL [R1+0x50], R41 ;  /* 0x0000502901007387 */ /* 0x000fe20000100800 */
[----:B------:R-:W-:Y:S01]  /*1680*/  LEA.HI.X R13, R13, R7, R18, 0x6, P0 ;  /* 0x000000070d0d7211 */ /* 0x000fe200000f3412 */
[----:B------:R-:W-:Y:S01]  /*1690*/  IMAD R19, R34, c[0x0][0x238], RZ ;  /* 0x00008e0022137a24 */ /* 0x000fe200078e02ff */
[----:B------:R-:W-:Y:S01]  /*16a0*/  ISETP.LT.OR P0, PT, R0, 0x1, P4 ;  /* 0x000000010000780c */ /* 0x000fe20002701670 */
[----:B------:R1:W-:Y:S01]  /*16b0*/  LDGSTS.E.BYPASS.LTC128B.128 [R41+0xe080], [R2.64+0x180], !P6 ;  /* 0x0e08018002297fae */ /* 0x0003e2000f101d4a */
[----:B------:R-:W-:Y:S01]  /*16c0*/  CS2R R56, SRZ ;  /* 0x0000000000387805 */ /* 0x000fe2000001ff00 */
[----:B------:R-:W-:Y:S01]  /*16d0*/  IMAD R19, R84, c[0x0][0x23c], R19 ;  /* 0x00008f0054137a24 */ /* 0x000fe200078e0213 */
[----:B------:R-:W-:Y:S01]  /*16e0*/  CS2R R54, SRZ ;  /* 0x0000000000367805 */ /* 0x000fe2000001ff00 */
[----:B------:R2:W-:Y:S01]  /*16f0*/  LDGSTS.E.BYPASS.LTC128B.128 [R41+0x9080], [R4.64], !P5 ;  /* 0x0908000004297fae */ /* 0x0005e2000e901d4a */
[----:B------:R-:W-:Y:S01]  /*1700*/  CS2R R52, SRZ ;  /* 0x0000000000347805 */ /* 0x000fe2000001ff00 */
[----:B------:R-:W-:-:S02]  /*1710*/  USHF.R.S32.HI UR7, URZ, 0x5, UR4 ;  /* 0x000000053f077899 */ /* 0x000fc40008011404 */
[----:B------:R2:W-:Y:S01]  /*1720*/  LDGSTS.E.BYPASS.LTC128B.128 [R41+0xb080], [R4.64+0x80], !P3 ;  /* 0x0b08008004297fae */ /* 0x0005e2000d901d4a */
[----:B------:R-:W-:Y:S01]  /*1730*/  ISETP.LT.OR P3, PT, R0, 0x21, P4 ;  /* 0x000000210000780c */ /* 0x000fe20002761670 */
[----:B------:R-:W-:Y:S02]  /*1740*/  UMOV UR6, URZ ;  /* 0x0000003f00067c82 */ /* 0x000fe40008000000 */
[----:B------:R2:W-:Y:S01]  /*1750*/  LDGSTS.E.BYPASS.LTC128B.128 [R41+0xd080], [R4.64+0x100], !P2 ;  /* 0x0d08010004297fae */ /* 0x0005e2000d101d4a */
[----:B------:R-:W-:Y:S02]  /*1760*/  ISETP.GE.AND P2, PT, R28, c[0x0][0x19c], PT ;  /* 0x000067001c007a0c */ /* 0x000fe40003f46270 */
[----:B------:R-:W-:Y:S01]  /*1770*/  P2R R18, PR, RZ, 0x8 ;  /* 0x00000008ff127803 */ /* 0x000fe20000000000 */
[----:B------:R2:W-:Y:S01]  /*1780*/  LDGSTS.E.BYPASS.LTC128B.128 [R41+0xf080], [R4.64+0x180], !P1 ;  /* 0x0f08018004297fae */ /* 0x0005e2000c901d4a */
[----:B------:R-:W-:-:S03]  /*1790*/  ISETP.GE.AND P1, PT, R32, c[0x0][0x19c], PT ;  /* 0x0000670020007a0c */ /* 0x000fc60003f26270 */
[----:B------:R-:W0:Y:S01]  /*17a0*/  LDGDEPBAR ;  /* 0x00000000000079af */ /* 0x000e220000000000 */
[C---:B------:R-:W-:Y:S02]  /*17b0*/  ISETP.LT.OR P4, PT, R0.reuse, 0x1, P1 ;  /* 0x000000010000780c */ /* 0x040fe40000f81670 */
[----:B------:R-:W-:Y:S02]  /*17c0*/  ISETP.LT.OR P1, PT, R0, 0x21, P1 ;  /* 0x000000210000780c */ /* 0x000fe40000f21670 */
[----:B-1----:R-:W-:Y:S01]  /*17d0*/  P2R R2, PR, RZ, 0x1 ;  /* 0x00000001ff027803 */ /* 0x002fe20000000000 */
[----:B------:R-:W-:Y:S01]  /*17e0*/  IMAD.IADD R3, R9, 0x1, R14 ;  /* 0x0000000109037824 */ /* 0x000fe200078e020e */
[----:B------:R-:W-:Y:S02]  /*17f0*/  ISETP.GE.AND P0, PT, R33, c[0x0][0x19c], PT ;  /* 0x0000670021007a0c */ /* 0x000fe40003f06270 */
[----:B------:R-:W-:Y:S01]  /*1800*/  ISETP.NE.AND P5, PT, R2, RZ, PT ;  /* 0x000000ff0200720c */ /* 0x000fe20003fa5270 */
[----:B------:R-:W-:Y:S01]  /*1810*/  IMAD.MOV.U32 R2, RZ, RZ, R8 ;  /* 0x000000ffff027224 */ /* 0x000fe200078e0008 */
[----:B------:R-:W-:-:S02]  /*1820*/  P2R R17, PR, RZ, 0x2 ;  /* 0x00000002ff117803 */ /* 0x000fc40000000000 */
[----:B------:R-:W-:Y:S01]  /*1830*/  ISETP.LT.OR P3, PT, R0, 0x1, P0 ;  /* 0x000000010000780c */ /* 0x000fe20000761670 */
[----:B------:R-:W-:Y:S01]  /*1840*/  IMAD.WIDE.U32 R2, R84, c[0x0][0x180], R2 ;  /* 0x0000600054027a25 */ /* 0x000fe200078e0002 */
[C---:B------:R-:W-:Y:S02]  /*1850*/  ISETP.LT.OR P6, PT, R0.reuse, 0x21, P0 ;  /* 0x000000210000780c */ /* 0x040fe400007c1670 */
[----:B------:R-:W-:Y:S01]  /*1860*/  ISETP.LT.OR P1, PT, R0, 0x1, P2 ;  /* 0x000000010000780c */ /* 0x000fe20001721670 */
[----:B--2---:R-:W-:-:S04]  /*1870*/  IMAD.IADD R5, R11, 0x1, R15 ;  /* 0x000000010b057824 */ /* 0x004fc800078e020f */
[----:B------:R1:W-:Y:S01]  /*1880*/  LDGSTS.E.BYPASS.LTC128B.128 [R41+0x80], [R6.64], !P5 ;  /* 0x0008000006297fae */ /* 0x0003e2000e901d4a */
[----:B------:R-:W-:Y:S01]  /*1890*/  ISETP.LT.OR P5, PT, R0, 0x21, P2 ;  /* 0x000000210000780c */ /* 0x000fe200017a1670 */
[----:B------:R-:W-:Y:S01]  /*18a0*/  IMAD R0, R34, c[0x0][0x180], RZ ;  /* 0x0000600022007a24 */ /* 0x000fe200078e02ff */
[----:B------:R-:W-:Y:S01]  /*18b0*/  LOP3.LUT P2, RZ, R22, 0x4, RZ, 0xc0, !PT ;  /* 0x0000000416ff7812 */ /* 0x000fe2000784c0ff */
[----:B------:R-:W-:Y:S01]  /*18c0*/  IMAD R15, R34, c[0x0][0x210], RZ ;  /* 0x00008400220f7a24 */ /* 0x000fe200078e02ff */
[----:B------:R-:W-:Y:S01]  /*18d0*/  SHF.R.S32.HI R34, RZ, 0x5, R35 ;  /* 0x00000005ff227819 */ /* 0x000fe20000011423 */
[----:B------:R-:W-:Y:S01]  /*18e0*/  IMAD.MOV.U32 R4, RZ, RZ, R10 ;  /* 0x000000ffff047224 */ /* 0x000fe200078e000a */
[----:B------:R1:W-:Y:S01]  /*18f0*/  LDGSTS.E.BYPASS.LTC128B.128 [R41+0x2080], [R6.64+0x80], !P4 ;  /* 0x0208008006297fae */ /* 0x0003e2000e101d4a */
[C---:B------:R-:W-:Y:S01]  /*1900*/  IMAD R0, R84.reuse, c[0x0][0x184], R0 ;  /* 0x0000610054007a24 */ /* 0x040fe200078e0200 */
[----:B------:R-:W-:Y:S01]  /*1910*/  LOP3.LUT P4, RZ, R29, 0x4, RZ, 0xc0, !PT ;  /* 0x000000041dff7812 */ /* 0x000fe2000788c0ff */
[----:B------:R-:W-:Y:S01]  /*1920*/  IMAD.WIDE.U32 R8, R84, c[0x0][0x210], R4 ;  /* 0x0000840054087a25 */ /* 0x000fe200078e0004 */
[----:B------:R-:W-:Y:S01]  /*1930*/  LEA.HI R5, R35, R34, RZ, 0x1 ;  /* 0x0000002223057211 */ /* 0x000fe200078f08ff */
[----:B------:R1:W-:Y:S01]  /*1940*/  LDGSTS.E.BYPASS.LTC128B.128 [R41+0x4080], [R6.64+0x100], !P3 ;  /* 0x0408010006297fae */ /* 0x0003e2000d901d4a */
[----:B------:R-:W-:Y:S01]  /*1950*/  LOP3.LUT R4, R36, 0x3ffffffc, RZ, 0xc0, !PT ;  /* 0x3ffffffc24047812 */ /* 0x000fe200078ec0ff */
[----:B------:R-:W-:Y:S01]  /*1960*/  IMAD.IADD R3, R3, 0x1, R0 ;  /* 0x0000000103037824 */ /* 0x000fe200078e0200 */
[----:B------:R-:W-:Y:S01]  /*1970*/  LOP3.LUT R5, R5, 0xfffffffe, RZ, 0xc0, !PT ;  /* 0xfffffffe05057812 */ /* 0x000fe200078ec0ff */
[----:B------:R-:W-:Y:S01]  /*1980*/  IMAD R11, R27, c[0x0][0x188], RZ ;  /* 0x000062001b0b7a24 */ /* 0x000fe200078e02ff */
[----:B------:R-:W-:Y:S01]  /*1990*/  ISETP.NE.AND P3, PT, R17, RZ, PT ;  /* 0x000000ff1100720c */ /* 0x000fe20003f65270 */
[----:B------:R-:W-:Y:S01]  /*19a0*/  IMAD R15, R84, c[0x0][0x214], R15 ;  /* 0x00008500540f7a24 */ /* 0x000fe200078e020f */
[----:B------:R1:W-:Y:S01]  /*19b0*/  LDGSTS.E.BYPASS.LTC128B.128 [R41+0x6080], [R6.64+0x180], !P1 ;  /* 0x0608018006297fae */ /* 0x0003e2000c901d4a */
[----:B------:R-:W-:Y:S01]  /*19c0*/  IMAD.IADD R14, R86, 0x1, -R4 ;  /* 0x00000001560e7824 */ /* 0x000fe200078e0a04 */
[----:B------:R-:W-:Y:S01]  /*19d0*/  LOP3.LUT P1, RZ, R22, 0x2, RZ, 0xc0, !PT ;  /* 0x0000000216ff7812 */ /* 0x000fe2000782c0ff */
[----:B------:R-:W-:Y:S01]  /*19e0*/  IMAD.IADD R21, R34, 0x1, -R5 ;  /* 0x0000000122157824 */ /* 0x000fe200078e0a05 */
[----:B------:R-:W-:Y:S01]  /*19f0*/  CS2R R84, SRZ ;  /* 0x0000000000547805 */ /* 0x000fe2000001ff00 */
[----:B------:R-:W-:-:S02]  /*1a00*/  IMAD R11, R31, c[0x0][0x18c], R11 ;  /* 0x000063001f0b7a24 */ /* 0x000fc400078e020b */
[----:B------:R-:W-:-:S04]  /*1a10*/  IMAD.WIDE.U32 R4, R31, c[0x0][0x188], R2 ;  /* 0x000062001f047a25 */ /* 0x000fc800078e0002 */
[----:B------:R-:W-:Y:S01]  /*1a20*/  IMAD.IADD R3, R9, 0x1, R15 ;  /* 0x0000000109037824 */ /* 0x000fe200078e020f */
[C---:B------:R-:W-:Y:S01]  /*1a30*/  LEA R48, P0, R4.reuse, c[0x0][0x160], 0x1 ;  /* 0x0000580004307a11 */ /* 0x040fe200078008ff */
[----:B------:R-:W-:Y:S02]  /*1a40*/  IMAD.IADD R9, R5, 0x1, R11 ;  /* 0x0000000105097824 */ /* 0x000fe400078e020b */
[----:B------:R-:W-:Y:S02]  /*1a50*/  IMAD.SHL.U32 R0, R29, 0x40, RZ ;  /* 0x000000401d007824 */ /* 0x000fe400078e00ff */
[----:B------:R-:W-:Y:S01]  /*1a60*/  IMAD.SHL.U32 R10, R23, 0x8, RZ ;  /* 0x00000008170a7824 */ /* 0x000fe200078e00ff */
[----:B------:R-:W-:Y:S01]  /*1a70*/  LEA.HI.X R49, R4, c[0x0][0x164], R9, 0x1, P0 ;  /* 0x0000590004317a11 */ /* 0x000fe200000f0c09 */
[----:B------:R-:W-:Y:S01]  /*1a80*/  IMAD.SHL.U32 R26, R21, 0x400, RZ ;  /* 0x00000400151a7824 */ /* 0x000fe200078e00ff */
[----:B------:R-:W-:Y:S02]  /*1a90*/  ISETP.NE.AND P0, PT, R18, RZ, PT ;  /* 0x000000ff1200720c */ /* 0x000fe40003f05270 */
[----:B------:R-:W-:Y:S01]  /*1aa0*/  LOP3.LUT R0, R0, 0x1c0, RZ, 0xc0, !PT ;  /* 0x000001c000007812 */ /* 0x000fe200078ec0ff */
[----:B------:R-:W-:Y:S01]  /*1ab0*/  IMAD R2, R14, 0x2, R26 ;  /* 0x000000020e027824 */ /* 0x000fe200078e021a */
[----:B------:R-:W-:Y:S01]  /*1ac0*/  LOP3.LUT R20, R10, 0x18, RZ, 0xc0, !PT ;  /* 0x000000180a147812 */ /* 0x000fe200078ec0ff */
[----:B------:R-:W-:Y:S01]  /*1ad0*/  STL.64 [R1+0x78], R48 ;  /* 0x0000783001007387 */ /* 0x000fe20000100a00 */
[----:B------:R-:W-:Y:S01]  /*1ae0*/  SHF.R.U32.HI R10, RZ, 0x3, R0 ;  /* 0x00000003ff0a7819 */ /* 0x000fe20000011600 */
[----:B-1----:R-:W-:-:S03]  /*1af0*/  IMAD R6, R30, 0x800, R40 ;  /* 0x000008001e067824 */ /* 0x002fc600078e0228 */
[----:B------:R-:W-:Y:S01]  /*1b00*/  LOP3.LUT R0, R10, R0, R20, 0x1e, !PT ;  /* 0x000000000a007212 */ /* 0x000fe200078e1e14 */
[----:B------:R-:W-:Y:S02]  /*1b10*/  IMAD.SHL.U32 R10, R22, 0x40, RZ ;  /* 0x00000040160a7824 */ /* 0x000fe400078e00ff */
[----:B------:R1:W-:Y:S02]  /*1b20*/  LDGSTS.E.BYPASS.LTC128B.128 [R41+0x1080], [R12.64], !P0 ;  /* 0x010800000c297fae */ /* 0x0003e4000c101d4a */
[----:B------:R-:W-:Y:S01]  /*1b30*/  IMAD.IADD R5, R2, 0x1, R0 ;  /* 0x0000000102057824 */ /* 0x000fe200078e0200 */
[----:B------:R-:W-:Y:S01]  /*1b40*/  LOP3.LUT R10, R10, 0x1c0, RZ, 0xc0, !PT ;  /* 0x000001c00a0a7812 */ /* 0x000fe200078ec0ff */
[----:B------:R1:W-:Y:S01]  /*1b50*/  LDGSTS.E.BYPASS.LTC128B.128 [R41+0x3080], [R12.64+0x80], !P3 ;  /* 0x030800800c297fae */ /* 0x0003e2000d901d4a */
[----:B------:R-:W-:Y:S02]  /*1b60*/  IMAD R0, R27, c[0x0][0x218], RZ ;  /* 0x000086001b007a24 */ /* 0x000fe400078e02ff */
[----:B------:R-:W-:Y:S01]  /*1b70*/  LOP3.LUT R4, R10, 0x8, R38, 0xf8, !PT ;  /* 0x000000080a047812 */ /* 0x000fe200078ef826 */
[----:B------:R1:W-:Y:S01]  /*1b80*/  LDGSTS.E.BYPASS.LTC128B.128 [R41+0x5080], [R12.64+0x100], !P6 ;  /* 0x050801000c297fae */ /* 0x0003e2000f101d4a */
[----:B------:R-:W-:Y:S01]  /*1b90*/  SHF.R.U32.HI R14, RZ, 0x3, R10 ;  /* 0x00000003ff0e7819 */ /* 0x000fe2000001160a */
[----:B------:R-:W-:Y:S01]  /*1ba0*/  IMAD.MOV.U32 R2, RZ, RZ, R8 ;  /* 0x000000ffff027224 */ /* 0x000fe200078e0008 */
[----:B------:R-:W-:Y:S01]  /*1bb0*/  ISETP.GE.AND P6, PT, R16, c[0x0][0x1fc], PT ;  /* 0x00007f0010007a0c */ /* 0x000fe20003fc6270 */
[----:B------:R1:W-:Y:S01]  /*1bc0*/  LDGSTS.E.BYPASS.LTC128B.128 [R41+0x7080], [R12.64+0x180], !P5 ;  /* 0x070801800c297fae */ /* 0x0003e2000e901d4a */
[----:B------:R-:W-:Y:S01]  /*1bd0*/  IMAD R7, R31, c[0x0][0x21c], R0 ;  /* 0x000087001f077a24 */ /* 0x000fe200078e0200 */
[----:B------:R-:W-:Y:S01]  /*1be0*/  LOP3.LUT R0, R4, R14, RZ, 0x3c, !PT ;  /* 0x0000000e04007212 */ /* 0x000fe200078e3cff */
[----:B------:R-:W-:Y:S01]  /*1bf0*/  IMAD.SHL.U32 R44, R5, 0x2, RZ ;  /* 0x00000002052c7824 */ /* 0x000fe200078e00ff */
[----:B------:R-:W0:Y:S01]  /*1c00*/  LDGDEPBAR ;  /* 0x00000000000079af */ /* 0x000e220000000000 */
[----:B------:R-:W-:Y:S01]  /*1c10*/  IMAD.WIDE.U32 R4, R31, c[0x0][0x218], R2 ;  /* 0x000086001f047a25 */ /* 0x000fe200078e0002 */
[----:B------:R-:W-:-:S02]  /*1c20*/  SHF.R.S32.HI R3, RZ, 0x1f, R23 ;  /* 0x0000001fff037819 */ /* 0x000fc40000011417 */
[----:B------:R2:W-:Y:S01]  /*1c30*/  STL [R1+0x60], R44 ;  /* 0x0000602c01007387 */ /* 0x0005e20000100800 */
[----:B------:R-:W-:Y:S01]  /*1c40*/  IMAD.IADD R2, R6, 0x1, R0 ;  /* 0x0000000106027824 */ /* 0x000fe200078e0200 */
[C---:B------:R-:W-:Y:S01]  /*1c50*/  IADD3 R8, R44.reuse, 0x14180, RZ ;  /* 0x000141802c087810 */ /* 0x040fe20007ffe0ff */
[----:B------:R-:W-:Y:S01]  /*1c60*/  IMAD.IADD R0, R5, 0x1, R7 ;  /* 0x0000000105007824 */ /* 0x000fe200078e0207 */
[----:B------:R-:W-:Y:S01]  /*1c70*/  IADD3 R9, R44, 0x141c0, RZ ;  /* 0x000141c02c097810 */ /* 0x000fe20007ffe0ff */
[----:B------:R-:W-:Y:S01]  /*1c80*/  IMAD.SHL.U32 R2, R2, 0x2, RZ ;  /* 0x0000000202027824 */ /* 0x000fe200078e00ff */
[----:B------:R-:W-:Y:S01]  /*1c90*/  @P4 IADD3 R9, R8, -0x40, RZ ;  /* 0xffffffc008094810 */ /* 0x000fe20007ffe0ff */
[----:B------:R-:W-:Y:S01]  /*1ca0*/  IMAD.IADD R5, R25, 0x1, R19 ;  /* 0x0000000119057824 */ /* 0x000fe200078e0213 */
[----:B------:R-:W-:Y:S01]  /*1cb0*/  ISETP.GE.AND P4, PT, R16, c[0x0][0x16c], PT ;  /* 0x00005b0010007a0c */ /* 0x000fe20003f86270 */
[----:B------:R-:W-:Y:S01]  /*1cc0*/  IMAD R27, R27, c[0x0][0x240], RZ ;  /* 0x000090001b1b7a24 */ /* 0x000fe200078e02ff */
[----:B------:R-:W-:Y:S01]  /*1cd0*/  SEL R17, RZ, 0x1, P6 ;  /* 0x00000001ff117807 */ /* 0x000fe20003000000 */
[----:B------:R3:W-:Y:S01]  /*1ce0*/  STL [R1+0x68], R9 ;  /* 0x0000680901007387 */ /* 0x0007e20000100800 */
[----:B------:R-:W-:Y:S01]  /*1cf0*/  SEL R18, RZ, 0x1, P4 ;  /* 0x00000001ff127807 */ /* 0x000fe20002000000 */
[----:B------:R-:W-:Y:S01]  /*1d00*/  IMAD R19, R31, c[0x0][0x244], R27 ;  /* 0x000091001f137a24 */ /* 0x000fe200078e021b */
[----:B------:R-:W-:Y:S01]  /*1d10*/  ISETP.GT.AND P6, PT, R86, 0x7, PT ;  /* 0x000000075600780c */ /* 0x000fe20003fc4270 */
[----:B------:R-:W-:-:S04]  /*1d20*/  DEPBAR.LE SB0, 0x1 ;  /* 0x000080400000791a */ /* 0x000fc80000000000 */
[----:B------:R-:W-:Y:S01]  /*1d30*/  BAR.SYNC.DEFER_BLOCKING 0x0 ;  /* 0x0000000000007b1d */ /* 0x000fe20000010000 */
[----:B--2---:R-:W-:-:S04]  /*1d40*/  LEA R44, P0, R4, c[0x0][0x1f0], 0x1 ;  /* 0x00007c00042c7a11 */ /* 0x004fc800078008ff */
[----:B------:R-:W-:Y:S01]  /*1d50*/  LEA.HI.X R45, R4, c[0x0][0x1f4], R0, 0x1, P0 ;  /* 0x00007d00042d7a11 */ /* 0x000fe200000f0c00 */
[----:B------:R-:W-:Y:S01]  /*1d60*/  IMAD.MOV.U32 R4, RZ, RZ, R24 ;  /* 0x000000ffff047224 */ /* 0x000fe200078e0018 */
[----:B------:R-:W-:Y:S01]  /*1d70*/  LEA.HI R0, R3, R23, RZ, 0x2 ;  /* 0x0000001703007211 */ /* 0x000fe200078f10ff */
[----:B------:R-:W-:Y:S01]  /*1d80*/  IMAD.MOV.U32 R3, RZ, RZ, 0x40 ;  /* 0x00000040ff037424 */ /* 0x000fe200078e00ff */
[----:B------:R-:W-:Y:S01]  /*1d90*/  ISETP.LT.AND P0, PT, R50, UR9, PT ;  /* 0x0000000932007c0c */ /* 0x000fe2000bf01270 */
[----:B------:R-:W-:Y:S01]  /*1da0*/  STL.64 [R1+0x70], R44 ;  /* 0x0000702c01007387 */ /* 0x000fe20000100a00 */
[----:B------:R-:W-:Y:S01]  /*1db0*/  LOP3.LUT R6, R0, 0xfffffffc, RZ, 0xc0, !PT ;  /* 0xfffffffc00067812 */ /* 0x000fe200078ec0ff */
[----:B------:R-:W-:Y:S01]  /*1dc0*/  IMAD.WIDE.U32 R150, R31, c[0x0][0x240], R4 ;  /* 0x000090001f967a25 */ /* 0x000fe200078e0004 */
[----:B------:R-:W-:Y:S01]  /*1dd0*/  SEL R0, R148, 0xffffffe0, !P1 ;  /* 0xffffffe094007807 */ /* 0x000fe20004800000 */
[----:B------:R-:W-:Y:S01]  /*1de0*/  STL [R1+0x28], R2 ;  /* 0x0000280201007387 */ /* 0x000fe20000100800 */
[----:B------:R-:W-:Y:S01]  /*1df0*/  SEL R3, R3, 0xffffffc0, !P2 ;  /* 0xffffffc003037807 */ /* 0x000fe20005000000 */
[----:B------:R-:W-:Y:S01]  /*1e00*/  IMAD.IADD R23, R23, 0x1, -R6 ;  /* 0x0000000117177824 */ /* 0x000fe200078e0a06 */
[----:B------:R-:W-:Y:S01]  /*1e10*/  ISETP.GE.OR P5, PT, R16, c[0x0][0x16c], !P0 ;  /* 0x00005b0010007a0c */ /* 0x000fe200047a6670 */
[----:B---3--:R-:W-:Y:S01]  /*1e20*/  IMAD.IADD R9, R2, 0x1, R0 ;  /* 0x0000000102097824 */ /* 0x008fe200078e0200 */
[----:B------:R-:W-:Y:S01]  /*1e30*/  ISETP.GE.OR P3, PT, R32, c[0x0][0x16c], !P0 ;  /* 0x00005b0020007a0c */ /* 0x000fe20004766670 */
[----:B------:R-:W-:Y:S01]  /*1e40*/  IMAD.IADD R8, R2, 0x1, R3 ;  /* 0x0000000102087824 */ /* 0x000fe200078e0203 */
[----:B------:R-:W-:Y:S01]  /*1e50*/  ISETP.GE.OR P2, PT, R33, c[0x0][0x16c], !P0 ;  /* 0x00005b0021007a0c */ /* 0x000fe20004746670 */
[----:B------:R-:W-:Y:S01]  /*1e60*/  IMAD.IADD R7, R3, 0x1, R9 ;  /* 0x0000000103077824 */ /* 0x000fe200078e0209 */
[----:B------:R-:W-:Y:S01]  /*1e70*/  ISETP.GE.OR P1, PT, R28, c[0x0][0x16c], !P0 ;  /* 0x00005b001c007a0c */ /* 0x000fe20004726670 */
[----:B------:R-:W2:Y:S01]  /*1e80*/  LDSM.16.M88.4 R164, [R2+0x8080] ;  /* 0x0080800002a4783b */ /* 0x000ea20000000200 */
[----:B------:R-:W-:Y:S01]  /*1e90*/  LOP3.LUT R0, R35, 0xffffffe0, RZ, 0xc0, !PT ;  /* 0xffffffe023007812 */ /* 0x000fe200078ec0ff */
[----:B------:R-:W-:Y:S01]  /*1ea0*/  IMAD.SHL.U32 R4, R21, 0x10, RZ ;  /* 0x0000001015047824 */ /* 0x000fe200078e00ff */
[----:B------:R-:W-:Y:S01]  /*1eb0*/  ISETP.GE.OR P4, PT, R33, c[0x0][0x1fc], !P0 ;  /* 0x00007f0021007a0c */ /* 0x000fe20004786670 */
[----:B------:R-:W3:Y:S01]  /*1ec0*/  LDSM.16.M88.4 R168, [R9+0x8080] ;  /* 0x0080800009a8783b */ /* 0x000ee20000000200 */
[----:B------:R-:W-:Y:S01]  /*1ed0*/  CS2R R50, SRZ ;  /* 0x0000000000327805 */ /* 0x000fe2000001ff00 */
[----:B------:R-:W-:Y:S01]  /*1ee0*/  IMAD.IADD R0, R86, 0x1, -R0 ;  /* 0x0000000156007824 */ /* 0x000fe200078e0a00 */
[----:B------:R-:W-:Y:S01]  /*1ef0*/  LOP3.LUT R10, R10, 0x10, R4, 0xf8, !PT ;  /* 0x000000100a0a7812 */ /* 0x000fe200078ef804 */
[----:B------:R-:W4:Y:S01]  /*1f00*/  LDSM.16.M88.4 R172, [R8+0x8080] ;  /* 0x0080800008ac783b */ /* 0x000f220000000200 */
[----:B------:R-:W-:-:S02]  /*1f10*/  CS2R R24, SRZ ;  /* 0x0000000000187805 */ /* 0x000fc4000001ff00 */
[----:B-1----:R-:W-:Y:S01]  /*1f20*/  SHF.R.S32.HI R12, RZ, 0x1f, R0 ;  /* 0x0000001fff0c7819 */ /* 0x002fe20000011400 */
[----:B------:R-:W1:Y:S03]  /*1f30*/  LDSM.16.M88.4 R176, [R7+0x8080] ;  /* 0x0080800007b0783b */ /* 0x000e660000000200 */
[----:B------:R-:W-:Y:S01]  /*1f40*/  LEA.HI R5, R12, R0, RZ, 0x2 ;  /* 0x000000000c057211 */ /* 0x000fe200078f10ff */
        /* <DEDUP_REMOVED lines=11> */
[----:B------:R-:W1:Y:S04]  /*2000*/  LDSM.16.M88.4 R224, [R7+0xe080] ;  /* 0x00e0800007e0783b */ /* 0x000e680000000200 */
[----:B------:R-:W-:Y:S06]  /*2010*/  BAR.SYNC.DEFER_BLOCKING 0x0 ;  /* 0x0000000000007b1d */ /* 0x000fec0000010000 */
[----:B------:R-:W-:Y:S01]  /*2020*/  STL [R1+0x2c], R9 ;  /* 0x00002c0901007387 */ /* 0x000fe20000100800 */
[----:B--2---:R-:W-:-:S03]  /*2030*/  LOP3.LUT R2, R39, 0xfffffff0, RZ, 0xc0, !PT ;  /* 0xfffffff027027812 */ /* 0x004fc600078ec0ff */
[----:B------:R2:W-:Y:S02]  /*2040*/  STL [R1+0x34], R8 ;  /* 0x0000340801007387 */ /* 0x0005e40000100800 */
[----:B------:R-:W-:Y:S02]  /*2050*/  IMAD.IADD R2, R86, 0x1, -R2 ;  /* 0x0000000156027824 */ /* 0x000fe400078e0a02 */
[----:B------:R1:W-:Y:S03]  /*2060*/  STL [R1+0x30], R7 ;  /* 0x0000300701007387 */ /* 0x0003e60000100800 */
[----:B------:R-:W-:Y:S01]  /*2070*/  SHF.R.S32.HI R6, RZ, 0x1f, R2 ;  /* 0x0000001fff067819 */ /* 0x000fe20000011402 */
[----:B------:R-:W-:Y:S03]  /*2080*/  STL.64 [R1+0x80], R150 ;  /* 0x0000809601007387 */ /* 0x000fe60000100a00 */
[----:B------:R-:W-:Y:S01]  /*2090*/  LEA.HI R6, R6, R2, RZ, 0x3 ;  /* 0x0000000206067211 */ /* 0x000fe200078f18ff */
[----:B------:R-:W-:Y:S01]  /*20a0*/  @!PT LDS RZ, [RZ] ;  /* 0x00000000fffff984 */ /* 0x000fe20000000800 */
[----:B------:R-:W-:Y:S01]  /*20b0*/  @!PT LDS RZ, [RZ] ;  /* 0x00000000fffff984 */ /* 0x000fe20000000800 */
[----:B------:R-:W-:Y:S01]  /*20c0*/  @!PT LDS RZ, [RZ] ;  /* 0x00000000fffff984 */ /* 0x000fe20000000800 */
[----:B------:R3:W-:Y:S01]  /*20d0*/  LDGSTS.E.BYPASS.LTC128B.128 [R41+0x8080], [R48.64], !P5 ;  /* 0x0808000030297fae */ /* 0x0007e2000e901d4a */
[----:B------:R-:W-:-:S03]  /*20e0*/  ISETP.GE.OR P5, PT, R16, c[0x0][0x1fc], !P0 ;  /* 0x00007f0010007a0c */ /* 0x000fc600047a6670 */
[----:B------:R3:W-:Y:S01]  /*20f0*/  LDGSTS.E.BYPASS.LTC128B.128 [R41+0x9080], [R48.64+0x80], !P3 ;  /* 0x0908008030297fae */ /* 0x0007e2000d901d4a */
[----:B------:R-:W-:Y:S02]  /*2100*/  P2R R11, PR, RZ, 0x20 ;  /* 0x00000020ff0b7803 */ /* 0x000fe40000000000 */
[C---:B------:R-:W-:Y:S01]  /*2110*/  ISETP.GE.AND P5, PT, R32.reuse, c[0x0][0x1fc], PT ;  /* 0x00007f0020007a0c */ /* 0x040fe20003fa6270 */
[----:B------:R3:W-:Y:S01]  /*2120*/  LDGSTS.E.BYPASS.LTC128B.128 [R41+0xa080], [R48.64+0x100], !P2 ;  /* 0x0a08010030297fae */ /* 0x0007e2000d101d4a */
[----:B------:R-:W-:Y:S01]  /*2130*/  ISETP.GE.OR P2, PT, R32, c[0x0][0x1fc], !P0 ;  /* 0x00007f0020007a0c */ /* 0x000fe20004746670 */
[----:B--2---:R-:W-:Y:S02]  /*2140*/  IMAD.SHL.U32 R8, R30, 0x20, RZ ;  /* 0x000000201e087824 */ /* 0x004fe400078e00ff */
[----:B------:R3:W-:Y:S01]  /*2150*/  LDGSTS.E.BYPASS.LTC128B.128 [R41+0xb080], [R48.64+0x180], !P1 ;  /* 0x0b08018030297fae */ /* 0x0007e2000c901d4a */
[----:B------:R-:W-:Y:S02]  /*2160*/  ISETP.GE.AND P1, PT, R32, c[0x0][0x16c], PT ;  /* 0x00005b0020007a0c */ /* 0x000fe40003f26270 */
[C---:B-1----:R-:W-:Y:S01]  /*2170*/  LOP3.LUT R7, R6.reuse, 0xfffffff8, RZ, 0xc0, !PT ;  /* 0xfffffff806077812 */ /* 0x042fe200078ec0ff */
[----:B------:R-:W-:Y:S01]  /*2180*/  IMAD.SHL.U32 R6, R6, 0x40, RZ ;  /* 0x0000004006067824 */ /* 0x000fe200078e00ff */
[----:B------:R-:W-:-:S02]  /*2190*/  P2R R9, PR, RZ, 0x4 ;  /* 0x00000004ff097803 */ /* 0x000fc40000000000 */
[----:B------:R-:W-:Y:S01]  /*21a0*/  SEL R13, RZ, 0xffffffff, P1 ;  /* 0xffffffffff0d7807 */ /* 0x000fe20000800000 */
[----:B------:R-:W-:Y:S01]  /*21b0*/  IMAD.IADD R2, R2, 0x1, -R7 ;  /* 0x0000000102027824 */ /* 0x000fe200078e0a07 */
[----:B------:R-:W-:Y:S02]  /*21c0*/  LOP3.LUT R7, R5, 0xfffffffc, RZ, 0xc0, !PT ;  /* 0xfffffffc05077812 */ /* 0x000fe400078ec0ff */
[----:B------:R-:W-:Y:S02]  /*21d0*/  SEL R12, RZ, 0xffffffff, P5 ;  /* 0xffffffffff0c7807 */ /* 0x000fe40002800000 */
[----:B------:R-:W-:Y:S01]  /*21e0*/  ISETP.GE.AND P2, PT, R33, c[0x0][0x16c], PT ;  /* 0x00005b0021007a0c */ /* 0x000fe20003f46270 */
[----:B------:R-:W-:Y:S01]  /*21f0*/  IMAD.IADD R7, R0, 0x1, -R7 ;  /* 0x0000000100077824 */ /* 0x000fe200078e0a07 */
[----:B------:R-:W-:Y:S01]  /*2200*/  ISETP.NE.AND P5, PT, R9, RZ, PT ;  /* 0x000000ff0900720c */ /* 0x000fe20003fa5270 */
[----:B------:R-:W-:Y:S01]  /*2210*/  IMAD.SHL.U32 R9, R13, 0x2, RZ ;  /* 0x000000020d097824 */ /* 0x000fe200078e00ff */
[----:B------:R-:W-:Y:S01]  /*2220*/  LEA.HI R5, R5, R4, RZ, 0x1e ;  /* 0x0000000405057211 */ /* 0x000fe200078ff0ff */
[----:B------:R-:W-:Y:S01]  /*2230*/  IMAD.SHL.U32 R4, R12, 0x2, RZ ;  /* 0x000000020c047824 */ /* 0x000fe200078e00ff */
[----:B------:R-:W-:-:S02]  /*2240*/  ISETP.GE.AND P1, PT, R28, c[0x0][0x16c], PT ;  /* 0x00005b001c007a0c */ /* 0x000fc40003f26270 */
[----:B------:R-:W-:Y:S01]  /*2250*/  LOP3.LUT R20, R20, 0x20, R8, 0xf8, !PT ;  /* 0x0000002014147812 */ /* 0x000fe200078ef808 */
[----:B------:R-:W-:Y:S01]  /*2260*/  IMAD R8, R23, -0x8, R37 ;  /* 0xfffffff817087824 */ /* 0x000fe200078e0225 */
[----:B------:R-:W-:Y:S01]  /*2270*/  SEL R16, RZ, 0x4, P2 ;  /* 0x00000004ff107807 */ /* 0x000fe20001000000 */
[----:B------:R1:W-:Y:S01]  /*2280*/  STL [R1+0x64], R5 ;  /* 0x0000640501007387 */ /* 0x0003e20000100800 */
[----:B------:R-:W-:Y:S01]  /*2290*/  ISETP.GE.AND P2, PT, R33, c[0x0][0x1fc], PT ;  /* 0x00007f0021007a0c */ /* 0x000fe20003f46270 */
[----:B------:R-:W-:Y:S01]  /*22a0*/  CS2R R36, SRZ ;  /* 0x0000000000247805 */ /* 0x000fe2000001ff00 */
[----:B------:R-:W-:Y:S01]  /*22b0*/  LOP3.LUT R0, R10, 0x8, R38, 0xf8, !PT ;  /* 0x000000080a007812 */ /* 0x000fe200078ef826 */
[----:B------:R-:W-:Y:S01]  /*22c0*/  IMAD R10, R7, -0x2, R8 ;  /* 0xfffffffe070a7824 */ /* 0x000fe200078e0208 */
[----:B------:R-:W-:Y:S01]  /*22d0*/  SEL R15, RZ, 0x8, P1 ;  /* 0x00000008ff0f7807 */ /* 0x000fe20000800000 */
[----:B---3--:R-:W-:Y:S01]  /*22e0*/  CS2R R48, SRZ ;  /* 0x0000000000307805 */ /* 0x008fe2000001ff00 */
[----:B------:R-:W-:Y:S01]  /*22f0*/  LOP3.LUT R8, R0, R14, RZ, 0x3c, !PT ;  /* 0x0000000e00087212 */ /* 0x000fe200078e3cff */
[----:B------:R-:W-:Y:S01]  /*2300*/  CS2R R38, SRZ ;  /* 0x0000000000267805 */ /* 0x000fe2000001ff00 */
[----:B------:R-:W-:Y:S01]  /*2310*/  SEL R7, RZ, 0x4, P2 ;  /* 0x00000004ff077807 */ /* 0x000fe20001000000 */
[----:B------:R-:W-:Y:S01]  /*2320*/  CS2R R32, SRZ ;  /* 0x0000000000207805 */ /* 0x000fe2000001ff00 */
[----:B------:R-:W-:Y:S01]  /*2330*/  ISETP.NE.AND P2, PT, R11, RZ, PT ;  /* 0x000000ff0b00720c */ /* 0x000fe20003f45270 */
[----:B------:R-:W-:Y:S01]  /*2340*/  CS2R R22, SRZ ;  /* 0x0000000000167805 */ /* 0x000fe2000001ff00 */
[----:B------:R-:W-:-:S02]  /*2350*/  ISETP.GE.AND P1, PT, R28, c[0x0][0x1fc], PT ;  /* 0x00007f001c007a0c */ /* 0x000fc40003f26270 */
[----:B------:R-:W-:Y:S02]  /*2360*/  LOP3.LUT R4, R4, 0x2, R17, 0xe2, !PT ;  /* 0x0000000204047812 */ /* 0x000fe400078ee211 */
[----:B------:R-:W-:Y:S02]  /*2370*/  ISETP.GE.OR P3, PT, R28, c[0x0][0x1fc], !P0 ;  /* 0x00007f001c007a0c */ /* 0x000fe40004766670 */
[----:B------:R-:W-:Y:S01]  /*2380*/  LOP3.LUT P0, RZ, R2, 0x2, RZ, 0xc0, !PT ;  /* 0x0000000202ff7812 */ /* 0x000fe2000780c0ff */
[----:B------:R-:W-:Y:S01]  /*2390*/  CS2R R28, SRZ ;  /* 0x00000000001c7805 */ /* 0x000fe2000001ff00 */
[----:B------:R-:W-:Y:S02]  /*23a0*/  LOP3.LUT R6, R6, 0xfffffe00, RZ, 0xc0, !PT ;  /* 0xfffffe0006067812 */ /* 0x000fe400078ec0ff */
[----:B-1----:R-:W-:Y:S01]  /*23b0*/  LOP3.LUT R5, R9, 0x2, R18, 0xe2, !PT ;  /* 0x0000000209057812 */ /* 0x002fe200078ee212 */
[----:B------:R-:W-:-:S03]  /*23c0*/  @!P6 IMAD.SHL.U32 R9, R86, 0x10, RZ ;  /* 0x000000105609e824 */ /* 0x000fc600078e00ff */
[----:B------:R-:W-:Y:S02]  /*23d0*/  LOP3.LUT R0, R15, R5, R16, 0xfe, !PT ;  /* 0x000000050f007212 */ /* 0x000fe400078efe10 */
[----:B------:R-:W-:Y:S01]  /*23e0*/  SEL R5, RZ, 0x8, P1 ;  /* 0x00000008ff057807 */ /* 0x000fe20000800000 */
[----:B------:R1:W-:Y:S01]  /*23f0*/  @!P6 LDGSTS.E.BYPASS.LTC128B.128 [R9+0x14080], [R46.64] ;  /* 0x140800002e09efae */ /* 0x0003e2000b901d4a */
[----:B------:R-:W-:-:S03]  /*2400*/  LOP3.LUT P1, RZ, R2, 0x4, RZ, 0xc0, !PT ;  /* 0x0000000402ff7812 */ /* 0x000fc6000782c0ff */
[----:B------:R2:W-:Y:S04]  /*2410*/  STL [R1+0x5c], R0 ;  /* 0x00005c0001007387 */ /* 0x0005e80000100800 */
[----:B------:R-:W0:Y:S04]  /*2420*/  LDGDEPBAR ;  /* 0x00000000000079af */ /* 0x000e280000000000 */
[----:B------:R3:W-:Y:S01]  /*2430*/  LDGSTS.E.BYPASS.LTC128B.128 [R41+0x10080], [R44.64], !P2 ;  /* 0x100800002c297fae */ /* 0x0007e2000d101d4a */
[----:B------:R-:W-:-:S03]  /*2440*/  ISETP.GE.AND P2, PT, R86, 0x8, PT ;  /* 0x000000085600780c */ /* 0x000fc60003f46270 */
[----:B------:R3:W-:Y:S01]  /*2450*/  LDGSTS.E.BYPASS.LTC128B.128 [R41+0x11080], [R44.64+0x80], !P5 ;  /* 0x110800802c297fae */ /* 0x0007e2000e901d4a */
[----:B------:R-:W-:-:S03]  /*2460*/  ISETP.GT.AND P5, PT, R10, RZ, PT ;  /* 0x000000ff0a00720c */ /* 0x000fc60003fa4270 */
[----:B------:R3:W-:Y:S01]  /*2470*/  LDGSTS.E.BYPASS.LTC128B.128 [R41+0x12080], [R44.64+0x100], !P4 ;  /* 0x120801002c297fae */ /* 0x0007e2000e101d4a */
[----:B------:R-:W-:-:S03]  /*2480*/  ISETP.GT.AND P4, PT, R10, 0x1, PT ;  /* 0x000000010a00780c */ /* 0x000fc60003f84270 */
[----:B------:R3:W-:Y:S01]  /*2490*/  LDGSTS.E.BYPASS.LTC128B.128 [R41+0x13080], [R44.64+0x180], !P3 ;  /* 0x130801802c297fae */ /* 0x0007e2000d901d4a */
[----:B------:R-:W-:Y:S01]  /*24a0*/  ISETP.GT.AND P3, PT, R10, 0x20, PT ;  /* 0x000000200a00780c */ /* 0x000fe20003f64270 */
[----:B-1----:R-:W-:Y:S01]  /*24b0*/  CS2R R46, SRZ ;  /* 0x00000000002e7805 */ /* 0x002fe2000001ff00 */
[----:B--2---:R-:W-:Y:S01]  /*24c0*/  IMAD.SHL.U32 R0, R2, 0x40, RZ ;  /* 0x0000004002007824 */ /* 0x004fe200078e00ff */
[----:B------:R-:W-:Y:S01]  /*24d0*/  LOP3.LUT R2, R5, R4, R7, 0xfe, !PT ;  /* 0x0000000405027212 */ /* 0x000fe200078efe07 */
[----:B------:R-:W-:Y:S02]  /*24e0*/  IMAD.SHL.U32 R5, R30, 0x8, RZ ;  /* 0x000000081e057824 */ /* 0x000fe400078e00ff */
[----:B------:R-:W-:Y:S01]  /*24f0*/  IMAD.SHL.U32 R4, R34, 0x8, RZ ;  /* 0x0000000822047824 */ /* 0x000fe200078e00ff */
[----:B------:R-:W-:Y:S01]  /*2500*/  LOP3.LUT R0, R0, 0x1c0, RZ, 0xc0, !PT ;  /* 0x000001c000007812 */ /* 0x000fe200078ec0ff */
[----:B------:R1:W-:Y:S01]  /*2510*/  STL [R1+0x58], R2 ;  /* 0x0000580201007387 */ /* 0x0003e20000100800 */
[----:B------:R-:W-:-:S02]  /*2520*/  CS2R R34, SRZ ;  /* 0x0000000000227805 */ /* 0x000fc4000001ff00 */
[C---:B------:R-:W-:Y:S02]  /*2530*/  LOP3.LUT R7, R0.reuse, 0x8, R5, 0xf8, !PT ;  /* 0x0000000800077812 */ /* 0x040fe400078ef805 */
[----:B------:R-:W-:Y:S01]  /*2540*/  LOP3.LUT R5, R0, 0x38, R4, 0xf8, !PT ;  /* 0x0000003800057812 */ /* 0x000fe200078ef804 */
[----:B---3--:R-:W-:Y:S01]  /*2550*/  CS2R R44, SRZ ;  /* 0x00000000002c7805 */ /* 0x008fe2000001ff00 */
[----:B------:R-:W-:Y:S01]  /*2560*/  CS2R R40, SRZ ;  /* 0x0000000000287805 */ /* 0x000fe2000001ff00 */
[----:B-1----:R-:W-:-:S04]  /*2570*/  SHF.R.U32.HI R2, RZ, 0x3, R0 ;  /* 0x00000003ff027819 */ /* 0x002fc80000011600 */
[----:B------:R-:W-:Y:S01]  /*2580*/  LOP3.LUT R9, R2, R20, R0, 0x1e, !PT ;  /* 0x0000001402097212 */ /* 0x000fe200078e1e00 */
[C---:B------:R-:W-:Y:S01]  /*2590*/  IMAD R0, R30.reuse, 0x200, R8 ;  /* 0x000002001e007824 */ /* 0x040fe200078e0208 */
[-C--:B------:R-:W-:Y:S01]  /*25a0*/  LOP3.LUT R5, R5, R2.reuse, RZ, 0x3c, !PT ;  /* 0x0000000205057212 */ /* 0x080fe200078e3cff */
[----:B------:R-:W-:Y:S01]  /*25b0*/  IMAD R8, R30, 0x1000, R6 ;  /* 0x000010001e087824 */ /* 0x000fe200078e0206 */
[----:B------:R-:W-:Y:S01]  /*25c0*/  LOP3.LUT R4, R7, R2, RZ, 0x3c, !PT ;  /* 0x0000000207047212 */ /* 0x000fe200078e3cff */
[----:B------:R-:W-:Y:S01]  /*25d0*/  IMAD R3, R0, 0x2, R3 ;  /* 0x0000000200037824 */ /* 0x000fe200078e0203 */
[-C--:B------:R-:W-:Y:S01]  /*25e0*/  LOP3.LUT R7, R9, R6.reuse, RZ, 0xfc, !PT ;  /* 0x0000000609077212 */ /* 0x080fe200078efcff */
[----:B------:R-:W-:Y:S01]  /*25f0*/  IMAD.IADD R9, R151, 0x1, R19 ;  /* 0x0000000197097824 */ /* 0x000fe200078e0213 */
[-C--:B------:R-:W-:Y:S01]  /*2600*/  IADD3 R2, R4, R6.reuse, R26 ;  /* 0x0000000604027210 */ /* 0x080fe20007ffe01a */
[----:B------:R-:W-:Y:S01]  /*2610*/  IMAD.IADD R8, R8, 0x1, R5 ;  /* 0x0000000108087824 */ /* 0x000fe200078e0205 */
[----:B------:R-:W-:Y:S01]  /*2620*/  LOP3.LUT R6, R4, R6, RZ, 0xfc, !PT ;  /* 0x0000000604067212 */ /* 0x000fe200078efcff */
[----:B------:R-:W-:Y:S01]  /*2630*/  IMAD.MOV.U32 R5, RZ, RZ, 0x10 ;  /* 0x00000010ff057424 */ /* 0x000fe200078e00ff */
[----:B------:R1:W-:Y:S01]  /*2640*/  STL [R1+0x6c], R9 ;  /* 0x00006c0901007387 */ /* 0x0003e20000100800 */
[----:B------:R-:W-:Y:S01]  /*2650*/  @!P2 IMAD.SHL.U32 R4, R86, 0x10, RZ ;  /* 0x000000105604a824 */ /* 0x000fe200078e00ff */
[----:B------:R-:W-:Y:S01]  /*2660*/  CS2R R30, SRZ ;  /* 0x00000000001e7805 */ /* 0x000fe2000001ff00 */
[----:B------:R-:W-:Y:S01]  /*2670*/  IMAD.SHL.U32 R0, R0, 0x2, RZ ;  /* 0x0000000200007824 */ /* 0x000fe200078e00ff */
[----:B------:R-:W-:Y:S01]  /*2680*/  SEL R5, R5, 0xfffffff0, !P0 ;  /* 0xfffffff005057807 */ /* 0x000fe20004000000 */
[----:B------:R-:W-:Y:S01]  /*2690*/  IMAD.SHL.U32 R2, R2, 0x2, RZ ;  /* 0x0000000202027824 */ /* 0x000fe200078e00ff */
[----:B------:R2:W-:Y:S01]  /*26a0*/  @!P2 LDGSTS.E.BYPASS.LTC128B.128 [R4+0x14100], [R42.64] ;  /* 0x141000002a04afae */ /* 0x0005e2000b901d4a */
[----:B------:R-:W-:Y:S01]  /*26b0*/  CS2R R86, SRZ ;  /* 0x0000000000567805 */ /* 0x000fe2000001ff00 */
[----:B------:R-:W-:Y:S01]  /*26c0*/  CS2R R26, SRZ ;  /* 0x00000000001a7805 */ /* 0x000fe2000001ff00 */
[----:B------:R-:W-:Y:S01]  /*26d0*/  CS2R R20, SRZ ;  /* 0x0000000000147805 */ /* 0x000fe2000001ff00 */
[----:B------:R3:W-:Y:S01]  /*26e0*/  STL [R1+0x38], R3 ;  /* 0x0000380301007387 */ /* 0x0007e20000100800 */
[----:B------:R-:W-:-:S03]  /*26f0*/  ISETP.GT.AND P2, PT, R10, 0x21, PT ;  /* 0x000000210a00780c */ /* 0x000fc60003f44270 */
[----:B------:R4:W-:Y:S04]  /*2700*/  STL [R1+0x3c], R0 ;  /* 0x00003c0001007387 */ /* 0x0009e80000100800 */
[----:B------:R-:W0:Y:S01]  /*2710*/  LDGDEPBAR ;  /* 0x00000000000079af */ /* 0x000e220000000000 */
[----:B-1----:R-:W-:Y:S02]  /*2720*/  LEA R9, R6, 0x15180, 0x1 ;  /* 0x0001518006097811 */ /* 0x002fe400078e08ff */
[----:B------:R-:W-:-:S03]  /*2730*/  LEA R6, R8, 0x80, 0x1 ;  /* 0x0000008008067811 */ /* 0x000fc600078e08ff */
[----:B------:R-:W-:Y:S01]  /*2740*/  STL [R1+0x40], R9 ;  /* 0x0000400901007387 */ /* 0x000fe20000100800 */
[----:B--2---:R-:W-:-:S03]  /*2750*/  SEL R4, R148, 0xffffffe0, !P1 ;  /* 0xffffffe094047807 */ /* 0x004fc60004800000 */
[----:B------:R1:W-:Y:S01]  /*2760*/  STL [R1+0x24], R6 ;  /* 0x0000240601007387 */ /* 0x0003e20000100800 */
[--C-:B---3--:R-:W-:Y:S01]  /*2770*/  IMAD R3, R5, 0x2, R2.reuse ;  /* 0x0000000205037824 */ /* 0x108fe200078e0202 */
[----:B------:R-:W-:Y:S01]  /*2780*/  CS2R R42, SRZ ;  /* 0x00000000002a7805 */ /* 0x000fe2000001ff00 */
[----:B----4-:R-:W-:Y:S02]  /*2790*/  IMAD.SHL.U32 R0, R7, 0x2, RZ ;  /* 0x0000000207007824 */ /* 0x010fe400078e00ff */
[C---:B------:R-:W-:Y:S02]  /*27a0*/  IMAD R7, R4.reuse, 0x2, R2 ;  /* 0x0000000204077824 */ /* 0x040fe400078e0202 */
[----:B------:R-:W-:-:S03]  /*27b0*/  IMAD R252, R4, 0x2, R3 ;  /* 0x0000000204fc7824 */ /* 0x000fc600078e0203 */
[----:B------:R2:W-:Y:S01]  /*27c0*/  STL [R1+0x20], R7 ;  /* 0x0000200701007387 */ /* 0x0005e20000100800 */
[--C-:B-1----:R-:W-:Y:S02]  /*27d0*/  IMAD R6, R5, 0x2, R9.reuse ;  /* 0x0000000205067824 */ /* 0x102fe400078e0209 */
[C---:B------:R-:W-:Y:S02]  /*27e0*/  IMAD R5, R4.reuse, 0x2, R9 ;  /* 0x0000000204057824 */ /* 0x040fe400078e0209 */
[----:B------:R-:W-:Y:S01]  /*27f0*/  IMAD R4, R4, 0x2, R6 ;  /* 0x0000000204047824 */ /* 0x000fe200078e0206 */
[----:B------:R2:W-:Y:S04]  /*2800*/  STL [R1+0x44], R6 ;  /* 0x0000440601007387 */ /* 0x0005e80000100800 */
[----:B------:R2:W-:Y:S04]  /*2810*/  STL [R1+0x4c], R5 ;  /* 0x00004c0501007387 */ /* 0x0005e80000100800 */
[----:B------:R2:W-:Y:S02]  /*2820*/  STL [R1+0x48], R4 ;  /* 0x0000480401007387 */ /* 0x0005e40000100800 */
.L_x_55:
[----:B-1----:R-:W3:Y:S01]  /*2830*/  LDL R159, [R1+0x28] ;  /* 0x00002800019f7983 */ /* 0x002ee20000100800 */
[----:B------:R-:W-:Y:S04]  /*2840*/  DEPBAR.LE SB0, 0x0 ;  /* 0x000080000000791a */ /* 0x000fe80000000000 */
[----:B------:R-:W4:Y:S01]  /*2850*/  LDL R158, [R1+0x2c] ;  /* 0x00002c00019e7983 */ /* 0x000f220000100800 */
[----:B------:R-:W-:Y:S03]  /*2860*/  UIADD3 UR8, UR6, 0x1, URZ ;  /* 0x0000000106087890 */ /* 0x000fe6000fffe03f */
[----:B-----5:R-:W5:Y:S01]  /*2870*/  LDL R157, [R1+0x34] ;  /* 0x00003400019d7983 */ /* 0x020f620000100800 */
[----:B------:R-:W-:Y:S03]  /*2880*/  UISETP.GE.AND UP0, UPT, UR8, UR7, UPT ;  /* 0x000000070800728c */ /* 0x000fe6000bf06270 */
[----:B--2---:R-:W2:Y:S04]  /*2890*/  LDL R163, [R1+0x20] ;  /* 0x0000200001a37983 */ /* 0x004ea80000100800 */
[----:B------:R-:W-:Y:S01]  /*28a0*/  BAR.SYNC.DEFER_BLOCKING 0x0 ;  /* 0x0000000000007b1d */ /* 0x000fe20000010000 */
[----:B------:R-:W-:Y:S05]  /*28b0*/  PLOP3.LUT P1, PT, PT, PT, UP0, 0x80, 0x0 ;  /* 0x000000000000781c */ /* 0x000fea0003f2f008 */
[----:B------:R-:W-:Y:S04]  /*28c0*/  LDSM.16.M88.4 R8, [R2+0x8080] ;  /* 0x008080000208783b */ /* 0x000fe80000000200 */
[----:B------:R-:W2:Y:S04]  /*28d0*/  LDL R156, [R1+0x30] ;  /* 0x00003000019c7983 */ /* 0x000ea80000100800 */
[----:B------:R-:W-:Y:S04]  /*28e0*/  LDSM.16.M88.4 R16, [R3+0x8080] ;  /* 0x008080000310783b */ /* 0x000fe80000000200 */
[----:B------:R-:W2:Y:S04]  /*28f0*/  LDL R162, [R1+0x64] ;  /* 0x0000640001a27983 */ /* 0x000ea80000100800 */
[----:B------:R-:W2:Y:S04]  /*2900*/  LDL R241, [R1+0x3c] ;  /* 0x00003c0001f17983 */ /* 0x000ea80000100800 */
[----:B------:R-:W2:Y:S04]  /*2910*/  LDL R240, [R1+0x38] ;  /* 0x0000380001f07983 */ /* 0x000ea80000100800 */
[----:B---3--:R-:W1:Y:S04]  /*2920*/  LDSM.16.M88.4 R12, [R159+0x80] ;  /* 0x000080009f0c783b */ /* 0x008e680000000200 */
[----:B----4-:R-:W3:Y:S04]  /*2930*/  LDSM.16.M88.4 R148, [R158+0x80] ;  /* 0x000080009e94783b */ /* 0x010ee80000000200 */
[----:B-----5:R-:W-:Y:S01]  /*2940*/  LDSM.16.M88.4 R152, [R157+0x80] ;  /* 0x000080009d98783b */ /* 0x020fe20000000200 */
[C---:B-1----:R-:W-:Y:S08]  /*2950*/  HMMA.16816.F32.BF16 R4, R8.reuse, R12, RZ ;  /* 0x0000000c0804723c */ /* 0x042ff000000418ff */
[----:B------:R-:W-:Y:S01]  /*2960*/  HMMA.16816.F32.BF16 R8, R8, R14, RZ ;  /* 0x0000000e0808723c */ /* 0x000fe200000418ff */
[----:B--2---:R-:W1:Y:S04]  /*2970*/  LDSM.16.M88.4 R12, [R163+0x8080] ;  /* 0x00808000a30c783b */ /* 0x004e680000000200 */
        /* <DEDUP_REMOVED lines=227> */
[----:B--234-:R2:W-:Y:S01]  /*37b0*/  STL [R1+0xa8], R0 ;  /* 0x0000a80001007387 */ /* 0x01c5e20000100800 */
[----:B------:R-:W-:Y:S02]  /*37c0*/  ULDC.64 UR4, c[0x0][0x208] ;  /* 0x0000820000047ab9 */ /* 0x000fe40000000a00 */
[----:B------:R-:W-:Y:S01]  /*37d0*/  UIMAD.WIDE.U32 UR14, UR8, UR4, URZ ;  /* 0x00000004080e72a5 */ /* 0x000fe2000f8e003f */
[----:B------:R3:W-:Y:S01]  /*37e0*/  STL.64 [R1+0xa0], R2 ;  /* 0x0000a00201007387 */ /* 0x0007e20000100a00 */
[----:B------:R-:W-:Y:S03]  /*37f0*/  USHF.R.S32.HI UR12, URZ, 0x1f, UR8 ;  /* 0x0000001f3f0c7899 */ /* 0x000fe60008011408 */
[----:B------:R-:W4:Y:S01]  /*3800*/  LDL R251, [R1+0x58] ;  /* 0x0000580001fb7983 */ /* 0x000f220000100800 */
[----:B------:R-:W-:Y:S01]  /*3810*/  IMAD.U32 R244, RZ, RZ, UR14 ;  /* 0x0000000efff47e24 */ /* 0x000fe2000f8e00ff */
[----:B------:R-:W-:Y:S01]  /*3820*/  UIMAD UR12, UR12, UR4, URZ ;  /* 0x000000040c0c72a4 */ /* 0x000fe2000f8e023f */
[----:B------:R-:W-:Y:S01]  /*3830*/  IMAD.U32 R246, RZ, RZ, UR14 ;  /* 0x0000000efff67e24 */ /* 0x000fe2000f8e00ff */
[----:B------:R-:W4:Y:S01]  /*3840*/  LDL R250, [R1+0x50] ;  /* 0x0000500001fa7983 */ /* 0x000f220000100800 */
[----:B------:R-:W-:Y:S02]  /*3850*/  UIMAD UR4, UR8, -0x20, UR9 ;  /* 0xffffffe0080478a4 */ /* 0x000fe4000f8e0209 */
[----:B------:R-:W-:Y:S01]  /*3860*/  UIMAD UR12, UR8, UR5, UR12 ;  /* 0x00000005080c72a4 */ /* 0x000fe2000f8e020c */
[----:B------:R-:W4:Y:S03]  /*3870*/  LDL.64 R248, [R1+0x88] ;  /* 0x0000880001f87983 */ /* 0x000f260000100a00 */
[----:B------:R-:W-:Y:S01]  /*3880*/  UIADD3 UR12, UR15, UR12, URZ ;  /* 0x0000000c0f0c7290 */ /* 0x000fe2000fffe03f */
[----:B-12---:R-:W1:Y:S05]  /*3890*/  S2R R0, SR_TID.X ;  /* 0x0000000000007919 */ /* 0x006e6a0000002100 */
[----:B------:R-:W-:Y:S01]  /*38a0*/  IMAD.U32 R245, RZ, RZ, UR12 ;  /* 0x0000000cfff57e24 */ /* 0x000fe2000f8e00ff */
[----:B---3--:R-:W2:Y:S02]  /*38b0*/  LDL.64 R2, [R1+0x70] ;  /* 0x0000700001027983 */ /* 0x008ea40000100a00 */
[----:B--2---:R-:W-:Y:S02]  /*38c0*/  LEA R244, P0, R244, R2, 0x6 ;  /* 0x00000002f4f47211 */ /* 0x004fe400078030ff */
[----:B-1----:R-:W-:Y:S02]  /*38d0*/  SHF.R.S32.HI R247, RZ, 0x1f, R0 ;  /* 0x0000001ffff77819 */ /* 0x002fe40000011400 */
[----:B------:R-:W-:Y:S02]  /*38e0*/  LEA.HI.X R245, R246, R3, R245, 0x6, P0 ;  /* 0x00000003f6f57211 */ /* 0x000fe400000f34f5 */
[----:B------:R-:W-:Y:S02]  /*38f0*/  LEA.HI R247, R247, R0, RZ, 0x3 ;  /* 0x00000000f7f77211 */ /* 0x000fe400078f18ff */
[----:B------:R1:W5:Y:S01]  /*3900*/  LDL.LU R0, [R1+0xa8] ;  /* 0x0000a80001007983 */ /* 0x0003620000300800 */
[----:B----4-:R-:W-:Y:S02]  /*3910*/  LOP3.LUT P0, RZ, R251, 0x1, RZ, 0xc0, !PT ;  /* 0x00000001fbff7812 */ /* 0x010fe4000780c0ff */
[----:B------:R-:W-:Y:S01]  /*3920*/  SHF.R.S32.HI R247, RZ, 0x3, R247 ;  /* 0x00000003fff77819 */ /* 0x000fe200000114f7 */
[----:B------:R1:W5:Y:S03]  /*3930*/  LDL.LU.64 R2, [R1+0xa0] ;  /* 0x0000a00001027983 */ /* 0x0003660000300a00 */
[----:B------:R-:W-:-:S13]  /*3940*/  ISETP.GE.OR P0, PT, R247, UR4, !P0 ;  /* 0x00000004f7007c0c */ /* 0x000fda000c706670 */
[----:B------:R-:W-:Y:S01]  /*3950*/  @!PT LDS RZ, [RZ] ;  /* 0x00000000fffff984 */ /* 0x000fe20000000800 */
[----:B------:R-:W-:Y:S01]  /*3960*/  @!PT LDS RZ, [RZ] ;  /* 0x00000000fffff984 */ /* 0x000fe20000000800 */
[----:B------:R-:W-:Y:S01]  /*3970*/  @!PT LDS RZ, [RZ] ;  /* 0x00000000fffff984 */ /* 0x000fe20000000800 */
[----:B------:R2:W-:Y:S01]  /*3980*/  LDGSTS.E.BYPASS.LTC128B.128 [R250+0x10080], [R244.64], !P0 ;  /* 0x10080000f4fa7fae */ /* 0x0005e2000c101d4a */
        /* <DEDUP_REMOVED lines=8> */
[----:B------:R-:W3:Y:S11]  /*3a10*/  S2R R247, SR_TID.X ;  /* 0x0000000000f77919 */ /* 0x000ef60000002100 */
[----:B------:R2:W-:Y:S01]  /*3a20*/  LDGSTS.E.BYPASS.LTC128B.128 [R250+0x13080], [R244.64+0x180], !P0 ;  /* 0x13080180f4fa7fae */ /* 0x0005e2000c101d4a */
[----:B---3--:R-:W-:Y:S02]  /*3a30*/  @!P6 IMAD.SHL.U32 R246, R247, 0x10, RZ ;  /* 0x00000010f7f6e824 */ /* 0x008fe400078e00ff */
[----:B--2---:R-:W-:Y:S05]  /*3a40*/  IMAD.U32 R244, RZ, RZ, UR6 ;  /* 0x00000006fff47e24 */ /* 0x004fea000f8e00ff */
[----:B------:R-:W-:Y:S05]  /*3a50*/  @!P6 LEA R244, R244, 0x20, 0x5 ;  /* 0x00000020f4f4e811 */ /* 0x000fea00078e28ff */
[----:B------:R-:W-:Y:S05]  /*3a60*/  @!P6 IMAD.WIDE R244, R244, 0x4, R248 ;  /* 0x00000004f4f4e825 */ /* 0x000fea00078e02f8 */
[----:B------:R1:W-:Y:S02]  /*3a70*/  @!P6 LDGSTS.E.BYPASS.LTC128B.128 [R246+0x14100], [R244.64] ;  /* 0x14100000f4f6efae */ /* 0x0003e4000b901d4a */
.L_x_53:
        /* <DEDUP_REMOVED lines=50> */
[----:B-1--4-:R-:W2:Y:S01]  /*3da0*/  LDL.64 R12, [R1+0x78] ;  /* 0x00007800010c7983 */ /* 0x012ea20000100a00 */
[----:B------:R-:W-:Y:S02]  /*3db0*/  ULDC.64 UR4, c[0x0][0x178] ;  /* 0x00005e0000047ab9 */ /* 0x000fe40000000a00 */
[----:B------:R-:W-:Y:S01]  /*3dc0*/  UIMAD.WIDE.U32 UR14, UR8, UR4, URZ ;  /* 0x00000004080e72a5 */ /* 0x000fe2000f8e003f */
[----:B------:R-:W4:Y:S01]  /*3dd0*/  LDL R7, [R1+0x5c] ;  /* 0x00005c0001077983 */ /* 0x000f220000100800 */
[----:B------:R-:W-:Y:S03]  /*3de0*/  USHF.R.S32.HI UR12, URZ, 0x1f, UR8 ;  /* 0x0000001f3f0c7899 */ /* 0x000fe60008011408 */
[----:B---3--:R-:W3:Y:S01]  /*3df0*/  LDL R10, [R1+0x50] ;  /* 0x00005000010a7983 */ /* 0x008ee20000100800 */
[----:B------:R-:W-:Y:S01]  /*3e00*/  IMAD.U32 R4, RZ, RZ, UR14 ;  /* 0x0000000eff047e24 */ /* 0x000fe2000f8e00ff */
[----:B------:R-:W-:Y:S01]  /*3e10*/  UIMAD UR12, UR12, UR4, URZ ;  /* 0x000000040c0c72a4 */ /* 0x000fe2000f8e023f */
[----:B------:R-:W-:Y:S01]  /*3e20*/  IMAD.U32 R6, RZ, RZ, UR14 ;  /* 0x0000000eff067e24 */ /* 0x000fe2000f8e00ff */
[----:B------:R-:W3:Y:S01]  /*3e30*/  LDL.64 R8, [R1+0x90] ;  /* 0x0000900001087983 */ /* 0x000ee20000100a00 */
[----:B------:R-:W-:Y:S02]  /*3e40*/  USHF.L.U32 UR4, UR8, 0x5, URZ ;  /* 0x0000000508047899 */ /* 0x000fe4000800063f */
[----:B------:R-:W-:Y:S01]  /*3e50*/  UIMAD UR12, UR8, UR5, UR12 ;  /* 0x00000005080c72a4 */ /* 0x000fe2000f8e020c */
[----:B------:R-:W1:Y:S01]  /*3e60*/  S2R R149, SR_TID.X ;  /* 0x0000000000957919 */ /* 0x000e620000002100 */
[----:B------:R-:W-:Y:S02]  /*3e70*/  UIADD3 UR5, -UR4, UR9, URZ ;  /* 0x0000000904057290 */ /* 0x000fe4000fffe13f */
[----:B------:R-:W-:Y:S06]  /*3e80*/  UIADD3 UR12, UR15, UR12, URZ ;  /* 0x0000000c0f0c7290 */ /* 0x000fec000fffe03f */
[----:B------:R-:W-:Y:S01]  /*3e90*/  IMAD.U32 R5, RZ, RZ, UR12 ;  /* 0x0000000cff057e24 */ /* 0x000fe2000f8e00ff */
[----:B-1----:R-:W-:Y:S04]  /*3ea0*/  SHF.R.S32.HI R11, RZ, 0x1f, R149 ;  /* 0x0000001fff0b7819 */ /* 0x002fe80000011495 */
[----:B------:R-:W-:Y:S04]  /*3eb0*/  LEA.HI R11, R11, R149, RZ, 0x3 ;  /* 0x000000950b0b7211 */ /* 0x000fe800078f18ff */
[----:B------:R-:W-:Y:S02]  /*3ec0*/  SHF.R.S32.HI R11, RZ, 0x3, R11 ;  /* 0x00000003ff0b7819 */ /* 0x000fe4000001140b */
[----:B--2---:R-:W-:Y:S02]  /*3ed0*/  LEA R4, P0, R4, R12, 0x6 ;  /* 0x0000000c04047211 */ /* 0x004fe400078030ff */
[----:B----4-:R-:W-:Y:S02]  /*3ee0*/  LOP3.LUT P1, RZ, R7, 0x1, RZ, 0xc0, !PT ;  /* 0x0000000107ff7812 */ /* 0x010fe4000782c0ff */
[----:B------:R-:W-:Y:S02]  /*3ef0*/  LEA.HI.X R5, R6, R13, R5, 0x6, P0 ;  /* 0x0000000d06057211 */ /* 0x000fe400000f3405 */
[----:B------:R-:W-:Y:S02]  /*3f00*/  ISETP.GE.OR P1, PT, R11, UR5, !P1 ;  /* 0x000000050b007c0c */ /* 0x000fe4000cf26670 */
[----:B------:R-:W-:Y:S04]  /*3f10*/  LOP3.LUT P0, RZ, R7, 0x2, RZ, 0xc0, !PT ;  /* 0x0000000207ff7812 */ /* 0x000fe8000780c0ff */
[----:B------:R-:W-:Y:S07]  /*3f20*/  ISETP.GE.OR P0, PT, R11, UR5, !P0 ;  /* 0x000000050b007c0c */ /* 0x000fee000c706670 */
[----:B------:R-:W-:Y:S01]  /*3f30*/  @!PT LDS RZ, [RZ] ;  /* 0x00000000fffff984 */ /* 0x000fe20000000800 */
[----:B------:R-:W-:Y:S01]  /*3f40*/  @!PT LDS RZ, [RZ] ;  /* 0x00000000fffff984 */ /* 0x000fe20000000800 */
[----:B------:R-:W-:Y:S01]  /*3f50*/  @!PT LDS RZ, [RZ] ;  /* 0x00000000fffff984 */ /* 0x000fe20000000800 */
[----:B---3--:R1:W-:Y:S01]  /*3f60*/  LDGSTS.E.BYPASS.LTC128B.128 [R10+0x8080], [R4.64], !P1 ;  /* 0x08080000040a7fae */ /* 0x0083e2000c901d4a */
[----:B------:R-:W-:Y:S04]  /*3f70*/  LOP3.LUT P1, RZ, R7, 0x4, RZ, 0xc0, !PT ;  /* 0x0000000407ff7812 */ /* 0x000fe8000782c0ff */
[----:B------:R-:W-:Y:S01]  /*3f80*/  ISETP.GE.OR P1, PT, R11, UR5, !P1 ;  /* 0x000000050b007c0c */ /* 0x000fe2000cf26670 */
[----:B------:R1:W-:Y:S01]  /*3f90*/  LDGSTS.E.BYPASS.LTC128B.128 [R10+0x9080], [R4.64+0x80], !P0 ;  /* 0x09080080040a7fae */ /* 0x0003e2000c101d4a */
[----:B------:R-:W-:Y:S04]  /*3fa0*/  LOP3.LUT P0, RZ, R7, 0x8, RZ, 0xc0, !PT ;  /* 0x0000000807ff7812 */ /* 0x000fe8000780c0ff */
[----:B------:R-:W-:Y:S02]  /*3fb0*/  ISETP.GE.OR P0, PT, R11, UR5, !P0 ;  /* 0x000000050b007c0c */ /* 0x000fe4000c706670 */
[----:B------:R-:W2:Y:S05]  /*3fc0*/  S2R R11, SR_TID.X ;  /* 0x00000000000b7919 */ /* 0x000eaa0000002100 */
[----:B------:R1:W-:Y:S06]  /*3fd0*/  LDGSTS.E.BYPASS.LTC128B.128 [R10+0xa080], [R4.64+0x100], !P1 ;  /* 0x0a080100040a7fae */ /* 0x0003ec000c901d4a */
[----:B------:R1:W-:Y:S01]  /*3fe0*/  LDGSTS.E.BYPASS.LTC128B.128 [R10+0xb080], [R4.64+0x180], !P0 ;  /* 0x0b080180040a7fae */ /* 0x0003e2000c101d4a */
[----:B--2---:R-:W-:Y:S02]  /*3ff0*/  @!P6 IMAD.SHL.U32 R6, R11, 0x10, RZ ;  /* 0x000000100b06e824 */ /* 0x004fe400078e00ff */
[----:B-1----:R-:W-:Y:S04]  /*4000*/  IMAD.U32 R4, RZ, RZ, UR4 ;  /* 0x00000004ff047e24 */ /* 0x002fe8000f8e00ff */
[----:B------:R-:W-:Y:S05]  /*4010*/  @!P6 IMAD.WIDE R4, R4, 0x4, R8 ;  /* 0x000000040404e825 */ /* 0x000fea00078e0208 */
[----:B------:R1:W-:Y:S02]  /*4020*/  @!P6 LDGSTS.E.BYPASS.LTC128B.128 [R6+0x14080], [R4.64] ;  /* 0x140800000406efae */ /* 0x0003e4000b901d4a */
.L_x_54:
        /* <DEDUP_REMOVED lines=21> */
[----:B-----5:R1:W-:Y:S03]  /*4180*/  STL [R1+0x9c], R0 ;  /* 0x00009c0001007387 */ /* 0x0203e60000100800 */
        /* <DEDUP_REMOVED lines=80> */
[----:B-1----:R-:W-:Y:S01]  /*4690*/  FMUL.FTZ R149, R84, c[0x0][0x298] ;  /* 0x0000a60054957a20 */ /* 0x002fe20000410000 */
[----:B------:R-:W-:Y:S01]  /*46a0*/  PLOP3.LUT P0, PT, PT, PT, PT, 0x8, 0x0 ;  /* 0x000000000000781c */ /* 0x000fe20003f0e170 */
[----:B------:R-:W-:-:S02]  /*46b0*/  FMUL.FTZ R6, R85, c[0x0][0x298] ;  /* 0x0000a60055067a20 */ /* 0x000fc40000410000 */
[----:B------:R-:W-:Y:S02]  /*46c0*/  FMUL.FTZ R148, R86, c[0x0][0x298] ;  /* 0x0000a60056947a20 */ /* 0x000fe40000410000 */
[----:B------:R-:W-:Y:S02]  /*46d0*/  FMUL.FTZ R4, R87, c[0x0][0x298] ;  /* 0x0000a60057047a20 */ /* 0x000fe40000410000 */
[----:B------:R-:W-:Y:S02]  /*46e0*/  FMUL.FTZ R5, R88, c[0x0][0x298] ;  /* 0x0000a60058057a20 */ /* 0x000fe40000410000 */
[----:B------:R-:W-:Y:S02]  /*46f0*/  FMUL.FTZ R2, R89, c[0x0][0x298] ;  /* 0x0000a60059027a20 */ /* 0x000fe40000410000 */
[----:B------:R-:W-:Y:S02]  /*4700*/  FMUL.FTZ R3, R90, c[0x0][0x298] ;  /* 0x0000a6005a037a20 */ /* 0x000fe40000410000 */
[----:B-----5:R-:W-:-:S02]  /*4710*/  FMUL.FTZ R0, R91, c[0x0][0x298] ;  /* 0x0000a6005b007a20 */ /* 0x020fc40000410000 */
        /* <DEDUP_REMOVED lines=56> */
.L_x_52:
[----:B------:R-:W-:Y:S05]  /*4aa0*/  @P0 BRA `(.L_x_56) ;  /* 0x00001e6000000947 */ /* 0x000fea0003800000 */
[----:B------:R-:W2:Y:S01]  /*4ab0*/  LDL R111, [R1+0x98] ;  /* 0x00009800016f7983 */ /* 0x000ea20000100800 */
[----:B------:R-:W-:Y:S02]  /*4ac0*/  F2FP.BF16.PACK_AB R87, R33, R32 ;  /* 0x000000202157723e */ /* 0x000fe400000010ff */
[----:B------:R-:W-:Y:S01]  /*4ad0*/  F2FP.BF16.PACK_AB R33, R2, R5 ;  /* 0x000000050221723e */ /* 0x000fe200000010ff */
[----:B------:R-:W1:Y:S01]  /*4ae0*/  S2R R119, SR_TID.X ;  /* 0x0000000000777919 */ /* 0x000e620000002100 */
[----:B------:R-:W-:Y:S02]  /*4af0*/  F2FP.BF16.PACK_AB R32, R0, R3 ;  /* 0x000000030020723e */ /* 0x000fe400000010ff */
[----:B------:R-:W-:Y:S02]  /*4b00*/  F2FP.BF16.PACK_AB R86, R35, R34 ;  /* 0x000000222356723e */ /* 0x000fe400000010ff */
[----:B------:R-:W-:-:S02]  /*4b10*/  F2FP.BF16.PACK_AB R35, R6, R149 ;  /* 0x000000950623723e */ /* 0x000fc400000010ff */
[----:B------:R-:W-:Y:S02]  /*4b20*/  F2FP.BF16.PACK_AB R36, R37, R36 ;  /* 0x000000242524723e */ /* 0x000fe400000010ff */
[----:B------:R-:W-:Y:S02]  /*4b30*/  F2FP.BF16.PACK_AB R90, R23, R22 ;  /* 0x00000016175a723e */ /* 0x000fe400000010ff */
[----:B------:R-:W-:Y:S02]  /*4b40*/  F2FP.BF16.PACK_AB R34, R4, R148 ;  /* 0x000000940422723e */ /* 0x000fe400000010ff */
[----:B------:R-:W-:Y:S02]  /*4b50*/  F2FP.BF16.PACK_AB R91, R21, R20 ;  /* 0x00000014155b723e */ /* 0x000fe400000010ff */
[----:B------:R-:W-:Y:S02]  /*4b60*/  F2FP.BF16.PACK_AB R89, R25, R24 ;  /* 0x000000181959723e */ /* 0x000fe400000010ff */
[----:B------:R-:W-:-:S02]  /*4b70*/  F2FP.BF16.PACK_AB R88, R27, R26 ;  /* 0x0000001a1b58723e */ /* 0x000fc400000010ff */
[----:B------:R-:W-:Y:S02]  /*4b80*/  F2FP.BF16.PACK_AB R85, R29, R28 ;  /* 0x0000001c1d55723e */ /* 0x000fe400000010ff */
[----:B------:R-:W-:Y:S02]  /*4b90*/  F2FP.BF16.PACK_AB R84, R31, R30 ;  /* 0x0000001e1f54723e */ /* 0x000fe400000010ff */
[----:B------:R-:W-:Y:S02]  /*4ba0*/  F2FP.BF16.PACK_AB R38, R39, R38 ;  /* 0x000000262726723e */ /* 0x000fe400000010ff */
[----:B-1----:R-:W-:Y:S02]  /*4bb0*/  SHF.R.S32.HI R5, RZ, 0x1f, R119 ;  /* 0x0000001fff057819 */ /* 0x002fe40000011477 */
[----:B------:R-:W-:Y:S02]  /*4bc0*/  F2FP.BF16.PACK_AB R48, R49, R48 ;  /* 0x000000303130723e */ /* 0x000fe400000010ff */
[----:B------:R-:W-:-:S02]  /*4bd0*/  LEA.HI R3, R5, R119, RZ, 0x2 ;  /* 0x0000007705037211 */ /* 0x000fc400078f10ff */
[CC--:B------:R-:W-:Y:S02]  /*4be0*/  LEA.HI R37, R5.reuse, R119.reuse, RZ, 0x5 ;  /* 0x0000007705257211 */ /* 0x0c0fe400078f28ff */
[--C-:B------:R-:W-:Y:S02]  /*4bf0*/  SHF.R.S32.HI R6, RZ, 0x2, R3.reuse ;  /* 0x00000002ff067819 */ /* 0x100fe40000011403 */
[----:B------:R-:W-:Y:S02]  /*4c00*/  SHF.R.S32.HI R0, RZ, 0x1f, R3 ;  /* 0x0000001fff007819 */ /* 0x000fe40000011403 */
[----:B------:R-:W-:Y:S02]  /*4c10*/  SHF.R.S32.HI R23, RZ, 0x5, R37 ;  /* 0x00000005ff177819 */ /* 0x000fe40000011425 */
[----:B------:R-:W-:Y:S02]  /*4c20*/  LEA.HI R0, R0, R6, RZ, 0x3 ;  /* 0x0000000600007211 */ /* 0x000fe400078f18ff */
[----:B------:R-:W-:-:S02]  /*4c30*/  LEA.HI R5, R5, R119, RZ, 0x6 ;  /* 0x0000007705057211 */ /* 0x000fc400078f30ff */
[----:B------:R-:W-:Y:S02]  /*4c40*/  LOP3.LUT R0, R0, 0xfffffff8, RZ, 0xc0, !PT ;  /* 0xfffffff800007812 */ /* 0x000fe400078ec0ff */
[----:B------:R-:W-:Y:S02]  /*4c50*/  LOP3.LUT R3, R3, 0x3ffffffc, RZ, 0xc0, !PT ;  /* 0x3ffffffc03037812 */ /* 0x000fe400078ec0ff */
[----:B------:R-:W-:Y:S01]  /*4c60*/  SHF.R.U32.HI R5, RZ, 0x3, R5 ;  /* 0x00000003ff057819 */ /* 0x000fe20000011605 */
[----:B------:R-:W-:Y:S01]  /*4c70*/  IMAD.IADD R6, R6, 0x1, -R0 ;  /* 0x0000000106067824 */ /* 0x000fe200078e0a00 */
[----:B------:R-:W-:Y:S02]  /*4c80*/  LEA.HI R0, R37, R23, RZ, 0x1 ;  /* 0x0000001725007211 */ /* 0x000fe400078f08ff */
[----:B------:R-:W-:Y:S01]  /*4c90*/  F2FP.BF16.PACK_AB R50, R51, R50 ;  /* 0x000000323332723e */ /* 0x000fe200000010ff */
[----:B------:R-:W-:Y:S01]  /*4ca0*/  IMAD.SHL.U32 R2, R6, 0x40, RZ ;  /* 0x0000004006027824 */ /* 0x000fe200078e00ff */
[----:B------:R-:W-:-:S02]  /*4cb0*/  LOP3.LUT R4, R0, 0x1ffffe, RZ, 0xc0, !PT ;  /* 0x001ffffe00047812 */ /* 0x000fc400078ec0ff */
[----:B------:R-:W-:Y:S02]  /*4cc0*/  LOP3.LUT P0, RZ, R6, 0x4, RZ, 0xc0, !PT ;  /* 0x0000000406ff7812 */ /* 0x000fe4000780c0ff */
[----:B------:R-:W-:Y:S01]  /*4cd0*/  LOP3.LUT R0, R2, 0x1c0, RZ, 0xc0, !PT ;  /* 0x000001c002007812 */ /* 0x000fe200078ec0ff */
[----:B------:R-:W-:Y:S01]  /*4ce0*/  IMAD.IADD R2, R119, 0x1, -R3 ;  /* 0x0000000177027824 */ /* 0x000fe200078e0a03 */
[----:B------:R-:W-:Y:S01]  /*4cf0*/  F2FP.BF16.PACK_AB R40, R41, R40 ;  /* 0x000000282928723e */ /* 0x000fe200000010ff */
[----:B------:R-:W-:Y:S01]  /*4d00*/  IMAD.IADD R3, R23, 0x1, -R4 ;  /* 0x0000000117037824 */ /* 0x000fe200078e0a04 */
[----:B------:R-:W-:Y:S02]  /*4d10*/  LOP3.LUT R4, R0, 0x18, R5, 0xf8, !PT ;  /* 0x0000001800047812 */ /* 0x000fe400078ef805 */
[----:B------:R-:W-:Y:S01]  /*4d20*/  SHF.R.U32.HI R0, RZ, 0x3, R0 ;  /* 0x00000003ff007819 */ /* 0x000fe20000011600 */
[----:B------:R-:W-:Y:S01]  /*4d30*/  IMAD R2, R3, 0x200, R2 ;  /* 0x0000020003027824 */ /* 0x000fe200078e0202 */
[----:B------:R-:W-:-:S02]  /*4d40*/  F2FP.BF16.PACK_AB R42, R43, R42 ;  /* 0x0000002a2b2a723e */ /* 0x000fc400000010ff */
[----:B------:R-:W-:Y:S02]  /*4d50*/  LOP3.LUT R0, R4, R0, RZ, 0x3c, !PT ;  /* 0x0000000004007212 */ /* 0x000fe400078e3cff */
[----:B------:R-:W-:Y:S02]  /*4d60*/  F2FP.BF16.PACK_AB R44, R45, R44 ;  /* 0x0000002c2d2c723e */ /* 0x000fe400000010ff */
[----:B------:R-:W-:Y:S01]  /*4d70*/  F2FP.BF16.PACK_AB R46, R47, R46 ;  /* 0x0000002e2f2e723e */ /* 0x000fe200000010ff */
[----:B------:R-:W-:Y:S01]  /*4d80*/  IMAD.U32 R0, R2, 0x2, R0 ;  /* 0x0000000202007824 */ /* 0x000fe200078e0000 */
[----:B------:R-:W-:Y:S02]  /*4d90*/  F2FP.BF16.PACK_AB R52, R53, R52 ;  /* 0x000000343534723e */ /* 0x000fe400000010ff */
[----:B------:R-:W-:Y:S01]  /*4da0*/  F2FP.BF16.PACK_AB R54, R55, R54 ;  /* 0x000000363736723e */ /* 0x000fe200000010ff */
[----:B------:R-:W-:Y:S01]  /*4db0*/  IMAD.SHL.U32 R0, R0, 0x2, RZ ;  /* 0x0000000200007824 */ /* 0x000fe200078e00ff */
[----:B------:R-:W-:Y:S01]  /*4dc0*/  BAR.SYNC.DEFER_BLOCKING 0x1, 0x100 ;  /* 0x0044000000007b1d */ /* 0x000fe20000010000 */
[----:B------:R-:W-:-:S02]  /*4dd0*/  F2FP.BF16.PACK_AB R64, R65, R64 ;  /* 0x000000404140723e */ /* 0x000fc400000010ff */
[----:B------:R-:W-:Y:S02]  /*4de0*/  F2FP.BF16.PACK_AB R66, R67, R66 ;  /* 0x000000424342723e */ /* 0x000fe400000010ff */
[C---:B------:R-:W-:Y:S02]  /*4df0*/  IADD3 R2, R0.reuse, 0x40, RZ ;  /* 0x0000004000027810 */ /* 0x040fe40007ffe0ff */
[----:B------:R-:W-:Y:S02]  /*4e00*/  @P0 IADD3 R2, R0, -0x40, RZ ;  /* 0xffffffc000020810 */ /* 0x000fe40007ffe0ff */
[----:B------:R-:W-:Y:S02]  /*4e10*/  F2FP.BF16.PACK_AB R56, R57, R56 ;  /* 0x000000383938723e */ /* 0x000fe400000010ff */
[----:B------:R-:W-:Y:S02]  /*4e20*/  F2FP.BF16.PACK_AB R58, R59, R58 ;  /* 0x0000003a3b3a723e */ /* 0x000fe400000010ff */
[----:B------:R-:W-:-:S02]  /*4e30*/  F2FP.BF16.PACK_AB R60, R61, R60 ;  /* 0x0000003c3d3c723e */ /* 0x000fc400000010ff */
[----:B------:R-:W-:Y:S02]  /*4e40*/  F2FP.BF16.PACK_AB R62, R63, R62 ;  /* 0x0000003e3f3e723e */ /* 0x000fe400000010ff */
[----:B------:R-:W-:Y:S02]  /*4e50*/  F2FP.BF16.PACK_AB R68, R69, R68 ;  /* 0x000000444544723e */ /* 0x000fe400000010ff */
[----:B------:R-:W-:Y:S02]  /*4e60*/  F2FP.BF16.PACK_AB R70, R71, R70 ;  /* 0x000000464746723e */ /* 0x000fe400000010ff */
[----:B------:R-:W-:Y:S02]  /*4e70*/  F2FP.BF16.PACK_AB R80, R81, R80 ;  /* 0x000000505150723e */ /* 0x000fe400000010ff */
[----:B------:R-:W-:Y:S01]  /*4e80*/  F2FP.BF16.PACK_AB R82, R83, R82 ;  /* 0x000000525352723e */ /* 0x000fe200000010ff */
[----:B------:R-:W-:Y:S01]  /*4e90*/  STS [R0+0x8080], R91 ;  /* 0x0080805b00007388 */ /* 0x000fe20000000800 */
[----:B------:R-:W-:-:S02]  /*4ea0*/  F2FP.BF16.PACK_AB R72, R73, R72 ;  /* 0x000000484948723e */ /* 0x000fc400000010ff */
[----:B------:R-:W-:Y:S01]  /*4eb0*/  F2FP.BF16.PACK_AB R74, R75, R74 ;  /* 0x0000004a4b4a723e */ /* 0x000fe200000010ff */
[----:B------:R-:W-:Y:S01]  /*4ec0*/  STS [R0+0x8480], R90 ;  /* 0x0084805a00007388 */ /* 0x000fe20000000800 */
[----:B------:R-:W-:Y:S02]  /*4ed0*/  F2FP.BF16.PACK_AB R76, R77, R76 ;  /* 0x0000004c4d4c723e */ /* 0x000fe400000010ff */
[----:B------:R-:W-:Y:S01]  /*4ee0*/  F2FP.BF16.PACK_AB R78, R79, R78 ;  /* 0x0000004e4f4e723e */ /* 0x000fe200000010ff */
[----:B------:R-:W-:Y:S01]  /*4ef0*/  STS [R2+0x8080], R87 ;  /* 0x0080805702007388 */ /* 0x000fe20000000800 */
        /* <DEDUP_REMOVED lines=18> */
[----:B-----5:R-:W-:Y:S02]  /*5020*/  F2FP.BF16.PACK_AB R18, R117, R116 ;  /* 0x000000747512723e */ /* 0x020fe400000010ff */
        /* <DEDUP_REMOVED lines=23> */
[----:B------:R-:W-:-:S03]  /*51a0*/  ISETP.NE.U32.AND P0, PT, RZ, c[0x0][0x358], PT ;  /* 0x0000d600ff007a0c */ /* 0x000fc60003f05070 */
[----:B------:R-:W-:Y:S01]  /*51b0*/  STS [R0+0xc480], R54 ;  /* 0x00c4803600007388 */ /* 0x000fe20000000800 */
[----:B------:R-:W-:Y:S02]  /*51c0*/  ISETP.NE.AND.EX P1, PT, RZ, c[0x0][0x35c], PT, P0 ;  /* 0x0000d700ff007a0c */ /* 0x000fe40003f25300 */
[----:B------:R-:W-:Y:S01]  /*51d0*/  ISETP.NE.U32.AND P0, PT, RZ, c[0x0][0x360], PT ;  /* 0x0000d800ff007a0c */ /* 0x000fe20003f05070 */
[----:B------:R-:W-:Y:S03]  /*51e0*/  STS [R2+0xc080], R64 ;  /* 0x00c0804002007388 */ /* 0x000fe60000000800 */
[----:B------:R-:W-:Y:S01]  /*51f0*/  ISETP.NE.AND.EX P0, PT, RZ, c[0x0][0x364], PT, P0 ;  /* 0x0000d900ff007a0c */ /* 0x000fe20003f05300 */
        /* <DEDUP_REMOVED lines=42> */
[----:B------:R-:W-:Y:S04]  /*54a0*/  STS [R0+0x7480], R12 ;  /* 0x0074800c00007388 */ /* 0x000fe80000000800 */
[----:B------:R-:W-:Y:S04]  /*54b0*/  STS [R2+0x7080], R11 ;  /* 0x0070800b02007388 */ /* 0x000fe80000000800 */
[----:B------:R3:W-:Y:S01]  /*54c0*/  STS [R2+0x7480], R10 ;  /* 0x0074800a02007388 */ /* 0x0007e20000000800 */
[----:B-1----:R-:W-:-:S02]  /*54d0*/  IMAD.MOV.U32 R6, RZ, RZ, 0x4 ;  /* 0x00000004ff067424 */ /* 0x002fc400078e00ff */
[----:B------:R-:W-:Y:S02]  /*54e0*/  IMAD.MOV.U32 R8, RZ, RZ, c[0x0][0x2f0] ;  /* 0x0000bc00ff087624 */ /* 0x000fe400078e00ff */
[CC--:B--2---:R-:W-:Y:S01]  /*54f0*/  IMAD.WIDE R4, R111.reuse, R6.reuse, c[0x0][0x358] ;  /* 0x0000d6006f047625 */ /* 0x0c4fe200078e0206 */
[----:B------:R-:W-:Y:S03]  /*5500*/  BAR.SYNC.DEFER_BLOCKING 0x1, 0x100 ;  /* 0x0044000000007b1d */ /* 0x000fe60000010000 */
[----:B---3--:R-:W-:-:S03]  /*5510*/  @P0 IMAD.WIDE R2, R111, R6, c[0x0][0x360] ;  /* 0x0000d8006f020625 */ /* 0x008fc600078e0206 */
[----:B------:R-:W2:Y:S04]  /*5520*/  @P1 LDG.E R0, [R4.64] ;  /* 0x0000000a04001981 */ /* 0x000ea8000c1e1900 */
[----:B------:R1:W5:Y:S01]  /*5530*/  @P0 LDG.E R8, [R2.64] ;  /* 0x0000000a02080981 */ /* 0x000362000c1e1900 */
[----:B------:R-:W-:Y:S02]  /*5540*/  CS2R R6, SRZ ;  /* 0x0000000000067805 */ /* 0x000fe4000001ff00 */
[--C-:B--2---:R-:W-:Y:S01]  /*5550*/  @P1 SHF.R.S32.HI R7, RZ, 0x1f, R0.reuse ;  /* 0x0000001fff071819 */ /* 0x104fe20000011400 */
[----:B------:R-:W-:Y:S01]  /*5560*/  @P1 IMAD.MOV.U32 R6, RZ, RZ, R0 ;  /* 0x000000ffff061224 */ /* 0x000fe200078e0000 */
[----:B------:R-:W-:Y:S05]  /*5570*/  @P0 BRA `(.L_x_57) ;  /* 0x0000004000000947 */ /* 0x000fea0003800000 */
[----:B-1----:R-:W-:Y:S05]  /*5580*/  @!P1 BRA `(.L_x_57) ;  /* 0x0000003000009947 */ /* 0x002fea0003800000 */
[----:B------:R-:W2:Y:S04]  /*5590*/  LDG.E R2, [R4.64] ;  /* 0x0000000a04027981 */ /* 0x000ea8000c1e1900 */
[----:B------:R-:W2:Y:S02]  /*55a0*/  LDG.E R0, [R4.64+0x4] ;  /* 0x0000040a04007981 */ /* 0x000ea4000c1e1900 */
[----:B--2--5:R-:W-:-:S02]  /*55b0*/  IADD3 R8, -R2, R0, RZ ;  /* 0x0000000002087210 */ /* 0x024fc40007ffe1ff */
.L_x_57:
[----:B-1----:R-:W-:Y:S01]  /*55c0*/  LOP3.LUT R0, R37, 0xffffffe0, RZ, 0xc0, !PT ;  /* 0xffffffe025007812 */ /* 0x002fe200078ec0ff */
[C---:B------:R-:W-:Y:S01]  /*55d0*/  IMAD.SHL.U32 R2, R23.reuse, 0x40, RZ ;  /* 0x0000004017027824 */ /* 0x040fe200078e00ff */
[----:B------:R-:W1:Y:S01]  /*55e0*/  S2R R9, SR_CTAID.X ;  /* 0x0000000000097919 */ /* 0x000e620000002500 */
[----:B------:R-:W-:Y:S01]  /*55f0*/  IADD3 R6, P0, R23, R6, RZ ;  /* 0x0000000617067210 */ /* 0x000fe20007f1e0ff */
[----:B------:R-:W-:Y:S01]  /*5600*/  BSSY B0, `(.L_x_58) ;  /* 0x000003a000007945 */ /* 0x000fe20003800000 */
[----:B------:R-:W-:Y:S01]  /*5610*/  IMAD.IADD R0, R119, 0x1, -R0 ;  /* 0x0000000177007824 */ /* 0x000fe200078e0a00 */
[----:B------:R-:W-:Y:S01]  /*5620*/  LOP3.LUT R2, R2, 0x1c0, RZ, 0xc0, !PT ;  /* 0x000001c002027812 */ /* 0x000fe200078ec0ff */
[----:B------:R-:W2:Y:S01]  /*5630*/  S2R R22, SR_CTAID.Y ;  /* 0x0000000000167919 */ /* 0x000ea20000002600 */
[----:B------:R-:W-:Y:S01]  /*5640*/  LEA.HI.X.SX32 R7, R23, R7, 0x1, P0 ;  /* 0x0000000717077211 */ /* 0x000fe200000f0eff */
[----:B------:R-:W-:Y:S01]  /*5650*/  IMAD.SHL.U32 R12, R0, 0x8, RZ ;  /* 0x00000008000c7824 */ /* 0x000fe200078e00ff */
[----:B------:R-:W-:-:S02]  /*5660*/  SHF.R.S32.HI R4, RZ, 0x1f, R0 ;  /* 0x0000001fff047819 */ /* 0x000fc40000011400 */
[----:B------:R-:W-:Y:S02]  /*5670*/  SHF.R.U32.HI R3, RZ, 0x3, R2 ;  /* 0x00000003ff037819 */ /* 0x000fe40000011602 */
[----:B------:R-:W-:Y:S02]  /*5680*/  LEA.HI R0, R4, R0, RZ, 0x3 ;  /* 0x0000000004007211 */ /* 0x000fe400078f18ff */
[--C-:B------:R-:W-:Y:S02]  /*5690*/  LOP3.LUT R2, R2, 0x38, R12.reuse, 0xf8, !PT ;  /* 0x0000003802027812 */ /* 0x100fe400078ef80c */
[----:B------:R-:W-:Y:S01]  /*56a0*/  SHF.R.S32.HI R13, RZ, 0x1f, R12 ;  /* 0x0000001fff0d7819 */ /* 0x000fe2000001140c */
[----:B------:R-:W-:Y:S01]  /*56b0*/  IMAD.SHL.U32 R0, R0, 0x200, RZ ;  /* 0x0000020000007824 */ /* 0x000fe200078e00ff */
[----:B------:R-:W-:Y:S02]  /*56c0*/  LOP3.LUT R2, R2, R3, RZ, 0x3c, !PT ;  /* 0x0000000302027212 */ /* 0x000fe400078e3cff */
[----:B------:R-:W-:-:S02]  /*56d0*/  SHF.R.S32.HI R4, RZ, 0x1f, R111 ;  /* 0x0000001fff047819 */ /* 0x000fc4000001146f */
[----:B------:R-:W-:Y:S01]  /*56e0*/  LOP3.LUT R0, R2, 0x7ffff000, R0, 0xf8, !PT ;  /* 0x7ffff00002007812 */ /* 0x000fe200078ef800 */
[C---:B-1---5:R-:W-:Y:S01]  /*56f0*/  IMAD R8, R9.reuse, -0x40, R8 ;  /* 0xffffffc009087824 */ /* 0x062fe200078e0208 */
[----:B------:R-:W-:Y:S01]  /*5700*/  SEL R20, R4, RZ, !P1 ;  /* 0x000000ff04147207 */ /* 0x000fe20004800000 */
[----:B------:R-:W-:Y:S01]  /*5710*/  IMAD.WIDE R6, R9, 0x40, R6 ;  /* 0x0000004009067825 */ /* 0x000fe200078e0206 */
[----:B------:R-:W-:Y:S02]  /*5720*/  SEL R15, R111, RZ, !P1 ;  /* 0x000000ff6f0f7207 */ /* 0x000fe40004800000 */
[----:B------:R-:W-:Y:S01]  /*5730*/  IMNMX R14, R8, 0x40, PT ;  /* 0x00000040080e7817 */ /* 0x000fe20003800200 */
[----:B------:R-:W-:Y:S01]  /*5740*/  IMAD.SHL.U32 R0, R0, 0x2, RZ ;  /* 0x0000000200007824 */ /* 0x000fe200078e00ff */
[----:B--2---:R-:W-:Y:S01]  /*5750*/  SHF.R.S32.HI R84, RZ, 0x1f, R22 ;  /* 0x0000001fff547819 */ /* 0x004fe20000011416 */
[----:B------:R-:W-:Y:S01]  /*5760*/  IMAD.WIDE.U32 R2, R22, c[0x0][0x338], R12 ;  /* 0x0000ce0016027a25 */ /* 0x000fe200078e000c */
[----:B------:R-:W-:-:S02]  /*5770*/  ISETP.GE.AND P2, PT, R23, R14, PT ;  /* 0x0000000e1700720c */ /* 0x000fc40003f46270 */
[----:B------:R1:W2:Y:S01]  /*5780*/  LDS.128 R24, [R0+0x8480] ;  /* 0x0084800000187984 */ /* 0x0002a20000000c00 */
[----:B------:R-:W-:Y:S01]  /*5790*/  IMAD R5, R84, c[0x0][0x338], RZ ;  /* 0x0000ce0054057a24 */ /* 0x000fe200078e02ff */
[----:B------:R-:W-:Y:S01]  /*57a0*/  ISETP.GE.OR P0, PT, R12, c[0x0][0x324], P2 ;  /* 0x0000c9000c007a0c */ /* 0x000fe20001706670 */
[----:B------:R-:W-:Y:S01]  /*57b0*/  IMAD R4, R20, c[0x0][0x340], RZ ;  /* 0x0000d00014047a24 */ /* 0x000fe200078e02ff */
[----:B------:R1:W3:Y:S01]  /*57c0*/  LDS.128 R28, [R0+0x8880] ;  /* 0x00888000001c7984 */ /* 0x0002e20000000c00 */
[----:B------:R-:W-:Y:S01]  /*57d0*/  IMAD R5, R22, c[0x0][0x33c], R5 ;  /* 0x0000cf0016057a24 */ /* 0x000fe200078e0205 */
[----:B------:R-:W-:Y:S01]  /*57e0*/  P2R R21, PR, RZ, 0x4 ;  /* 0x00000004ff157803 */ /* 0x000fe20000000000 */
[----:B------:R-:W-:Y:S01]  /*57f0*/  IMAD R4, R15, c[0x0][0x344], R4 ;  /* 0x0000d1000f047a24 */ /* 0x000fe200078e0204 */
[----:B------:R1:W4:Y:S01]  /*5800*/  LDS.128 R32, [R0+0x8c80] ;  /* 0x008c800000207984 */ /* 0x0003220000000c00 */
[----:B------:R-:W-:-:S03]  /*5810*/  IMAD.IADD R3, R3, 0x1, R5 ;  /* 0x0000000103037824 */ /* 0x000fc600078e0205 */
[----:B------:R1:W1:Y:S01]  /*5820*/  LDS.128 R36, [R0+0x9080] ;  /* 0x0090800000247984 */ /* 0x0002620000000c00 */
[----:B------:R-:W-:-:S03]  /*5830*/  IMAD.WIDE.U32 R10, R15, c[0x0][0x340], R2 ;  /* 0x0000d0000f0a7a25 */ /* 0x000fc600078e0002 */
[----:B------:R1:W1:Y:S01]  /*5840*/  LDS.128 R40, [R0+0x9480] ;  /* 0x0094800000287984 */ /* 0x0002620000000c00 */
[----:B------:R-:W-:-:S03]  /*5850*/  IMAD.IADD R9, R11, 0x1, R4 ;  /* 0x000000010b097824 */ /* 0x000fc600078e0204 */
[----:B------:R1:W1:Y:S04]  /*5860*/  LDS.128 R44, [R0+0x9880] ;  /* 0x00988000002c7984 */ /* 0x0002680000000c00 */
        /* <DEDUP_REMOVED lines=11> */
[----:B------:R-:W-:-:S05]  /*5920*/  MOV R8, R10 ;  /* 0x0000000a00087202 */ /* 0x000fca0000000f00 */
[----:B------:R-:W-:-:S05]  /*5930*/  IMAD.WIDE.U32 R2, R6, c[0x0][0x330], R8 ;  /* 0x0000cc0006027a25 */ /* 0x000fca00078e0008 */
[----:B------:R-:W-:Y:S01]  /*5940*/  LEA R4, P0, R2, c[0x0][0x318], 0x1 ;  /* 0x0000c60002047a11 */ /* 0x000fe200078008ff */
[----:B-12---:R-:W-:-:S04]  /*5950*/  IMAD R0, R7, c[0x0][0x330], RZ ;  /* 0x0000cc0007007a24 */ /* 0x006fc800078e02ff */
[----:B------:R-:W-:-:S05]  /*5960*/  IMAD R0, R6, c[0x0][0x334], R0 ;  /* 0x0000cd0006007a24 */ /* 0x000fca00078e0200 */
[----:B------:R-:W-:-:S04]  /*5970*/  IADD3 R0, R3, R0, RZ ;  /* 0x0000000003007210 */ /* 0x000fc80007ffe0ff */
[----:B------:R-:W-:-:S05]  /*5980*/  LEA.HI.X R5, R2, c[0x0][0x31c], R0, 0x1, P0 ;  /* 0x0000c70002057a11 */ /* 0x000fca00000f0c00 */
[----:B---3--:R1:W-:Y:S02]  /*5990*/  STG.E.128 [R4.64], R16 ;  /* 0x0000001004007986 */ /* 0x0083e4000c101d0a */
.L_x_59:
[----:B--234-:R-:W-:Y:S05]  /*59a0*/  BSYNC B0 ;  /* 0x0000000000007941 */ /* 0x01cfea0003800000 */
.L_x_58:
[----:B-1----:R-:W-:Y:S01]  /*59b0*/  IADD3 R0, R23, 0x8, RZ ;  /* 0x0000000817007810 */ /* 0x002fe20007ffe0ff */
[----:B------:R-:W-:Y:S03]  /*59c0*/  BSSY B0, `(.L_x_60) ;  /* 0x0000010000007945 */ /* 0x000fe60003800000 */
[----:B------:R-:W-:-:S04]  /*59d0*/  ISETP.GE.AND P0, PT, R0, R14, PT ;  /* 0x0000000e0000720c */ /* 0x000fc80003f06270 */
[----:B------:R-:W-:Y:S02]  /*59e0*/  P2R R16, PR, RZ, 0x1 ;  /* 0x00000001ff107803 */ /* 0x000fe40000000000 */
        /* <DEDUP_REMOVED lines=13> */
.L_x_61:
[----:B------:R-:W-:Y:S05]  /*5ac0*/  BSYNC B0 ;  /* 0x0000000000007941 */ /* 0x000fea0003800000 */
.L_x_60:
        /* <DEDUP_REMOVED lines=16> */
.L_x_63:
[----:B------:R-:W-:Y:S05]  /*5bd0*/  BSYNC B0 ;  /* 0x0000000000007941 */ /* 0x000fea0003800000 */
.L_x_62:
        /* <DEDUP_REMOVED lines=16> */
.L_x_65:
[----:B------:R-:W-:Y:S05]  /*5ce0*/  BSYNC B0 ;  /* 0x0000000000007941 */ /* 0x000fea0003800000 */
.L_x_64:
        /* <DEDUP_REMOVED lines=16> */
.L_x_67:
[----:B------:R-:W-:Y:S05]  /*5df0*/  BSYNC B0 ;  /* 0x0000000000007941 */ /* 0x000fea0003800000 */
.L_x_66:
        /* <DEDUP_REMOVED lines=16> */
.L_x_69:
[----:B------:R-:W-:Y:S05]  /*5f00*/  BSYNC B0 ;  /* 0x0000000000007941 */ /* 0x000fea0003800000 */
.L_x_68:
        /* <DEDUP_REMOVED lines=16> */
.L_x_71:
[----:B------:R-:W-:Y:S05]  /*6010*/  BSYNC B0 ;  /* 0x0000000000007941 */ /* 0x000fea0003800000 */
.L_x_70:
        /* <DEDUP_REMOVED lines=8> */
[----:B------:R-:W-:Y:S02]  /*60a0*/  IMAD R8, R2, c[0x0][0x330], RZ ;  /* 0x0000cc0002087a24 */ /* 0x000fe400078e02ff */
[----:B------:R-:W-:-:S04]  /*60b0*/  IMAD.MOV.U32 R2, RZ, RZ, R10 ;  /* 0x000000ffff027224 */ /* 0x000fc800078e000a */
[----:B-1----:R-:W-:-:S04]  /*60c0*/  IMAD.WIDE.U32 R4, R0, c[0x0][0x330], R2 ;  /* 0x0000cc0000047a25 */ /* 0x002fc800078e0002 */
[----:B------:R-:W-:Y:S01]  /*60d0*/  IMAD R0, R0, c[0x0][0x334], R8 ;  /* 0x0000cd0000007a24 */ /* 0x000fe200078e0208 */
[----:B------:R-:W-:-:S04]  /*60e0*/  LEA R2, P0, R4, c[0x0][0x318], 0x1 ;  /* 0x0000c60004027a11 */ /* 0x000fc800078008ff */
[----:B------:R-:W-:-:S04]  /*60f0*/  IADD3 R0, R5, R0, RZ ;  /* 0x0000000005007210 */ /* 0x000fc80007ffe0ff */
[----:B------:R-:W-:-:S05]  /*6100*/  LEA.HI.X R3, R4, c[0x0][0x31c], R0, 0x1, P0 ;  /* 0x0000c70004037a11 */ /* 0x000fca00000f0c00 */
[----:B------:R1:W-:Y:S02]  /*6110*/  STG.E.128 [R2.64], R48 ;  /* 0x0000003002007986 */ /* 0x0003e4000c101d0a */
.L_x_73:
[----:B------:R-:W-:Y:S05]  /*6120*/  BSYNC B0 ;  /* 0x0000000000007941 */ /* 0x000fea0003800000 */
.L_x_72:
[----:B------:R-:W-:Y:S01]  /*6130*/  ISETP.NE.AND P0, PT, R21, RZ, PT ;  /* 0x000000ff1500720c */ /* 0x000fe20003f05270 */
[----:B------:R-:W-:Y:S01]  /*6140*/  IMAD R0, R84, c[0x0][0x308], RZ ;  /* 0x0000c20054007a24 */ /* 0x000fe200078e02ff */
[----:B------:R-:W-:Y:S01]  /*6150*/  BSSY B0, `(.L_x_74) ;  /* 0x0000012000007945 */ /* 0x000fe20003800000 */
[----:B-1----:R-:W-:Y:S01]  /*6160*/  IMAD.WIDE.U32 R2, R22, c[0x0][0x308], R12 ;  /* 0x0000c20016027a25 */ /* 0x002fe200078e000c */
[----:B------:R-:W-:-:S03]  /*6170*/  ISETP.GE.OR P0, PT, R12, c[0x0][0x2f4], P0 ;  /* 0x0000bd000c007a0c */ /* 0x000fc60000706670 */
[----:B------:R-:W-:Y:S02]  /*6180*/  IMAD R0, R22, c[0x0][0x30c], R0 ;  /* 0x0000c30016007a24 */ /* 0x000fe400078e0200 */
[----:B------:R-:W-:-:S03]  /*6190*/  IMAD R4, R20, c[0x0][0x310], RZ ;  /* 0x0000c40014047a24 */ /* 0x000fc600078e02ff */
[----:B------:R-:W-:Y:S01]  /*61a0*/  IADD3 R3, R3, R0, RZ ;  /* 0x0000000003037210 */ /* 0x000fe20007ffe0ff */
[----:B------:R-:W-:-:S04]  /*61b0*/  IMAD R0, R15, c[0x0][0x314], R4 ;  /* 0x0000c5000f007a24 */ /* 0x000fc800078e0204 */
[----:B------:R-:W-:-:S05]  /*61c0*/  IMAD.WIDE.U32 R10, R15, c[0x0][0x310], R2 ;  /* 0x0000c4000f0a7a25 */ /* 0x000fca00078e0002 */
[----:B------:R-:W-:Y:S01]  /*61d0*/  IADD3 R9, R11, R0, RZ ;  /* 0x000000000b097210 */ /* 0x000fe20007ffe0ff */
        /* <DEDUP_REMOVED lines=9> */
.L_x_75:
[----:B------:R-:W-:Y:S05]  /*6270*/  BSYNC B0 ;  /* 0x0000000000007941 */ /* 0x000fea0003800000 */
.L_x_74:
[----:B------:R-:W-:Y:S01]  /*6280*/  ISETP.NE.AND P0, PT, R16, RZ, PT ;  /* 0x000000ff1000720c */ /* 0x000fe20003f05270 */
[----:B------:R-:W-:Y:S03]  /*6290*/  BSSY B0, `(.L_x_76) ;  /* 0x000000e000007945 */ /* 0x000fe60003800000 */
        /* <DEDUP_REMOVED lines=13> */
.L_x_77:
[----:B------:R-:W-:Y:S05]  /*6370*/  BSYNC B0 ;  /* 0x0000000000007941 */ /* 0x000fea0003800000 */
.L_x_76:
[----:B------:R-:W-:Y:S01]  /*6380*/  ISETP.GE.OR P0, PT, R12, c[0x0][0x2f4], P6 ;  /* 0x0000bd000c007a0c */ /* 0x000fe20003706670 */
[----:B------:R-:W-:-:S12]  /*6390*/  BSSY B0, `(.L_x_78) ;  /* 0x000000d000007945 */ /* 0x000fd80003800000 */
        /* <DEDUP_REMOVED lines=12> */
.L_x_79:
[----:B------:R-:W-:Y:S05]  /*6460*/  BSYNC B0 ;  /* 0x0000000000007941 */ /* 0x000fea0003800000 */
.L_x_78:
        /* <DEDUP_REMOVED lines=14> */
.L_x_81:
[----:B------:R-:W-:Y:S05]  /*6550*/  BSYNC B0 ;  /* 0x0000000000007941 */ /* 0x000fea0003800000 */
.L_x_80:
        /* <DEDUP_REMOVED lines=14> */
.L_x_83:
[----:B------:R-:W-:Y:S05]  /*6640*/  BSYNC B0 ;  /* 0x0000000000007941 */ /* 0x000fea0003800000 */
.L_x_82:
        /* <DEDUP_REMOVED lines=14> */
.L_x_85:
[----:B------:R-:W-:Y:S05]  /*6730*/  BSYNC B0 ;  /* 0x0000000000007941 */ /* 0x000fea0003800000 */
.L_x_84:
        /* <DEDUP_REMOVED lines=14> */
.L_x_87:
[----:B------:R-:W-:Y:S05]  /*6820*/  BSYNC B0 ;  /* 0x0000000000007941 */ /* 0x000fea0003800000 */
.L_x_86:
[----:B------:R-:W-:-:S13]  /*6830*/  ISETP.GE.OR P0, PT, R12, c[0x0][0x2f4], P1 ;  /* 0x0000bd000c007a0c */ /* 0x000fda0000f06670 */
[----:B------:R-:W-:Y:S05]  /*6840*/  @P0 EXIT ;  /* 0x000000000000094d */ /* 0x000fea0003800000 */
[----:B------:R-:W-:Y:S01]  /*6850*/  IADD3 R6, P0, R6, 0x38, RZ ;  /* 0x0000003806067810 */ /* 0x000fe20007f1e0ff */
[----:B------:R-:W-:Y:S01]  /*6860*/  IMAD.MOV.U32 R2, RZ, RZ, R10 ;  /* 0x000000ffff027224 */ /* 0x000fe200078e000a */
[----:B------:R-:W-:-:S03]  /*6870*/  MOV R3, R9 ;  /* 0x0000000900037202 */ /* 0x000fc60000000f00 */
[----:B------:R-:W-:Y:S02]  /*6880*/  IMAD.X R0, RZ, RZ, R7, P0 ;  /* 0x000000ffff007224 */ /* 0x000fe400000e0607 */
[----:B-1----:R-:W-:-:S04]  /*6890*/  IMAD.WIDE.U32 R4, R6, c[0x0][0x300], R2 ;  /* 0x0000c00006047a25 */ /* 0x002fc800078e0002 */
[----:B------:R-:W-:Y:S01]  /*68a0*/  IMAD R0, R0, c[0x0][0x300], RZ ;  /* 0x0000c00000007a24 */ /* 0x000fe200078e02ff */
[----:B------:R-:W-:-:S03]  /*68b0*/  LEA R2, P0, R4, c[0x0][0x2e8], 0x1 ;  /* 0x0000ba0004027a11 */ /* 0x000fc600078008ff */
[----:B------:R-:W-:-:S05]  /*68c0*/  IMAD R0, R6, c[0x0][0x304], R0 ;  /* 0x0000c10006007a24 */ /* 0x000fca00078e0200 */
[----:B------:R-:W-:-:S04]  /*68d0*/  IADD3 R0, R5, R0, RZ ;  /* 0x0000000005007210 */ /* 0x000fc80007ffe0ff */
[----:B------:R-:W-:-:S05]  /*68e0*/  LEA.HI.X R3, R4, c[0x0][0x2ec], R0, 0x1, P0 ;  /* 0x0000bb0004037a11 */ /* 0x000fca00000f0c00 */
[----:B------:R-:W-:Y:S01]  /*68f0*/  STG.E.128 [R2.64], R80 ;  /* 0x0000005002007986 */ /* 0x000fe2000c101d0a */
[----:B------:R-:W-:Y:S05]  /*6900*/  EXIT ;  /* 0x000000000000794d */ /* 0x000fea0003800000 */
.L_x_56:
[----:B------:R-:W2:Y:S01]  /*6910*/  LDL R8, [R1+0x98] ;  /* 0x0000980001087983 */ /* 0x000ea20000100800 */
[----:B------:R-:W-:Y:S01]  /*6920*/  ISETP.NE.U32.AND P0, PT, RZ, c[0x0][0x358], PT ;  /* 0x0000d600ff007a0c */ /* 0x000fe20003f05070 */
[----:B------:R-:W-:-:S03]  /*6930*/  IMAD.MOV.U32 R2, RZ, RZ, 0x4 ;  /* 0x00000004ff027424 */ /* 0x000fc600078e00ff */
[----:B------:R-:W-:Y:S02]  /*6940*/  ISETP.NE.AND.EX P1, PT, RZ, c[0x0][0x35c], PT, P0 ;  /* 0x0000d700ff007a0c */ /* 0x000fe40003f25300 */
[----:B------:R-:W-:-:S04]  /*6950*/  ISETP.NE.U32.AND P0, PT, RZ, c[0x0][0x360], PT ;  /* 0x0000d800ff007a0c */ /* 0x000fc80003f05070 */
[----:B------:R-:W-:Y:S01]  /*6960*/  ISETP.NE.AND.EX P0, PT, RZ, c[0x0][0x364], PT, P0 ;  /* 0x0000d900ff007a0c */ /* 0x000fe20003f05300 */
[----:B--2---:R-:W-:-:S06]  /*6970*/  IMAD.WIDE R4, R8, R2, c[0x0][0x358] ;  /* 0x0000d60008047625 */ /* 0x004fcc00078e0202 */
[----:B------:R-:W2:Y:S01]  /*6980*/  @P1 LDG.E R0, [R4.64] ;  /* 0x0000000a04001981 */ /* 0x000ea2000c1e1900 */
[----:B------:R-:W-:-:S05]  /*6990*/  IMAD.MOV.U32 R6, RZ, RZ, c[0x0][0x2f0] ;  /* 0x0000bc00ff067624 */ /* 0x000fca00078e00ff */
[----:B------:R-:W-:-:S05]  /*69a0*/  @P0 IMAD.WIDE R2, R8, R2, c[0x0][0x360] ;  /* 0x0000d80008020625 */ /* 0x000fca00078e0202 */
[----:B------:R1:W5:Y:S02]  /*69b0*/  @P0 LDG.E R6, [R2.64] ;  /* 0x0000000a02060981 */ /* 0x000364000c1e1900 */
[----:B-1----:R-:W-:Y:S02]  /*69c0*/  CS2R R2, SRZ ;  /* 0x0000000000027805 */ /* 0x002fe4000001ff00 */
[--C-:B--2---:R-:W-:Y:S01]  /*69d0*/  @P1 SHF.R.S32.HI R3, RZ, 0x1f, R0.reuse ;  /* 0x0000001fff031819 */ /* 0x104fe20000011400 */
[----:B------:R-:W-:Y:S01]  /*69e0*/  @P1 IMAD.MOV.U32 R2, RZ, RZ, R0 ;  /* 0x000000ffff021224 */ /* 0x000fe200078e0000 */
[----:B------:R-:W-:Y:S05]  /*69f0*/  @P0 BRA `(.L_x_88) ;  /* 0x0000004000000947 */ /* 0x000fea0003800000 */
[----:B------:R-:W-:Y:S05]  /*6a00*/  @!P1 BRA `(.L_x_88) ;  /* 0x0000003000009947 */ /* 0x000fea0003800000 */
[----:B------:R1:W2:Y:S04]  /*6a10*/  LDG.E R0, [R4.64] ;  /* 0x0000000a04007981 */ /* 0x0002a8000c1e1900 */
[----:B-1----:R-:W2:Y:S02]  /*6a20*/  LDG.E R4, [R4.64+0x4] ;  /* 0x0000040a04047981 */ /* 0x002ea4000c1e1900 */
[----:B--2--5:R-:W-:-:S02]  /*6a30*/  IADD3 R6, -R0, R4, RZ ;  /* 0x0000000400067210 */ /* 0x024fc40007ffe1ff */
.L_x_88:
[----:B------:R-:W1:Y:S01]  /*6a40*/  S2R R4, SR_TID.X ;  /* 0x0000000000047919 */ /* 0x000e620000002100 */
[----:B------:R-:W-:Y:S01]  /*6a50*/  SEL R16, R8, RZ, !P1 ;  /* 0x000000ff08107207 */ /* 0x000fe20004800000 */
[----:B------:R-:W-:Y:S02]  /*6a60*/  BSSY B0, `(.L_x_89) ;  /* 0x0000025000007945 */ /* 0x000fe40003800000 */
[----:B-----5:R-:W2:Y:S04]  /*6a70*/  S2R R9, SR_CTAID.X ;  /* 0x0000000000097919 */ /* 0x020ea80000002500 */
[----:B------:R-:W3:Y:S01]  /*6a80*/  S2R R20, SR_CTAID.Y ;  /* 0x0000000000147919 */ /* 0x000ee20000002600 */
[----:B-1----:R-:W-:-:S04]  /*6a90*/  SHF.R.S32.HI R14, RZ, 0x1f, R4 ;  /* 0x0000001fff0e7819 */ /* 0x002fc80000011404 */
[----:B------:R-:W-:Y:S01]  /*6aa0*/  LEA.HI R14, R14, R4, RZ, 0x5 ;  /* 0x000000040e0e7211 */ /* 0x000fe200078f28ff */
[----:B--2---:R-:W-:-:S03]  /*6ab0*/  IMAD R15, R9, -0x40, R6 ;  /* 0xffffffc0090f7824 */ /* 0x004fc600078e0206 */
[----:B------:R-:W-:Y:S02]  /*6ac0*/  LOP3.LUT R0, R14, 0x1fffffe0, RZ, 0xc0, !PT ;  /* 0x1fffffe00e007812 */ /* 0x000fe400078ec0ff */
[----:B------:R-:W-:Y:S02]  /*6ad0*/  SHF.R.S32.HI R14, RZ, 0x5, R14 ;  /* 0x00000005ff0e7819 */ /* 0x000fe4000001140e */
[----:B---3--:R-:W-:Y:S01]  /*6ae0*/  SHF.R.S32.HI R21, RZ, 0x1f, R20 ;  /* 0x0000001fff157819 */ /* 0x008fe20000011414 */
[----:B------:R-:W-:Y:S01]  /*6af0*/  IMAD.IADD R0, R4, 0x1, -R0 ;  /* 0x0000000104007824 */ /* 0x000fe200078e0a00 */
[C---:B------:R-:W-:Y:S02]  /*6b00*/  IADD3 R2, P0, R14.reuse, R2, RZ ;  /* 0x000000020e027210 */ /* 0x040fe40007f1e0ff */
[----:B------:R-:W-:Y:S01]  /*6b10*/  ISETP.GE.AND P2, PT, R14, R15, PT ;  /* 0x0000000f0e00720c */ /* 0x000fe20003f46270 */
[----:B------:R-:W-:Y:S01]  /*6b20*/  IMAD.SHL.U32 R12, R0, 0x8, RZ ;  /* 0x00000008000c7824 */ /* 0x000fe200078e00ff */
[----:B------:R-:W-:Y:S01]  /*6b30*/  SHF.R.S32.HI R0, RZ, 0x1f, R8 ;  /* 0x0000001fff007819 */ /* 0x000fe20000011408 */
[----:B------:R-:W-:Y:S01]  /*6b40*/  IMAD R7, R21, c[0x0][0x308], RZ ;  /* 0x0000c20015077a24 */ /* 0x000fe200078e02ff */
[----:B------:R-:W-:-:S02]  /*6b50*/  LEA.HI.X.SX32 R3, R14, R3, 0x1, P0 ;  /* 0x000000030e037211 */ /* 0x000fc400000f0eff */
[--C-:B------:R-:W-:Y:S01]  /*6b60*/  SHF.R.S32.HI R13, RZ, 0x1f, R12.reuse ;  /* 0x0000001fff0d7819 */ /* 0x100fe2000001140c */
[----:B------:R-:W-:Y:S01]  /*6b70*/  IMAD R7, R20, c[0x0][0x30c], R7 ;  /* 0x0000c30014077a24 */ /* 0x000fe200078e0207 */
[----:B------:R-:W-:Y:S02]  /*6b80*/  ISETP.GE.OR P0, PT, R12, c[0x0][0x2f4], P2 ;  /* 0x0000bd000c007a0c */ /* 0x000fe40001706670 */
[----:B------:R-:W-:Y:S01]  /*6b90*/  SEL R17, R0, RZ, !P1 ;  /* 0x000000ff00117207 */ /* 0x000fe20004800000 */
[----:B------:R-:W-:Y:S01]  /*6ba0*/  IMAD.WIDE.U32 R4, R20, c[0x0][0x308], R12 ;  /* 0x0000c20014047a25 */ /* 0x000fe200078e000c */
[----:B------:R-:W-:-:S03]  /*6bb0*/  P2R R18, PR, RZ, 0x4 ;  /* 0x00000004ff127803 */ /* 0x000fc60000000000 */
[----:B------:R-:W-:Y:S02]  /*6bc0*/  IMAD.IADD R5, R7, 0x1, R5 ;  /* 0x0000000107057824 */ /* 0x000fe400078e0205 */
[----:B------:R-:W-:Y:S02]  /*6bd0*/  IMAD R8, R17, c[0x0][0x310], RZ ;  /* 0x0000c40011087a24 */ /* 0x000fe400078e02ff */
[----:B------:R-:W-:-:S04]  /*6be0*/  IMAD.WIDE.U32 R10, R16, c[0x0][0x310], R4 ;  /* 0x0000c400100a7a25 */ /* 0x000fc800078e0004 */
[----:B------:R-:W-:Y:S02]  /*6bf0*/  IMAD R8, R16, c[0x0][0x314], R8 ;  /* 0x0000c50010087a24 */ /* 0x000fe400078e0208 */
[----:B------:R-:W-:-:S04]  /*6c00*/  IMAD.WIDE R6, R9, 0x40, R2 ;  /* 0x0000004009067825 */ /* 0x000fc800078e0202 */
[----:B------:R-:W-:Y:S01]  /*6c10*/  IMAD.IADD R9, R11, 0x1, R8 ;  /* 0x000000010b097824 */ /* 0x000fe200078e0208 */
        /* <DEDUP_REMOVED lines=8> */
[----:B------:R1:W-:Y:S02]  /*6ca0*/  STG.E.128 [R4.64], RZ ;  /* 0x000000ff04007986 */ /* 0x0003e4000c101d0a */
.L_x_90:
[----:B------:R-:W-:Y:S05]  /*6cb0*/  BSYNC B0 ;  /* 0x0000000000007941 */ /* 0x000fea0003800000 */
.L_x_89:
[----:B------:R-:W-:Y:S01]  /*6cc0*/  IADD3 R0, R14, 0x8, RZ ;  /* 0x000000080e007810 */ /* 0x000fe20007ffe0ff */
        /* <DEDUP_REMOVED lines=15> */
[----:B------:R1:W-:Y:S02]  /*6dc0*/  STG.E.128 [R4.64], RZ ;  /* 0x000000ff04007986 */ /* 0x0003e4000c101d0a */
.L_x_92:
[----:B------:R-:W-:Y:S05]  /*6dd0*/  BSYNC B0 ;  /* 0x0000000000007941 */ /* 0x000fea0003800000 */
.L_x_91:
        /* <DEDUP_REMOVED lines=16> */
.L_x_94:
[----:B------:R-:W-:Y:S05]  /*6ee0*/  BSYNC B0 ;  /* 0x0000000000007941 */ /* 0x000fea0003800000 */
.L_x_93:
        /* <DEDUP_REMOVED lines=16> */
.L_x_96:
[----:B------:R-:W-:Y:S05]  /*6ff0*/  BSYNC B0 ;  /* 0x0000000000007941 */ /* 0x000fea0003800000 */
.L_x_95:
        /* <DEDUP_REMOVED lines=16> */
.L_x_98:
[----:B------:R-:W-:Y:S05]  /*7100*/  BSYNC B0 ;  /* 0x0000000000007941 */ /* 0x000fea0003800000 */
.L_x_97:
        /* <DEDUP_REMOVED lines=16> */
.L_x_100:
[----:B------:R-:W-:Y:S05]  /*7210*/  BSYNC B0 ;  /* 0x0000000000007941 */ /* 0x000fea0003800000 */
.L_x_99:
        /* <DEDUP_REMOVED lines=16> */
.L_x_102:
[----:B------:R-:W-:Y:S05]  /*7320*/  BSYNC B0 ;  /* 0x0000000000007941 */ /* 0x000fea0003800000 */
.L_x_101:
        /* <DEDUP_REMOVED lines=15> */
[----:B------:R1:W-:Y:S02]  /*7420*/  STG.E.128 [R2.64], RZ ;  /* 0x000000ff02007986 */ /* 0x0003e4000c101d0a */
.L_x_104:
[----:B------:R-:W-:Y:S05]  /*7430*/  BSYNC B0 ;  /* 0x0000000000007941 */ /* 0x000fea0003800000 */
.L_x_103:
        /* <DEDUP_REMOVED lines=20> */
.L_x_106:
[----:B------:R-:W-:Y:S05]  /*7580*/  BSYNC B0 ;  /* 0x0000000000007941 */ /* 0x000fea0003800000 */
.L_x_105:
        /* <DEDUP_REMOVED lines=15> */
.L_x_108:
[----:B------:R-:W-:Y:S05]  /*7680*/  BSYNC B0 ;  /* 0x0000000000007941 */ /* 0x000fea0003800000 */
.L_x_107:
        /* <DEDUP_REMOVED lines=14> */
.L_x_110:
[----:B------:R-:W-:Y:S05]  /*7770*/  BSYNC B0 ;  /* 0x0000000000007941 */ /* 0x000fea0003800000 */
.L_x_109:
        /* <DEDUP_REMOVED lines=14> */
.L_x_112:
[----:B------:R-:W-:Y:S05]  /*7860*/  BSYNC B0 ;  /* 0x0000000000007941 */ /* 0x000fea0003800000 */
.L_x_111:
        /* <DEDUP_REMOVED lines=14> */
.L_x_114:
[----:B------:R-:W-:Y:S05]  /*7950*/  BSYNC B0 ;  /* 0x0000000000007941 */ /* 0x000fea0003800000 */
.L_x_113:
        /* <DEDUP_REMOVED lines=14> */
.L_x_116:
[----:B------:R-:W-:Y:S05]  /*7a40*/  BSYNC B0 ;  /* 0x0000000000007941 */ /* 0x000fea0003800000 */
.L_x_115:
        /* <DEDUP_REMOVED lines=14> */
.L_x_118:
[----:B------:R-:W-:Y:S05]  /*7b30*/  BSYNC B0 ;  /* 0x0000000000007941 */ /* 0x000fea0003800000 */
.L_x_117:
        /* <DEDUP_REMOVED lines=12> */
[----:B------:R-:W-:Y:S01]  /*7c00*/  STG.E.128 [R2.64], RZ ;  /* 0x000000ff02007986 */ /* 0x000fe2000c101d0a */
[----:B------:R-:W-:Y:S05]  /*7c10*/  EXIT ;  /* 0x000000000000794d */ /* 0x000fea0003800000 */
.L_x_119:
        /* <DEDUP_REMOVED lines=14> */
.L_x_1148:


//--------------------- .text._ZN7cutlass13device_kernelIN5flash19enable_sm80_to_sm89INS1_16FlashAttnBwdSm80INS1_25CollectiveMainloopBwdSm80ILi1ELi1EN4cute5tupleIJNS5_1CILi32EEENS7_ILi64EEENS7_ILi256EEEEEENS_10bfloat16_tEfNS_4arch4Sm80ELb0ELb0ELb0ELb1ELb0ELb0ELb0ELb0ELi2ELi2ELi2ELi1ELb1EEENS1_24CollectiveEpilogueBwdGQAISB_fSE_Li256ELb1ELb0EEENS1_19SingleTileSchedulerILb1ELb0ELb0ELi64EEEEEEEEEvNT_6ParamsE --------------------------
	.section	.text._ZN7cutlass13device_kernelIN5flash19enable_sm80_to_sm89INS1_16FlashAttnBwdSm80INS1_25CollectiveMainloopBwdSm80ILi1ELi1EN4cute5tupleIJNS5_1CILi32EEENS7_ILi64EEENS7_ILi256EEEEEENS_10bfloat16_tEfNS_4arch4Sm80ELb0ELb0ELb0ELb1ELb0ELb0ELb0ELb0ELi2ELi2ELi2ELi1ELb1EEENS1_24CollectiveEpilogueBwdGQAISB_fSE_Li256ELb1ELb0EEENS1_19SingleTileSchedulerILb1ELb0ELb0ELi64EEEEEEEEEvNT_6ParamsE,"ax",@progbits
	.sectioninfo	@"SHI_REGISTERS=255"
	.align	128
.text._ZN7cutlass13device_kernelIN5flash19enable_sm80_to_sm89INS1_16FlashAttnBwdSm80INS1_25CollectiveMainloopBwdSm80ILi1ELi1EN4cute5tupleIJNS5_1CILi32EEENS7_ILi64EEENS7_ILi256EEEEEENS_10bfloat16_tEfNS_4arch4Sm80ELb0ELb0ELb0ELb1ELb0ELb0ELb0ELb0ELi2ELi2ELi2ELi1ELb1EEENS1_24CollectiveEpilogueBwdGQAISB_fSE_Li256ELb1ELb0EEENS1_19SingleTileSchedulerILb1ELb0ELb0ELi64EEEEEEEEEvNT_6ParamsE:
        .type           _ZN7cutlass13device_kernelIN5flash19enable_sm80_to_sm89INS1_16FlashAttnBwdSm80INS1_25CollectiveMainloopBwdSm80ILi1ELi1EN4cute5tupleIJNS5_1CILi32EEENS7_ILi64EEENS7_ILi256EEEEEENS_10bfloat16_tEfNS_4arch4Sm80ELb0ELb0ELb0ELb1ELb0ELb0ELb0ELb0ELi2ELi2ELi2ELi1ELb1EEENS1_24CollectiveEpilogueBwdGQAISB_fSE_Li256ELb1ELb0EEENS1_19SingleTileSchedulerILb1ELb0ELb0ELi64EEEEEEEEEvNT_6ParamsE,@function
        .size           _ZN7cutlass13device_kernelIN5flash19enable_sm80_to_sm89INS1_16FlashAttnBwdSm80INS1_25CollectiveMainloopBwdSm80ILi1ELi1EN4cute5tupleIJNS5_1CILi32EEENS7_ILi64EEENS7_ILi256EEEEEENS_10bfloat16_tEfNS_4arch4Sm80ELb0ELb0ELb0ELb1ELb0ELb0ELb0ELb0ELi2ELi2ELi2ELi1ELb1EEENS1_24CollectiveEpilogueBwdGQAISB_fSE_Li256ELb1ELb0EEENS1_19SingleTileSchedulerILb1ELb0ELb0ELi64EEEEEEEEEvNT_6ParamsE,(.L_x_1149 - _ZN7cutlass13device_kernelIN5flash19enable_sm80_to_sm89INS1_16FlashAttnBwdSm80INS1_25CollectiveMainloopBwdSm80ILi1ELi1EN4cute5tupleIJNS5_1CILi32EEENS7_ILi64EEENS7_ILi256EEEEEENS_10bfloat16_tEfNS_4arch4Sm80ELb0ELb0ELb0ELb1ELb0ELb0ELb0ELb0ELi2ELi2ELi2ELi1ELb1EEENS1_24CollectiveEpilogueBwdGQAISB_fSE_Li256ELb1ELb0EEENS1_19SingleTileSchedulerILb1ELb0ELb0ELi64EEEEEEEEEvNT_6ParamsE)
        .other          _ZN7cutlass13device_kernelIN5flash19enable_sm80_to_sm89INS1_16FlashAttnBwdSm80INS1_25CollectiveMainloopBwdSm80ILi1ELi1EN4cute5tupleIJNS5_1CILi32EEENS7_ILi64EEENS7_ILi256EEEEEENS_10bfloat16_tEfNS_4arch4Sm80ELb0ELb0ELb0ELb1ELb0ELb0ELb0ELb0ELi2ELi2ELi2ELi1ELb1EEENS1_24CollectiveEpilogueBwdGQAISB_fSE_Li256ELb1ELb0EEENS1_19SingleTileSchedulerILb1ELb0ELb0ELi64EEEEEEEEEvNT_6ParamsE,@"STO_CUDA_ENTRY STV_DEFAULT"
_ZN7cutlass13device_kernelIN5flash19enable_sm80_to_sm89INS1_16FlashAttnBwdSm80INS1_25CollectiveMainloopBwdSm80ILi1ELi1EN4cute5tupleIJNS5_1CILi32EEENS7_ILi64EEENS7_ILi256EEEEEENS_10bfloat16_tEfNS_4arch4Sm80ELb0ELb0ELb0ELb1ELb0ELb0ELb0ELb0ELi2ELi2ELi2ELi1ELb1EEENS1_24CollectiveEpilogueBwdGQAISB_fSE_Li256ELb1ELb0EEENS1_19SingleTileSchedulerILb1ELb0ELb0ELi64EEEEEEEEEvNT_6ParamsE:
        /* <DEDUP_REMOVED lines=18> */
.L_x_121:
        /* <DEDUP_REMOVED lines=8> */
.L_x_123:
[----:B------:R-:W-:Y:S02]  /*01a0*/  MOV R0, c[0x0][0x3ac] ;  /* 0x0000eb0000007a02 */ /* 0x000fe40000000f00 */
.L_x_122:
[----:B-1----:R-:W-:-:S05]  /*01b0*/  IMAD.SHL.U32 R2, R19, 0x40, RZ ;  /* 0x0000004013027824 */ /* 0x002fca00078e00ff */
[----:B-----5:R-:W-:-:S04]  /*01c0*/  ISETP.GE.AND P0, PT, R2, R0, PT ;  /* 0x000000000200720c */ /* 0x020fc80003f06270 */
[----:B------:R-:W-:-:S05]  /*01d0*/  SEL R0, R5, 0xffffffff, !P0 ;  /* 0xffffffff05007807 */ /* 0x000fca0004000000 */
[----:B------:R1:W-:Y:S01]  /*01e0*/  STL [R1+0x98], R0 ;  /* 0x0000980001007387 */ /* 0x0003e20000100800 */
[----:B------:R-:W-:Y:S05]  /*01f0*/  BRA `(.L_x_124) ;  /* 0x0000012000007947 */ /* 0x000fea0003800000 */
.L_x_120:
[----:B---34-:R-:W-:-:S04]  /*0200*/  ISETP.NE.U32.AND P0, PT, RZ, c[0x0][0x3c8], PT ;  /* 0x0000f200ff007a0c */ /* 0x018fc80003f05070 */
[----:B------:R-:W-:-:S13]  /*0210*/  ISETP.NE.AND.EX P0, PT, RZ, c[0x0][0x3cc], PT, P0 ;  /* 0x0000f300ff007a0c */ /* 0x000fda0003f05300 */
[----:B------:R-:W-:Y:S05]  /*0220*/  @!P0 BRA `(.L_x_125) ;  /* 0x0000002000008947 */ /* 0x000fea0003800000 */
[----:B------:R1:W5:Y:S01]  /*0230*/  LDG.E R0, [R2.64] ;  /* 0x0000000a02007981 */ /* 0x000362000c1e1900 */
[----:B------:R-:W-:Y:S05]  /*0240*/  BRA `(.L_x_126) ;  /* 0x0000009000007947 */ /* 0x000fea0003800000 */
.L_x_125:
        /* <DEDUP_REMOVED lines=8> */
.L_x_127:
[----:B------:R-:W-:Y:S02]  /*02d0*/  MOV R0, c[0x0][0x3ac] ;  /* 0x0000eb0000007a02 */ /* 0x000fe40000000f00 */
.L_x_126:
[----:B-1----:R-:W-:-:S05]  /*02e0*/  IMAD.SHL.U32 R2, R19, 0x40, RZ ;  /* 0x0000004013027824 */ /* 0x002fca00078e00ff */
[----:B-----5:R-:W-:-:S04]  /*02f0*/  ISETP.GE.AND P0, PT, R2, R0, PT ;  /* 0x000000000200720c */ /* 0x020fc80003f06270 */
[----:B------:R-:W-:-:S05]  /*0300*/  SEL R0, R5, 0xffffffff, !P0 ;  /* 0xffffffff05007807 */ /* 0x000fca0004000000 */
[----:B------:R1:W-:Y:S04]  /*0310*/  STL [R1+0x98], R0 ;  /* 0x0000980001007387 */ /* 0x0003e80000100800 */
.L_x_124:
        /* <DEDUP_REMOVED lines=8> */
[----:B------:R-:W-:-:S04]  /*03a0*/  ISETP.NE.U32.AND P4, PT, RZ, c[0x0][0x2d0], PT ;  /* 0x0000b400ff007a0c */ /* 0x000fc80003f85070 */
[----:B------:R-:W-:-:S05]  /*03b0*/  ISETP.NE.AND.EX P4, PT, RZ, c[0x0][0x2d4], PT, P4 ;  /* 0x0000b500ff007a0c */ /* 0x000fca0003f85340 */
[CC--:B------:R-:W-:Y:S02]  /*03c0*/  @P0 IMAD.WIDE R2, R149.reuse, R13.reuse, c[0x0][0x2d8] ;  /* 0x0000b60095020625 */ /* 0x0c0fe400078e020d */
[----:B-1----:R-:W2:Y:S04]  /*03d0*/  @P5 LDG.E R0, [R4.64] ;  /* 0x0000000a04005981 */ /* 0x002ea8000c1e1900 */
[----:B------:R1:W3:Y:S04]  /*03e0*/  @P0 LDG.E R8, [R2.64] ;  /* 0x0000000a02080981 */ /* 0x0002e8000c1e1900 */
[----:B------:R-:W4:Y:S01]  /*03f0*/  @P5 LDG.E R7, [R4.64] ;  /* 0x0000000a04075981 */ /* 0x000f22000c1e1900 */
[----:B-1----:R-:W-:-:S05]  /*0400*/  IMAD.WIDE R2, R149, R13, c[0x0][0x2d0] ;  /* 0x0000b40095027625 */ /* 0x002fca00078e020d */
[----:B------:R-:W5:Y:S01]  /*0410*/  @P4 LDG.E R6, [R2.64] ;  /* 0x0000000a02064981 */ /* 0x000f62000c1e1900 */
[----:B------:R-:W-:Y:S01]  /*0420*/  ULDC UR9, c[0x0][0x168] ;  /* 0x00005a0000097ab9 */ /* 0x000fe20000000800 */
[----:B------:R-:W-:Y:S01]  /*0430*/  CS2R R10, SRZ ;  /* 0x00000000000a7805 */ /* 0x000fe2000001ff00 */
[----:B------:R-:W-:Y:S02]  /*0440*/  IMAD.MOV.U32 R12, RZ, RZ, RZ ;  /* 0x000000ffff0c7224 */ /* 0x000fe400078e00ff */
[----:B------:R-:W-:Y:S02]  /*0450*/  IMAD.MOV.U32 R18, RZ, RZ, c[0x0][0x198] ;  /* 0x00006600ff127624 */ /* 0x000fe400078e00ff */
[----:B--2---:R-:W-:Y:S01]  /*0460*/  @P5 IMAD R0, R149, 0x20, R0 ;  /* 0x0000002095005824 */ /* 0x004fe200078e0200 */
[----:B---3--:R1:W2:Y:S04]  /*0470*/  @P0 R2UR UR9, R8 ;  /* 0x00000000080903c2 */ /* 0x0082a800000e0000 */
[----:B-1----:R-:W-:-:S04]  /*0480*/  @P5 SHF.R.S32.HI R8, RZ, 0x1f, R0 ;  /* 0x0000001fff085819 */ /* 0x002fc80000011400 */
[----:B------:R-:W-:Y:S02]  /*0490*/  @P5 LEA.HI R0, R8, R0, RZ, 0x5 ;  /* 0x0000000008005211 */ /* 0x000fe400078f28ff */
[----:B------:R-:W-:Y:S01]  /*04a0*/  CS2R R8, SRZ ;  /* 0x0000000000087805 */ /* 0x000fe2000001ff00 */
[--C-:B-----5:R-:W-:Y:S01]  /*04b0*/  @P4 SHF.R.S32.HI R11, RZ, 0x1f, R6.reuse ;  /* 0x0000001fff0b4819 */ /* 0x120fe20000011406 */
[--C-:B----4-:R-:W-:Y:S01]  /*04c0*/  @P5 IMAD.MOV.U32 R8, RZ, RZ, R7.reuse ;  /* 0x000000ffff085224 */ /* 0x110fe200078e0007 */
[----:B------:R-:W-:Y:S01]  /*04d0*/  @P5 SHF.R.S32.HI R9, RZ, 0x1f, R7 ;  /* 0x0000001fff095819 */ /* 0x000fe20000011407 */
[----:B------:R-:W-:Y:S01]  /*04e0*/  @P4 IMAD.MOV.U32 R10, RZ, RZ, R6 ;  /* 0x000000ffff0a4224 */ /* 0x000fe200078e0006 */
[----:B------:R-:W-:Y:S01]  /*04f0*/  @P5 LOP3.LUT R12, R0, 0xffffffe0, RZ, 0xc0, !PT ;  /* 0xffffffe0000c5812 */ /* 0x000fe200078ec0ff */
[----:B--2---:R-:W-:Y:S05]  /*0500*/  @P0 BRA `(.L_x_128) ;  /* 0x0000006000000947 */ /* 0x004fea0003800000 */
[----:B------:R-:W-:Y:S05]  /*0510*/  @!P5 BRA `(.L_x_128) ;  /* 0x000000500000d947 */ /* 0x000fea0003800000 */
[----:B------:R1:W2:Y:S04]  /*0520*/  LDG.E R0, [R4.64] ;  /* 0x0000000a04007981 */ /* 0x0002a8000c1e1900 */
[----:B-1----:R-:W3:Y:S01]  /*0530*/  LDG.E R4, [R4.64+0x4] ;  /* 0x0000040a04047981 */ /* 0x002ee2000c1e1900 */
[----:B--2---:R-:W1:Y:S08]  /*0540*/  R2UR UR9, R0 ;  /* 0x00000000000973c2 */ /* 0x004e7000000e0000 */
[----:B---3--:R-:W1:Y:S02]  /*0550*/  R2UR UR4, R4 ;  /* 0x00000000040473c2 */ /* 0x008e6400000e0000 */
[----:B-1----:R-:W-:-:S06]  /*0560*/  UIADD3 UR9, -UR9, UR4, URZ ;  /* 0x0000000409097290 */ /* 0x002fcc000fffe13f */
.L_x_128:
[----:B------:R-:W-:-:S04]  /*0570*/  ISETP.NE.U32.AND P0, PT, RZ, c[0x0][0x2e0], PT ;  /* 0x0000b800ff007a0c */ /* 0x000fc80003f05070 */
[----:B------:R-:W-:-:S13]  /*0580*/  ISETP.NE.AND.EX P0, PT, RZ, c[0x0][0x2e4], PT, P0 ;  /* 0x0000b900ff007a0c */ /* 0x000fda0003f05300 */
[----:B------:R-:W-:Y:S05]  /*0590*/  @!P0 BRA `(.L_x_129) ;  /* 0x0000003000008947 */ /* 0x000fea0003800000 */
[----:B------:R-:W-:-:S05]  /*05a0*/  IMAD.WIDE R2, R149, R13, c[0x0][0x2e0] ;  /* 0x0000b80095027625 */ /* 0x000fca00078e020d */
[----:B------:R1:W5:Y:S01]  /*05b0*/  LDG.E R18, [R2.64] ;  /* 0x0000000a02127981 */ /* 0x000362000c1e1900 */
[----:B------:R-:W-:Y:S05]  /*05c0*/  BRA `(.L_x_130) ;  /* 0x0000004000007947 */ /* 0x000fea0003800000 */
.L_x_129:
[----:B------:R-:W-:Y:S05]  /*05d0*/  @!P4 BRA `(.L_x_130) ;  /* 0x000000300000c947 */ /* 0x000fea0003800000 */
[----:B------:R1:W2:Y:S04]  /*05e0*/  LDG.E R0, [R2.64] ;  /* 0x0000000a02007981 */ /* 0x0002a8000c1e1900 */
[----:B-1----:R-:W2:Y:S02]  /*05f0*/  LDG.E R2, [R2.64+0x4] ;  /* 0x0000040a02027981 */ /* 0x002ea4000c1e1900 */
[----:B--2---:R-:W-:Y:S02]  /*0600*/  IADD3 R18, -R0, R2, RZ ;  /* 0x0000000200127210 */ /* 0x004fe40007ffe1ff */
.L_x_130:
[----:B------:R-:W-:Y:S01]  /*0610*/  UISETP.GE.AND UP0, UPT, UR9, 0x1, UPT ;  /* 0x000000010900788c */ /* 0x000fe2000bf06270 */
[----:B------:R-:W-:Y:S01]  /*0620*/  PLOP3.LUT P1, PT, PT, PT, PT, 0x80, 0x0 ;  /* 0x000000000000781c */ /* 0x000fe20003f2f070 */
[----:B------:R-:W-:Y:S01]  /*0630*/  CS2R R142, SRZ ;  /* 0x00000000008e7805 */ /* 0x000fe2000001ff00 */
[----:B------:R-:W-:Y:S01]  /*0640*/  CS2R R140, SRZ ;  /* 0x00000000008c7805 */ /* 0x000fe2000001ff00 */
[----:B------:R-:W-:Y:S01]  /*0650*/  CS2R R146, SRZ ;  /* 0x0000000000927805 */ /* 0x000fe2000001ff00 */
[----:B------:R-:W-:Y:S01]  /*0660*/  CS2R R144, SRZ ;  /* 0x0000000000907805 */ /* 0x000fe2000001ff00 */
[----:B------:R-:W-:Y:S01]  /*0670*/  PLOP3.LUT P0, PT, PT, PT, UP0, 0x80, 0x0 ;  /* 0x000000000000781c */ /* 0x000fe20003f0f008 */
        /* <DEDUP_REMOVED lines=61> */
[----:B-1----:R-:W-:Y:S01]  /*0a50*/  IMAD.MOV.U32 R2, RZ, RZ, c[0x0][0x248] ;  /* 0x00009200ff027624 */ /* 0x002fe200078e00ff */
[----:B------:R-:W-:Y:S01]  /*0a60*/  SHF.R.S32.HI R0, RZ, 0x1f, R12 ;  /* 0x0000001fff007819 */ /* 0x000fe2000001140c */
[----:B------:R-:W-:Y:S01]  /*0a70*/  IMAD.SHL.U32 R3, R152, 0x4, RZ ;  /* 0x0000000498037824 */ /* 0x000fe200078e00ff */
[----:B------:R-:W-:Y:S01]  /*0a80*/  SHF.R.S32.HI R37, RZ, 0x1f, R152 ;  /* 0x0000001fff257819 */ /* 0x000fe20000011498 */
[----:B------:R-:W-:Y:S01]  /*0a90*/  IMAD.MOV.U32 R6, RZ, RZ, R148 ;  /* 0x000000ffff067224 */ /* 0x000fe200078e0094 */
[----:B------:R-:W-:Y:S01]  /*0aa0*/  ISETP.NE.AND P3, PT, R2, 0x1, PT ;  /* 0x000000010200780c */ /* 0x000fe20003f65270 */
[----:B-----5:R-:W-:Y:S01]  /*0ab0*/  IMAD R35, R19, -0x40, R18 ;  /* 0xffffffc013237824 */ /* 0x020fe200078e0212 */
[----:B------:R-:W-:Y:S01]  /*0ac0*/  IADD3 R2, P0, R3, R12, RZ ;  /* 0x0000000c03027210 */ /* 0x000fe20007f1e0ff */
[----:B------:R-:W-:Y:S01]  /*0ad0*/  UIADD3 UR5, UR9, 0x1f, URZ ;  /* 0x0000001f09057890 */ /* 0x000fe2000fffe03f */
[----:B------:R-:W-:Y:S01]  /*0ae0*/  LEA.HI R36, R37, R152, RZ, 0x3 ;  /* 0x0000009825247211 */ /* 0x000fe200078f18ff */
[----:B------:R-:W-:Y:S01]  /*0af0*/  CS2R R146, SRZ ;  /* 0x0000000000927805 */ /* 0x000fe2000001ff00 */
        /* <DEDUP_REMOVED lines=25> */
[C---:B------:R-:W-:Y:S01]  /*0c90*/  IMAD.X R27, R4.reuse, 0x1, R9, P2 ;  /* 0x00000001041b7824 */ /* 0x040fe200010e0609 */
[----:B------:R-:W-:Y:S01]  /*0ca0*/  LEA.HI R38, R37, R152, RZ, 0x4 ;  /* 0x0000009825267211 */ /* 0x000fe200078f20ff */
[----:B------:R-:W-:Y:S01]  /*0cb0*/  IMAD.X R9, R4, 0x1, R11, P0 ;  /* 0x0000000104097824 */ /* 0x000fe200000e060b */
[----:B------:R-:W-:Y:S01]  /*0cc0*/  @P3 SHF.R.U32.HI R6, RZ, c[0x0][0x250], R5 ;  /* 0x00009400ff063a19 */ /* 0x000fe20000011605 */
[----:B------:R-:W-:Y:S01]  /*0cd0*/  IMAD.WIDE.U32 R4, R148, c[0x0][0x270], R2 ;  /* 0x00009c0094047a25 */ /* 0x000fe200078e0002 */
[----:B------:R-:W-:Y:S01]  /*0ce0*/  LOP3.LUT R0, R0, 0xfffffff8, RZ, 0xc0, !PT ;  /* 0xfffffff800007812 */ /* 0x000fe200078ec0ff */
[----:B------:R-:W-:Y:S01]  /*0cf0*/  CS2R R134, SRZ ;  /* 0x0000000000867805 */ /* 0x000fe2000001ff00 */
[----:B------:R-:W-:Y:S01]  /*0d00*/  LOP3.LUT R11, R36, 0xfffffff8, RZ, 0xc0, !PT ;  /* 0xfffffff8240b7812 */ /* 0x000fe200078ec0ff */
[C---:B------:R-:W-:Y:S01]  /*0d10*/  IMAD R12, R148.reuse, c[0x0][0x28c], R12 ;  /* 0x0000a300940c7a24 */ /* 0x040fe200078e020c */
[----:B------:R-:W-:Y:S01]  /*0d20*/  SHF.R.S32.HI R10, RZ, 0x4, R38 ;  /* 0x00000004ff0a7819 */ /* 0x000fe20000011426 */
[----:B------:R-:W-:Y:S01]  /*0d30*/  IMAD.WIDE.U32 R2, R148, c[0x0][0x288], R2 ;  /* 0x0000a20094027a25 */ /* 0x000fe200078e0002 */
[----:B------:R-:W-:Y:S01]  /*0d40*/  SEL R31, R149, RZ, !P5 ;  /* 0x000000ff951f7207 */ /* 0x000fe20006800000 */
[----:B------:R-:W-:Y:S01]  /*0d50*/  CS2R R132, SRZ ;  /* 0x0000000000847805 */ /* 0x000fe2000001ff00 */
[----:B------:R-:W-:Y:S01]  /*0d60*/  LEA.HI R7, R38, R10, RZ, 0x1 ;  /* 0x0000000a26077211 */ /* 0x000fe200078f08ff */
[----:B------:R-:W-:Y:S01]  /*0d70*/  IMAD R14, R148, c[0x0][0x274], R14 ;  /* 0x00009d00940e7a24 */ /* 0x000fe200078e020e */
[----:B------:R-:W-:Y:S01]  /*0d80*/  CS2R R130, SRZ ;  /* 0x0000000000827805 */ /* 0x000fe2000001ff00 */
[----:B------:R-:W-:Y:S01]  /*0d90*/  IMAD.IADD R29, R16, 0x1, -R0 ;  /* 0x00000001101d7824 */ /* 0x000fe200078e0a00 */
[----:B------:R-:W-:Y:S01]  /*0da0*/  LEA.HI R0, R37, R152, RZ, 0x6 ;  /* 0x0000009825007211 */ /* 0x000fe200078f30ff */
[----:B------:R-:W-:Y:S01]  /*0db0*/  IMAD.IADD R22, R152, 0x1, -R11 ;  /* 0x0000000198167824 */ /* 0x000fe200078e0a0b */
[----:B------:R-:W-:Y:S01]  /*0dc0*/  LOP3.LUT R7, R7, 0xfffffffe, RZ, 0xc0, !PT ;  /* 0xfffffffe07077812 */ /* 0x000fe200078ec0ff */
[----:B------:R-:W-:Y:S01]  /*0dd0*/  IMAD.IADD R13, R3, 0x1, R12 ;  /* 0x00000001030d7824 */ /* 0x000fe200078e020c */
[----:B------:R-:W-:Y:S01]  /*0de0*/  SHF.R.S32.HI R23, RZ, 0x6, R0 ;  /* 0x00000006ff177819 */ /* 0x000fe20000011400 */
[----:B------:R-:W-:Y:S01]  /*0df0*/  IMAD.SHL.U32 R3, R50, 0x40, RZ ;  /* 0x0000004032037824 */ /* 0x000fe200078e00ff */
[----:B------:R-:W-:Y:S01]  /*0e00*/  CS2R R128, SRZ ;  /* 0x0000000000807805 */ /* 0x000fe2000001ff00 */
[----:B------:R-:W-:Y:S01]  /*0e10*/  IMAD.IADD R15, R5, 0x1, R14 ;  /* 0x00000001050f7824 */ /* 0x000fe200078e020e */
[----:B------:R-:W-:Y:S01]  /*0e20*/  SHF.R.S32.HI R5, RZ, 0x1f, R6 ;  /* 0x0000001fff057819 */ /* 0x000fe20000011406 */
[----:B------:R-:W-:Y:S01]  /*0e30*/  IMAD.SHL.U32 R16, R22, 0x8, RZ ;  /* 0x0000000816107824 */ /* 0x000fe200078e00ff */
[----:B------:R-:W-:Y:S01]  /*0e40*/  LOP3.LUT R0, R3, 0x1c0, RZ, 0xc0, !PT ;  /* 0x000001c003007812 */ /* 0x000fe200078ec0ff */
[----:B------:R-:W-:Y:S01]  /*0e50*/  IMAD.MOV.U32 R12, RZ, RZ, R2 ;  /* 0x000000ffff0c7224 */ /* 0x000fe200078e0002 */
[----:B------:R-:W-:Y:S01]  /*0e60*/  CS2R R126, SRZ ;  /* 0x00000000007e7805 */ /* 0x000fe2000001ff00 */
        /* <DEDUP_REMOVED lines=8> */
[C---:B------:R-:W-:Y:S01]  /*0ef0*/  IMAD R4, R6.reuse, c[0x0][0x1e4], R2 ;  /* 0x0000790006047a24 */ /* 0x040fe200078e0202 */
        /* <DEDUP_REMOVED lines=8> */
[----:B------:R-:W-:Y:S01]  /*0f80*/  ISETP.GE.AND P3, PT, R16, c[0x0][0x1cc], PT ;  /* 0x0000730010007a0c */ /* 0x000fe20003f66270 */
[----:B------:R-:W-:Y:S01]  /*0f90*/  IMAD R10, R6, c[0x0][0x1b4], R5 ;  /* 0x00006d00060a7a24 */ /* 0x000fe200078e0205 */
[----:B------:R-:W-:Y:S01]  /*0fa0*/  IADD3 R32, R16, 0x40, RZ ;  /* 0x0000004010207810 */ /* 0x000fe20007ffe0ff */
[----:B------:R-:W-:Y:S01]  /*0fb0*/  IMAD.WIDE.U32 R4, R6, c[0x0][0x1b0], R16 ;  /* 0x00006c0006047a25 */ /* 0x000fe200078e0010 */
[----:B------:R-:W-:Y:S01]  /*0fc0*/  IADD3 R33, R16, 0x80, RZ ;  /* 0x0000008010217810 */ /* 0x000fe20007ffe0ff */
[----:B------:R-:W-:Y:S01]  /*0fd0*/  CS2R R122, SRZ ;  /* 0x00000000007a7805 */ /* 0x000fe2000001ff00 */
[----:B------:R-:W-:Y:S01]  /*0fe0*/  ISETP.GE.AND P2, PT, R32, c[0x0][0x1cc], PT ;  /* 0x0000730020007a0c */ /* 0x000fe20003f46270 */
        /* <DEDUP_REMOVED lines=8> */
[----:B------:R-:W-:Y:S01]  /*1070*/  IMAD.WIDE.U32 R2, R0, c[0x0][0x1e8], R2 ;  /* 0x00007a0000027a25 */ /* 0x000fe200078e0002 */
        /* <DEDUP_REMOVED lines=49> */
[----:B------:R-:W-:Y:S01]  /*1390*/  IMAD R7, R8, c[0x0][0x1ac], R3 ;  /* 0x00006b0008077a24 */ /* 0x000fe200078e0203 */
[----:B------:R-:W-:Y:S01]  /*13a0*/  CS2R R64, SRZ ;  /* 0x0000000000407805 */ /* 0x000fe2000001ff00 */
[----:B------:R-:W-:Y:S01]  /*13b0*/  IMAD.IADD R5, R11, 0x1, R20 ;  /* 0x000000010b057824 */ /* 0x000fe200078e0214 */
[----:B------:R-:W-:Y:S01]  /*13c0*/  LEA.HI.X R3, R12, c[0x0][0x1c4], R0, 0x1, P0 ;  /* 0x000071000c037a11 */ /* 0x000fe200000f0c00 */
[----:B------:R-:W-:Y:S01]  /*13d0*/  IMAD.IADD R0, R35, 0x1, -R50 ;  /* 0x0000000123007824 */ /* 0x000fe200078e0a32 */
[----:B------:R-:W-:Y:S01]  /*13e0*/  STL.64 [R1+0x88], R42 ;  /* 0x0000882a01007387 */ /* 0x000fe20000100a00 */
[----:B------:R-:W-:Y:S01]  /*13f0*/  IMAD.MOV.U32 R4, RZ, RZ, R10 ;  /* 0x000000ffff047224 */ /* 0x000fe200078e000a */
[----:B------:R-:W-:Y:S01]  /*1400*/  CS2R R62, SRZ ;  /* 0x00000000003e7805 */ /* 0x000fe2000001ff00 */
[----:B------:R-:W-:Y:S01]  /*1410*/  IMAD.SHL.U32 R41, R28, 0x2, RZ ;  /* 0x000000021c297824 */ /* 0x000fe200078e00ff */
[----:B------:R-:W-:Y:S01]  /*1420*/  ISETP.LT.OR P6, PT, R0, 0x1, P3 ;  /* 0x000000010000780c */ /* 0x000fe20001fc1670 */
[----:B------:R-:W-:Y:S01]  /*1430*/  IMAD.WIDE.U32 R8, R8, c[0x0][0x1a8], R4 ;  /* 0x00006a0008087a25 */ /* 0x000fe200078e0004 */
[----:B------:R-:W-:Y:S01]  /*1440*/  IADD3 R28, R16, 0xc0, RZ ;  /* 0x000000c0101c7810 */ /* 0x000fe20007ffe0ff */
[----:B------:R-:W-:Y:S01]  /*1450*/  CS2R R60, SRZ ;  /* 0x00000000003c7805 */ /* 0x000fe2000001ff00 */
[----:B------:R-:W-:Y:S01]  /*1460*/  ISETP.LT.OR P5, PT, R0, 0x1, P2 ;  /* 0x000000010000780c */ /* 0x000fe200017a1670 */
[----:B------:R-:W-:Y:S01]  /*1470*/  IMAD.MOV.U32 R5, RZ, RZ, c[0x0][0x1d8] ;  /* 0x00007600ff057624 */ /* 0x000fe200078e00ff */
[----:B------:R-:W-:Y:S01]  /*1480*/  LEA R6, P0, R8, c[0x0][0x190], 0x1 ;  /* 0x0000640008067a11 */ /* 0x000fe200078008ff */
[----:B------:R-:W-:Y:S01]  /*1490*/  IMAD.IADD R7, R9, 0x1, R7 ;  /* 0x0000000109077824 */ /* 0x000fe200078e0207 */
[----:B------:R-:W-:Y:S01]  /*14a0*/  ISETP.LT.OR P3, PT, R0, 0x21, P3 ;  /* 0x000000210000780c */ /* 0x000fe20001f61670 */
[----:B------:R-:W-:Y:S01]  /*14b0*/  IMAD.MOV.U32 R10, RZ, RZ, c[0x0][0x1dc] ;  /* 0x00007700ff0a7624 */ /* 0x000fe200078e00ff */
[C---:B------:R-:W-:Y:S01]  /*14c0*/  LEA R4, P4, R5.reuse, R2, 0x6 ;  /* 0x0000000205047211 */ /* 0x040fe200078830ff */
[----:B------:R-:W-:Y:S01]  /*14d0*/  IMAD.MOV.U32 R13, RZ, RZ, c[0x0][0x1a8] ;  /* 0x00006a00ff0d7624 */ /* 0x000fe200078e00ff */
[----:B------:R-:W-:Y:S01]  /*14e0*/  LEA.HI.X R7, R8, c[0x0][0x194], R7, 0x1, P0 ;  /* 0x0000650008077a11 */ /* 0x000fe200000f0c07 */
[----:B------:R-:W-:Y:S01]  /*14f0*/  @!PT LDS RZ, [RZ] ;  /* 0x00000000fffff984 */ /* 0x000fe20000000800 */
[----:B------:R-:W-:Y:S01]  /*1500*/  @!PT LDS RZ, [RZ] ;  /* 0x00000000fffff984 */ /* 0x000fe20000000800 */
[----:B------:R-:W-:Y:S01]  /*1510*/  @!PT LDS RZ, [RZ] ;  /* 0x00000000fffff984 */ /* 0x000fe20000000800 */
[----:B------:R1:W-:Y:S01]  /*1520*/  LDGSTS.E.BYPASS.LTC128B.128 [R41+0x8080], [R2.64], !P6 ;  /* 0x0808000002297fae */ /* 0x0003e2000f101d4a */
[----:B------:R-:W-:Y:S01]  /*1530*/  ISETP.GE.AND P0, PT, R28, c[0x0][0x1cc], PT ;  /* 0x000073001c007a0c */ /* 0x000fe20003f06270 */
[----:B------:R-:W-:Y:S01]  /*1540*/  IMAD.MOV.U32 R18, RZ, RZ, c[0x0][0x1ac] ;  /* 0x00006b00ff127624 */ /* 0x000fe200078e00ff */
[----:B------:R-:W-:Y:S01]  /*1550*/  LEA.HI.X R5, R5, R3, R10, 0x6, P4 ;  /* 0x0000000305057211 */ /* 0x000fe200020f340a */
[----:B------:R1:W-:Y:S01]  /*1560*/  LDGSTS.E.BYPASS.LTC128B.128 [R41+0xa080], [R2.64+0x80], !P5 ;  /* 0x0a08008002297fae */ /* 0x0003e2000e901d4a */
[C---:B------:R-:W-:Y:S01]  /*1570*/  ISETP.LT.OR P4, PT, R0.reuse, 0x1, P1 ;  /* 0x000000010000780c */ /* 0x040fe20000f81670 */
[C---:B------:R-:W-:Y:S01]  /*1580*/  IMAD R8, R27.reuse, c[0x0][0x178], RZ ;  /* 0x00005e001b087a24 */ /* 0x040fe200078e02ff */
[----:B------:R-:W-:Y:S01]  /*1590*/  ISETP.LT.OR P6, PT, R0, 0x1, P0 ;  /* 0x000000010000780c */ /* 0x000fe200007c1670 */
[----:B------:R-:W-:Y:S01]  /*15a0*/  IMAD R9, R27, c[0x0][0x208], RZ ;  /* 0x000082001b097a24 */ /* 0x000fe200078e02ff */
[----:B------:R-:W-:Y:S01]  /*15b0*/  ISETP.GE.AND P5, PT, R16, c[0x0][0x19c], PT ;  /* 0x0000670010007a0c */ /* 0x000fe20003fa6270 */
[C---:B------:R-:W-:Y:S01]  /*15c0*/  IMAD R14, R21.reuse, c[0x0][0x17c], R8 ;  /* 0x00005f00150e7a24 */ /* 0x040fe200078e0208 */
[C---:B------:R-:W-:Y:S01]  /*15d0*/  ISETP.LT.OR P2, PT, R0.reuse, 0x21, P2 ;  /* 0x000000210000780c */ /* 0x040fe20001741670 */
[C---:B------:R-:W-:Y:S01]  /*15e0*/  IMAD R15, R21.reuse, c[0x0][0x20c], R9 ;  /* 0x00008300150f7a24 */ /* 0x040fe200078e0209 */
[C---:B------:R-:W-:Y:S01]  /*15f0*/  ISETP.LT.OR P1, PT, R0.reuse, 0x21, P1 ;  /* 0x000000210000780c */ /* 0x040fe20000f21670 */
[--C-:B------:R-:W-:Y:S01]  /*1600*/  IMAD.WIDE.U32 R8, R21, c[0x0][0x178], R16.reuse ;  /* 0x00005e0015087a25 */ /* 0x100fe200078e0010 */
[C---:B------:R-:W-:Y:S01]  /*1610*/  ISETP.LT.OR P0, PT, R0.reuse, 0x21, P0 ;  /* 0x000000210000780c */ /* 0x040fe20000701670 */
[----:B------:R-:W-:Y:S01]  /*1620*/  STL [R1+0x50], R41 ;  /* 0x0000502901007387 */ /* 0x000fe20000100800 */
[----:B------:R-:W-:Y:S01]  /*1630*/  LEA.HI R27, R37, R152, RZ, 0x5 ;  /* 0x00000098251b7211 */ /* 0x000fe200078f28ff */
[----:B------:R-:W-:Y:S01]  /*1640*/  IMAD.WIDE.U32 R10, R21, c[0x0][0x208], R16 ;  /* 0x00008200150a7a25 */ /* 0x000fe200078e0010 */
[----:B------:R-:W-:Y:S01]  /*1650*/  CS2R R58, SRZ ;  /* 0x00000000003a7805 */ /* 0x000fe2000001ff00 */
[----:B------:R1:W-:Y:S01]  /*1660*/  LDGSTS.E.BYPASS.LTC128B.128 [R41+0xc080], [R2.64+0x100], !P4 ;  /* 0x0c08010002297fae */ /* 0x0003e2000e101d4a */
[C---:B------:R-:W-:Y:S01]  /*1670*/  LEA R12, P4, R13.reuse, R6, 0x6 ;  /* 0x000000060d0c7211 */ /* 0x040fe200078830ff */
[----:B------:R-:W-:Y:S01]  /*1680*/  IMAD.MOV.U32 R149, RZ, RZ, 0x20 ;  /* 0x00000020ff957424 */ /* 0x000fe200078e00ff */
[----:B------:R-:W-:Y:S01]  /*1690*/  SHF.R.S32.HI R21, RZ, 0x5, R27 ;  /* 0x00000005ff157819 */ /* 0x000fe2000001141b */
[----:B------:R1:W-:Y:S01]  /*16a0*/  LDGSTS.E.BYPASS.LTC128B.128 [R41+0xe080], [R2.64+0x180], !P6 ;  /* 0x0e08018002297fae */ /* 0x0003e2000f101d4a */
[----:B------:R-:W-:Y:S01]  /*16b0*/  ISETP.LT.OR P6, PT, R0, 0x1, P5 ;  /* 0x000000010000780c */ /* 0x000fe20002fc1670 */
[----:B------:R-:W-:Y:S01]  /*16c0*/  IMAD R17, R40, c[0x0][0x238], RZ ;  /* 0x00008e0028117a24 */ /* 0x000fe200078e02ff */
[----:B------:R-:W-:Y:S01]  /*16d0*/  LEA.HI.X R13, R13, R7, R18, 0x6, P4 ;  /* 0x000000070d0d7211 */ /* 0x000fe200020f3412 */
[----:B------:R2:W-:Y:S01]  /*16e0*/  LDGSTS.E.BYPASS.LTC128B.128 [R41+0x9080], [R4.64], !P3 ;  /* 0x0908000004297fae */ /* 0x0005e2000d901d4a */
[----:B------:R-:W-:Y:S01]  /*16f0*/  ISETP.GE.AND P4, PT, R32, c[0x0][0x19c], PT ;  /* 0x0000670020007a0c */ /* 0x000fe20003f86270 */
[----:B------:R-:W-:Y:S01]  /*1700*/  IMAD R17, R148, c[0x0][0x23c], R17 ;  /* 0x00008f0094117a24 */ /* 0x000fe200078e0211 */
[----:B------:R-:W-:Y:S01]  /*1710*/  ISETP.GE.AND P3, PT, R33, c[0x0][0x19c], PT ;  /* 0x0000670021007a0c */ /* 0x000fe20003f66270 */
[----:B------:R2:W-:Y:S01]  /*1720*/  LDGSTS.E.BYPASS.LTC128B.128 [R41+0xb080], [R4.64+0x80], !P2 ;  /* 0x0b08008004297fae */ /* 0x0005e2000d101d4a */
[----:B------:R-:W-:Y:S01]  /*1730*/  ISETP.GE.AND P2, PT, R28, c[0x0][0x19c], PT ;  /* 0x000067001c007a0c */ /* 0x000fe20003f46270 */
[----:B------:R-:W-:Y:S01]  /*1740*/  CS2R R56, SRZ ;  /* 0x0000000000387805 */ /* 0x000fe2000001ff00 */
[C---:B------:R-:W-:Y:S01]  /*1750*/  ISETP.LT.OR P5, PT, R0.reuse, 0x21, P5 ;  /* 0x000000210000780c */ /* 0x040fe20002fa1670 */
[----:B------:R2:W-:Y:S01]  /*1760*/  LDGSTS.E.BYPASS.LTC128B.128 [R41+0xd080], [R4.64+0x100], !P1 ;  /* 0x0d08010004297fae */ /* 0x0005e2000c901d4a */
[C---:B------:R-:W-:Y:S01]  /*1770*/  ISETP.LT.OR P1, PT, R0.reuse, 0x1, P4 ;  /* 0x000000010000780c */ /* 0x040fe20002721670 */
[----:B------:R-:W-:Y:S01]  /*1780*/  CS2R R54, SRZ ;  /* 0x0000000000367805 */ /* 0x000fe2000001ff00 */
[C---:B------:R-:W-:Y:S01]  /*1790*/  ISETP.LT.OR P4, PT, R0.reuse, 0x21, P4 ;  /* 0x000000210000780c */ /* 0x040fe20002781670 */
[----:B------:R2:W-:Y:S01]  /*17a0*/  LDGSTS.E.BYPASS.LTC128B.128 [R41+0xf080], [R4.64+0x180], !P0 ;  /* 0x0f08018004297fae */ /* 0x0005e2000c101d4a */
[C---:B------:R-:W-:Y:S01]  /*17b0*/  ISETP.LT.OR P0, PT, R0.reuse, 0x1, P3 ;  /* 0x000000010000780c */ /* 0x040fe20001f01670 */
[----:B------:R-:W-:Y:S01]  /*17c0*/  CS2R R52, SRZ ;  /* 0x0000000000347805 */ /* 0x000fe2000001ff00 */
[----:B------:R-:W-:Y:S01]  /*17d0*/  ISETP.LT.OR P3, PT, R0, 0x21, P3 ;  /* 0x000000210000780c */ /* 0x000fe20001f61670 */
[----:B------:R-:W0:Y:S01]  /*17e0*/  LDGDEPBAR ;  /* 0x00000000000079af */ /* 0x000e220000000000 */
[----:B------:R-:W-:-:S02]  /*17f0*/  USHF.R.S32.HI UR7, URZ, 0x5, UR4 ;  /* 0x000000053f077899 */ /* 0x000fc40008011404 */
[----:B------:R-:W-:Y:S01]  /*1800*/  UMOV UR6, URZ ;  /* 0x0000003f00067c82 */ /* 0x000fe20008000000 */
[----:B------:R3:W-:Y:S01]  /*1810*/  LDGSTS.E.BYPASS.LTC128B.128 [R41+0x80], [R6.64], !P6 ;  /* 0x0008000006297fae */ /* 0x0007e2000f101d4a */
[C---:B------:R-:W-:Y:S02]  /*1820*/  ISETP.LT.OR P6, PT, R0.reuse, 0x1, P2 ;  /* 0x000000010000780c */ /* 0x040fe400017c1670 */
[----:B------:R-:W-:Y:S01]  /*1830*/  ISETP.LT.OR P2, PT, R0, 0x21, P2 ;  /* 0x000000210000780c */ /* 0x000fe20001741670 */
[----:B-1----:R-:W-:Y:S01]  /*1840*/  IMAD.IADD R3, R9, 0x1, R14 ;  /* 0x0000000109037824 */ /* 0x002fe200078e020e */
[----:B------:R3:W-:Y:S01]  /*1850*/  LDGSTS.E.BYPASS.LTC128B.128 [R41+0x2080], [R6.64+0x80], !P1 ;  /* 0x0208008006297fae */ /* 0x0007e2000c901d4a */
[----:B------:R-:W-:Y:S01]  /*1860*/  IMAD.MOV.U32 R2, RZ, RZ, R8 ;  /* 0x000000ffff027224 */ /* 0x000fe200078e0008 */
[----:B------:R-:W-:Y:S01]  /*1870*/  LOP3.LUT P1, RZ, R29, 0x4, RZ, 0xc0, !PT ;  /* 0x000000041dff7812 */ /* 0x000fe2000782c0ff */
[----:B------:R-:W-:Y:S01]  /*1880*/  IMAD R0, R40, c[0x0][0x180], RZ ;  /* 0x0000600028007a24 */ /* 0x000fe200078e02ff */
[----:B------:R3:W-:Y:S01]  /*1890*/  LDGSTS.E.BYPASS.LTC128B.128 [R41+0x4080], [R6.64+0x100], !P0 ;  /* 0x0408010006297fae */ /* 0x0007e2000c101d4a */
[----:B------:R-:W-:-:S04]  /*18a0*/  IMAD.WIDE.U32 R2, R148, c[0x0][0x180], R2 ;  /* 0x0000600094027a25 */ /* 0x000fc800078e0002 */
[----:B------:R-:W-:Y:S01]  /*18b0*/  IMAD R0, R148, c[0x0][0x184], R0 ;  /* 0x0000610094007a24 */ /* 0x000fe200078e0200 */
[----:B------:R3:W-:Y:S01]  /*18c0*/  LDGSTS.E.BYPASS.LTC128B.128 [R41+0x6080], [R6.64+0x180], !P6 ;  /* 0x0608018006297fae */ /* 0x0007e2000f101d4a */
[----:B------:R-:W-:Y:S02]  /*18d0*/  LOP3.LUT P6, RZ, R22, 0x4, RZ, 0xc0, !PT ;  /* 0x0000000416ff7812 */ /* 0x000fe400078cc0ff */
[----:B------:R-:W-:Y:S01]  /*18e0*/  IMAD.IADD R3, R3, 0x1, R0 ;  /* 0x0000000103037824 */ /* 0x000fe200078e0200 */
[----:B------:R1:W-:Y:S01]  /*18f0*/  LDGSTS.E.BYPASS.LTC128B.128 [R41+0x1080], [R12.64], !P5 ;  /* 0x010800000c297fae */ /* 0x0003e2000e901d4a */
[----:B--2---:R-:W-:Y:S02]  /*1900*/  IMAD.IADD R5, R11, 0x1, R15 ;  /* 0x000000010b057824 */ /* 0x004fe400078e020f */
[----:B------:R-:W-:Y:S01]  /*1910*/  IMAD.MOV.U32 R4, RZ, RZ, R10 ;  /* 0x000000ffff047224 */ /* 0x000fe200078e000a */
[----:B------:R1:W-:Y:S01]  /*1920*/  LDGSTS.E.BYPASS.LTC128B.128 [R41+0x3080], [R12.64+0x80], !P4 ;  /* 0x030800800c297fae */ /* 0x0003e2000e101d4a */
[----:B------:R-:W-:-:S02]  /*1930*/  IMAD.SHL.U32 R0, R29, 0x40, RZ ;  /* 0x000000401d007824 */ /* 0x000fc400078e00ff */
[----:B------:R-:W-:Y:S01]  /*1940*/  IMAD.WIDE.U32 R8, R148, c[0x0][0x210], R4 ;  /* 0x0000840094087a25 */ /* 0x000fe200078e0004 */
[----:B------:R-:W-:Y:S01]  /*1950*/  LEA.HI R5, R27, R21, RZ, 0x1 ;  /* 0x000000151b057211 */ /* 0x000fe200078f08ff */
[----:B------:R1:W-:Y:S01]  /*1960*/  LDGSTS.E.BYPASS.LTC128B.128 [R41+0x5080], [R12.64+0x100], !P3 ;  /* 0x050801000c297fae */ /* 0x0003e2000d901d4a */
[----:B------:R-:W-:Y:S01]  /*1970*/  LOP3.LUT R0, R0, 0x1c0, RZ, 0xc0, !PT ;  /* 0x000001c000007812 */ /* 0x000fe200078ec0ff */
[----:B------:R-:W-:Y:S01]  /*1980*/  IMAD.SHL.U32 R10, R23, 0x8, RZ ;  /* 0x00000008170a7824 */ /* 0x000fe200078e00ff */
[----:B------:R-:W-:Y:S01]  /*1990*/  LOP3.LUT R5, R5, 0xfffffffe, RZ, 0xc0, !PT ;  /* 0xfffffffe05057812 */ /* 0x000fe200078ec0ff */
[----:B------:R-:W-:Y:S01]  /*19a0*/  IMAD R15, R40, c[0x0][0x210], RZ ;  /* 0x00008400280f7a24 */ /* 0x000fe200078e02ff */
[----:B------:R-:W-:Y:S01]  /*19b0*/  LOP3.LUT R4, R34, 0x3ffffffc, RZ, 0xc0, !PT ;  /* 0x3ffffffc22047812 */ /* 0x000fe200078ec0ff */
[----:B------:R1:W-:Y:S01]  /*19c0*/  LDGSTS.E.BYPASS.LTC128B.128 [R41+0x7080], [R12.64+0x180], !P2 ;  /* 0x070801800c297fae */ /* 0x0003e2000d101d4a */
[----:B------:R-:W-:Y:S01]  /*19d0*/  LOP3.LUT R18, R10, 0x18, RZ, 0xc0, !PT ;  /* 0x000000180a127812 */ /* 0x000fe200078ec0ff */
[----:B------:R-:W-:Y:S01]  /*19e0*/  IMAD.IADD R19, R21, 0x1, -R5 ;  /* 0x0000000115137824 */ /* 0x000fe200078e0a05 */
[----:B------:R-:W-:Y:S01]  /*19f0*/  SHF.R.U32.HI R10, RZ, 0x3, R0 ;  /* 0x00000003ff0a7819 */ /* 0x000fe20000011600 */
[----:B------:R-:W-:Y:S01]  /*1a00*/  IMAD R11, R26, c[0x0][0x188], RZ ;  /* 0x000062001a0b7a24 */ /* 0x000fe200078e02ff */
[----:B------:R-:W0:Y:S01]  /*1a10*/  LDGDEPBAR ;  /* 0x00000000000079af */ /* 0x000e220000000000 */
[----:B------:R-:W-:Y:S01]  /*1a20*/  IMAD R15, R148, c[0x0][0x214], R15 ;  /* 0x00008500940f7a24 */ /* 0x000fe200078e020f */
[----:B------:R-:W-:Y:S01]  /*1a30*/  LOP3.LUT R0, R10, R0, R18, 0x1e, !PT ;  /* 0x000000000a007212 */ /* 0x000fe200078e1e12 */
[----:B------:R-:W-:Y:S01]  /*1a40*/  IMAD.IADD R14, R152, 0x1, -R4 ;  /* 0x00000001980e7824 */ /* 0x000fe200078e0a04 */
[----:B------:R-:W-:Y:S01]  /*1a50*/  ISETP.GE.AND P3, PT, R16, c[0x0][0x16c], PT ;  /* 0x00005b0010007a0c */ /* 0x000fe20003f66270 */
[----:B------:R-:W-:-:S02]  /*1a60*/  IMAD.SHL.U32 R20, R19, 0x400, RZ ;  /* 0x0000040013147824 */ /* 0x000fc400078e00ff */
[C---:B------:R-:W-:Y:S02]  /*1a70*/  IMAD R11, R31.reuse, c[0x0][0x18c], R11 ;  /* 0x000063001f0b7a24 */ /* 0x040fe400078e020b */
[----:B------:R-:W-:-:S04]  /*1a80*/  IMAD.WIDE.U32 R4, R31, c[0x0][0x188], R2 ;  /* 0x000062001f047a25 */ /* 0x000fc800078e0002 */
[----:B------:R-:W-:Y:S01]  /*1a90*/  IMAD.SHL.U32 R10, R22, 0x40, RZ ;  /* 0x00000040160a7824 */ /* 0x000fe200078e00ff */
[----:B------:R-:W-:Y:S01]  /*1aa0*/  LEA R48, P0, R4, c[0x0][0x160], 0x1 ;  /* 0x0000580004307a11 */ /* 0x000fe200078008ff */
[----:B------:R-:W-:Y:S02]  /*1ab0*/  IMAD R2, R14, 0x2, R20 ;  /* 0x000000020e027824 */ /* 0x000fe400078e0214 */
[----:B------:R-:W-:Y:S01]  /*1ac0*/  IMAD.IADD R3, R9, 0x1, R15 ;  /* 0x0000000109037824 */ /* 0x000fe200078e020f */
[----:B------:R-:W-:Y:S01]  /*1ad0*/  LOP3.LUT R10, R10, 0x1c0, RZ, 0xc0, !PT ;  /* 0x000001c00a0a7812 */ /* 0x000fe200078ec0ff */
[----:B------:R-:W-:Y:S02]  /*1ae0*/  IMAD.IADD R9, R5, 0x1, R11 ;  /* 0x0000000105097824 */ /* 0x000fe400078e020b */
[----:B------:R-:W-:Y:S01]  /*1af0*/  IMAD.IADD R5, R2, 0x1, R0 ;  /* 0x0000000102057824 */ /* 0x000fe200078e0200 */
[----:B------:R-:W-:Y:S01]  /*1b00*/  SHF.R.U32.HI R14, RZ, 0x3, R10 ;  /* 0x00000003ff0e7819 */ /* 0x000fe2000001160a */
[----:B------:R-:W-:Y:S01]  /*1b10*/  IMAD R0, R26, c[0x0][0x218], RZ ;  /* 0x000086001a007a24 */ /* 0x000fe200078e02ff */
[----:B------:R-:W-:Y:S01]  /*1b20*/  LEA.HI.X R49, R4, c[0x0][0x164], R9, 0x1, P0 ;  /* 0x0000590004317a11 */ /* 0x000fe200000f0c09 */
[----:B------:R-:W-:Y:S01]  /*1b30*/  IMAD.SHL.U32 R44, R5, 0x2, RZ ;  /* 0x00000002052c7824 */ /* 0x000fe200078e00ff */
[----:B------:R-:W-:Y:S01]  /*1b40*/  LOP3.LUT R4, R10, 0x8, R36, 0xf8, !PT ;  /* 0x000000080a047812 */ /* 0x000fe200078ef824 */
[----:B------:R-:W-:Y:S01]  /*1b50*/  IMAD.MOV.U32 R2, RZ, RZ, R8 ;  /* 0x000000ffff027224 */ /* 0x000fe200078e0008 */
[----:B------:R-:W-:-:S04]  /*1b60*/  DEPBAR.LE SB0, 0x1 ;  /* 0x000080400000791a */ /* 0x000fc80000000000 */
[C---:B---3--:R-:W-:Y:S01]  /*1b70*/  IMAD R7, R31.reuse, c[0x0][0x21c], R0 ;  /* 0x000087001f077a24 */ /* 0x048fe200078e0200 */
[----:B------:R-:W-:Y:S01]  /*1b80*/  LOP3.LUT R0, R4, R14, RZ, 0x3c, !PT ;  /* 0x0000000e04007212 */ /* 0x000fe200078e3cff */
[----:B------:R-:W-:Y:S01]  /*1b90*/  IMAD R6, R30, 0x800, R39 ;  /* 0x000008001e067824 */ /* 0x000fe200078e0227 */
[C---:B------:R-:W-:Y:S01]  /*1ba0*/  IADD3 R8, R44.reuse, 0x14180, RZ ;  /* 0x000141802c087810 */ /* 0x040fe20007ffe0ff */
[----:B------:R-:W-:Y:S01]  /*1bb0*/  IMAD.WIDE.U32 R4, R31, c[0x0][0x218], R2 ;  /* 0x000086001f047a25 */ /* 0x000fe200078e0002 */
[----:B------:R-:W-:Y:S01]  /*1bc0*/  STL.64 [R1+0x78], R48 ;  /* 0x0000783001007387 */ /* 0x000fe20000100a00 */
[----:B------:R-:W-:Y:S02]  /*1bd0*/  IADD3 R9, R44, 0x141c0, RZ ;  /* 0x000141c02c097810 */ /* 0x000fe40007ffe0ff */
[----:B------:R-:W-:Y:S01]  /*1be0*/  IMAD.IADD R2, R6, 0x1, R0 ;  /* 0x0000000106027824 */ /* 0x000fe200078e0200 */
[----:B------:R2:W-:Y:S01]  /*1bf0*/  STL [R1+0x60], R44 ;  /* 0x0000602c01007387 */ /* 0x0005e20000100800 */
[----:B------:R-:W-:Y:S01]  /*1c00*/  @P1 IADD3 R9, R8, -0x40, RZ ;  /* 0xffffffc008091810 */ /* 0x000fe20007ffe0ff */
[----:B------:R-:W-:Y:S01]  /*1c10*/  IMAD.IADD R0, R5, 0x1, R7 ;  /* 0x0000000105007824 */ /* 0x000fe200078e0207 */
[----:B------:R-:W-:Y:S01]  /*1c20*/  SHF.R.S32.HI R3, RZ, 0x1f, R23 ;  /* 0x0000001fff037819 */ /* 0x000fe20000011417 */
[----:B------:R-:W-:Y:S01]  /*1c30*/  IMAD.SHL.U32 R2, R2, 0x2, RZ ;  /* 0x0000000202027824 */ /* 0x000fe200078e00ff */
[----:B------:R-:W-:Y:S01]  /*1c40*/  BAR.SYNC.DEFER_BLOCKING 0x0 ;  /* 0x0000000000007b1d */ /* 0x000fe20000010000 */
[----:B------:R-:W-:Y:S01]  /*1c50*/  LOP3.LUT P0, RZ, R22, 0x2, RZ, 0xc0, !PT ;  /* 0x0000000216ff7812 */ /* 0x000fe2000780c0ff */
[----:B------:R-:W-:Y:S01]  /*1c60*/  IMAD.IADD R5, R25, 0x1, R17 ;  /* 0x0000000119057824 */ /* 0x000fe200078e0211 */
[----:B------:R-:W-:Y:S01]  /*1c70*/  SEL R17, RZ, 0x1, P3 ;  /* 0x00000001ff117807 */ /* 0x000fe20001800000 */
[----:B------:R-:W-:Y:S01]  /*1c80*/  IMAD R26, R26, c[0x0][0x240], RZ ;  /* 0x000090001a1a7a24 */ /* 0x000fe200078e02ff */
[----:B------:R-:W-:Y:S01]  /*1c90*/  ISETP.GE.AND P3, PT, R33, c[0x0][0x16c], PT ;  /* 0x00005b0021007a0c */ /* 0x000fe20003f66270 */
[----:B------:R3:W-:Y:S02]  /*1ca0*/  STL [R1+0x68], R9 ;  /* 0x0000680901007387 */ /* 0x0007e40000100800 */
[----:B------:R-:W-:Y:S01]  /*1cb0*/  IMAD R148, R31, c[0x0][0x244], R26 ;  /* 0x000091001f947a24 */ /* 0x000fe200078e021a */
[----:B------:R-:W-:-:S02]  /*1cc0*/  SEL R15, RZ, 0x4, P3 ;  /* 0x00000004ff0f7807 */ /* 0x000fc40001800000 */
[----:B------:R-:W-:Y:S02]  /*1cd0*/  ISETP.GE.AND P3, PT, R33, c[0x0][0x1fc], PT ;  /* 0x00007f0021007a0c */ /* 0x000fe40003f66270 */
[----:B--2---:R-:W-:-:S04]  /*1ce0*/  LEA R44, P1, R4, c[0x0][0x1f0], 0x1 ;  /* 0x00007c00042c7a11 */ /* 0x004fc800078208ff */
[----:B------:R-:W-:Y:S01]  /*1cf0*/  LEA.HI.X R45, R4, c[0x0][0x1f4], R0, 0x1, P1 ;  /* 0x00007d00042d7a11 */ /* 0x000fe200008f0c00 */
[----:B------:R-:W2:Y:S01]  /*1d00*/  LDSM.16.M88.4 R164, [R2+0x8080] ;  /* 0x0080800002a4783b */ /* 0x000ea20000000200 */
[----:B------:R-:W-:Y:S01]  /*1d10*/  LEA.HI R0, R3, R23, RZ, 0x2 ;  /* 0x0000001703007211 */ /* 0x000fe200078f10ff */
[----:B------:R-:W-:Y:S01]  /*1d20*/  IMAD.MOV.U32 R3, RZ, RZ, 0x40 ;  /* 0x00000040ff037424 */ /* 0x000fe200078e00ff */
[----:B------:R-:W-:Y:S01]  /*1d30*/  ISETP.LT.AND P1, PT, R50, UR9, PT ;  /* 0x0000000932007c0c */ /* 0x000fe2000bf21270 */
[----:B------:R-:W4:Y:S01]  /*1d40*/  LDSM.16.M88.4 R180, [R2+0xa080] ;  /* 0x00a0800002b4783b */ /* 0x000f220000000200 */
[----:B------:R-:W-:Y:S01]  /*1d50*/  LOP3.LUT R6, R0, 0xfffffffc, RZ, 0xc0, !PT ;  /* 0xfffffffc00067812 */ /* 0x000fe200078ec0ff */
[----:B------:R-:W-:Y:S01]  /*1d60*/  IMAD.MOV.U32 R4, RZ, RZ, R24 ;  /* 0x000000ffff047224 */ /* 0x000fe200078e0018 */
[----:B------:R-:W-:Y:S01]  /*1d70*/  SEL R0, R149, 0xffffffe0, !P0 ;  /* 0xffffffe095007807 */ /* 0x000fe20004000000 */
[----:B------:R-:W1:Y:S01]  /*1d80*/  LDSM.16.M88.4 R196, [R2+0xc080] ;  /* 0x00c0800002c4783b */ /* 0x000e620000000200 */
[----:B------:R-:W-:Y:S01]  /*1d90*/  SEL R3, R3, 0xffffffc0, !P6 ;  /* 0xffffffc003037807 */ /* 0x000fe20007000000 */
[----:B------:R-:W-:Y:S01]  /*1da0*/  IMAD.IADD R23, R23, 0x1, -R6 ;  /* 0x0000000117177824 */ /* 0x000fe200078e0a06 */
[----:B------:R-:W-:Y:S01]  /*1db0*/  ISETP.GE.OR P2, PT, R16, c[0x0][0x16c], !P1 ;  /* 0x00005b0010007a0c */ /* 0x000fe20004f46670 */
[C---:B---3--:R-:W-:Y:S01]  /*1dc0*/  IMAD.IADD R9, R2.reuse, 0x1, R0 ;  /* 0x0000000102097824 */ /* 0x048fe200078e0200 */
[----:B------:R-:W3:Y:S01]  /*1dd0*/  LDSM.16.M88.4 R212, [R2+0xe080] ;  /* 0x00e0800002d4783b */ /* 0x000ee20000000200 */
[----:B------:R-:W-:Y:S01]  /*1de0*/  IMAD.IADD R8, R2, 0x1, R3 ;  /* 0x0000000102087824 */ /* 0x000fe200078e0203 */
[----:B------:R-:W-:Y:S01]  /*1df0*/  ISETP.GE.OR P6, PT, R32, c[0x0][0x16c], !P1 ;  /* 0x00005b0020007a0c */ /* 0x000fe20004fc6670 */
[----:B------:R-:W-:Y:S01]  /*1e00*/  IMAD.IADD R7, R3, 0x1, R9 ;  /* 0x0000000103077824 */ /* 0x000fe200078e0209 */
[----:B------:R-:W1:Y:S01]  /*1e10*/  LDSM.16.M88.4 R168, [R9+0x8080] ;  /* 0x0080800009a8783b */ /* 0x000e620000000200 */
[----:B------:R-:W-:Y:S01]  /*1e20*/  ISETP.GE.OR P5, PT, R33, c[0x0][0x16c], !P1 ;  /* 0x00005b0021007a0c */ /* 0x000fe20004fa6670 */
[----:B------:R-:W-:Y:S01]  /*1e30*/  IMAD.WIDE.U32 R150, R31, c[0x0][0x240], R4 ;  /* 0x000090001f967a25 */ /* 0x000fe200078e0004 */
[----:B------:R-:W-:Y:S01]  /*1e40*/  LOP3.LUT R0, R27, 0xffffffe0, RZ, 0xc0, !PT ;  /* 0xffffffe01b007812 */ /* 0x000fe200078ec0ff */
[----:B------:R-:W1:Y:S01]  /*1e50*/  LDSM.16.M88.4 R172, [R8+0x8080] ;  /* 0x0080800008ac783b */ /* 0x000e620000000200 */
[----:B------:R-:W-:Y:S01]  /*1e60*/  ISETP.GE.OR P4, PT, R28, c[0x0][0x16c], !P1 ;  /* 0x00005b001c007a0c */ /* 0x000fe20004f86670 */
[----:B------:R-:W-:Y:S01]  /*1e70*/  IMAD.SHL.U32 R4, R19, 0x10, RZ ;  /* 0x0000001013047824 */ /* 0x000fe200078e00ff */
[----:B------:R-:W-:Y:S01]  /*1e80*/  ISETP.GE.AND P0, PT, R16, c[0x0][0x1fc], PT ;  /* 0x00007f0010007a0c */ /* 0x000fe20003f06270 */
[----:B------:R-:W1:Y:S01]  /*1e90*/  LDSM.16.M88.4 R176, [R7+0x8080] ;  /* 0x0080800007b0783b */ /* 0x000e620000000200 */
[----:B------:R-:W-:Y:S01]  /*1ea0*/  IMAD.IADD R0, R152, 0x1, -R0 ;  /* 0x0000000198007824 */ /* 0x000fe200078e0a00 */
[----:B------:R-:W-:Y:S01]  /*1eb0*/  CS2R R50, SRZ ;  /* 0x0000000000327805 */ /* 0x000fe2000001ff00 */
[----:B------:R-:W-:Y:S01]  /*1ec0*/  LOP3.LUT R10, R10, 0x10, R4, 0xf8, !PT ;  /* 0x000000100a0a7812 */ /* 0x000fe200078ef804 */
[----:B------:R-:W1:Y:S01]  /*1ed0*/  LDSM.16.M88.4 R184, [R9+0xa080] ;  /* 0x00a0800009b8783b */ /* 0x000e620000000200 */
[----:B------:R-:W-:Y:S01]  /*1ee0*/  CS2R R26, SRZ ;  /* 0x00000000001a7805 */ /* 0x000fe2000001ff00 */
[----:B------:R-:W-:-:S02]  /*1ef0*/  CS2R R24, SRZ ;  /* 0x0000000000187805 */ /* 0x000fc4000001ff00 */
        /* <DEDUP_REMOVED lines=8> */
[----:B------:R-:W-:Y:S06]  /*1f80*/  BAR.SYNC.DEFER_BLOCKING 0x0 ;  /* 0x0000000000007b1d */ /* 0x000fec0000010000 */
[----:B------:R-:W-:Y:S04]  /*1f90*/  STL.64 [R1+0x70], R44 ;  /* 0x0000702c01007387 */ /* 0x000fe80000100a00 */
[----:B------:R2:W-:Y:S04]  /*1fa0*/  STL [R1+0x28], R2 ;  /* 0x0000280201007387 */ /* 0x0005e80000100800 */
[----:B------:R1:W-:Y:S04]  /*1fb0*/  STL [R1+0x2c], R9 ;  /* 0x00002c0901007387 */ /* 0x0003e80000100800 */
[----:B------:R3:W-:Y:S04]  /*1fc0*/  STL [R1+0x34], R8 ;  /* 0x0000340801007387 */ /* 0x0007e80000100800 */
[----:B------:R4:W-:Y:S04]  /*1fd0*/  STL [R1+0x30], R7 ;  /* 0x0000300701007387 */ /* 0x0009e80000100800 */
[----:B------:R-:W-:Y:S01]  /*1fe0*/  @!PT LDS RZ, [RZ] ;  /* 0x00000000fffff984 */ /* 0x000fe20000000800 */
[----:B------:R-:W-:Y:S01]  /*1ff0*/  @!PT LDS RZ, [RZ] ;  /* 0x00000000fffff984 */ /* 0x000fe20000000800 */
[----:B------:R-:W-:Y:S01]  /*2000*/  @!PT LDS RZ, [RZ] ;  /* 0x00000000fffff984 */ /* 0x000fe20000000800 */
[----:B------:R4:W-:Y:S01]  /*2010*/  LDGSTS.E.BYPASS.LTC128B.128 [R41+0x8080], [R48.64], !P2 ;  /* 0x0808000030297fae */ /* 0x0009e2000d101d4a */
[----:B------:R-:W-:-:S02]  /*2020*/  ISETP.GE.OR P2, PT, R16, c[0x0][0x1fc], !P1 ;  /* 0x00007f0010007a0c */ /* 0x000fc40004f46670 */
[----:B------:R-:W-:Y:S01]  /*2030*/  SEL R16, RZ, 0x1, P0 ;  /* 0x00000001ff107807 */ /* 0x000fe20000000000 */
[----:B------:R4:W-:Y:S01]  /*2040*/  LDGSTS.E.BYPASS.LTC128B.128 [R41+0x9080], [R48.64+0x80], !P6 ;  /* 0x0908008030297fae */ /* 0x0009e2000f101d4a */
[----:B------:R-:W-:Y:S02]  /*2050*/  ISETP.GE.AND P0, PT, R28, c[0x0][0x1fc], PT ;  /* 0x00007f001c007a0c */ /* 0x000fe40003f06270 */
[----:B------:R-:W-:Y:S01]  /*2060*/  ISETP.GE.OR P6, PT, R32, c[0x0][0x1fc], !P1 ;  /* 0x00007f0020007a0c */ /* 0x000fe20004fc6670 */
[----:B------:R4:W-:Y:S01]  /*2070*/  LDGSTS.E.BYPASS.LTC128B.128 [R41+0xa080], [R48.64+0x100], !P5 ;  /* 0x0a08010030297fae */ /* 0x0009e2000e901d4a */
[----:B--2---:R-:W-:Y:S02]  /*2080*/  LOP3.LUT R2, R38, 0xfffffff0, RZ, 0xc0, !PT ;  /* 0xfffffff026027812 */ /* 0x004fe400078ec0ff */
[----:B------:R-:W-:Y:S01]  /*2090*/  ISETP.GE.AND P5, PT, R32, c[0x0][0x16c], PT ;  /* 0x00005b0020007a0c */ /* 0x000fe20003fa6270 */
[----:B------:R2:W-:Y:S01]  /*20a0*/  LDGSTS.E.BYPASS.LTC128B.128 [R41+0xb080], [R48.64+0x180], !P4 ;  /* 0x0b08018030297fae */ /* 0x0005e2000e101d4a */
[----:B-1----:R-:W-:Y:S01]  /*20b0*/  SHF.R.S32.HI R9, RZ, 0x1f, R0 ;  /* 0x0000001fff097819 */ /* 0x002fe20000011400 */
[----:B------:R-:W-:Y:S01]  /*20c0*/  IMAD.IADD R2, R152, 0x1, -R2 ;  /* 0x0000000198027824 */ /* 0x000fe200078e0a02 */
[----:B------:R-:W-:Y:S01]  /*20d0*/  SEL R11, RZ, 0xffffffff, P5 ;  /* 0xffffffffff0b7807 */ /* 0x000fe20002800000 */
[----:B------:R-:W-:Y:S01]  /*20e0*/  STL.64 [R1+0x80], R150 ;  /* 0x0000809601007387 */ /* 0x000fe20000100a00 */
[----:B------:R-:W-:Y:S01]  /*20f0*/  LEA.HI R5, R9, R0, RZ, 0x2 ;  /* 0x0000000009057211 */ /* 0x000fe200078f10ff */
[----:B---3--:R-:W-:Y:S01]  /*2100*/  IMAD.SHL.U32 R8, R30, 0x20, RZ ;  /* 0x000000201e087824 */ /* 0x008fe200078e00ff */
[----:B------:R-:W-:Y:S01]  /*2110*/  SHF.R.S32.HI R6, RZ, 0x1f, R2 ;  /* 0x0000001fff067819 */ /* 0x000fe20000011402 */
[----:B------:R-:W-:Y:S01]  /*2120*/  IMAD.SHL.U32 R11, R11, 0x2, RZ ;  /* 0x000000020b0b7824 */ /* 0x000fe200078e00ff */
[----:B------:R-:W-:Y:S01]  /*2130*/  ISETP.GE.AND P4, PT, R32, c[0x0][0x1fc], PT ;  /* 0x00007f0020007a0c */ /* 0x000fe20003f86270 */
[----:B------:R-:W-:Y:S01]  /*2140*/  CS2R R38, SRZ ;  /* 0x0000000000267805 */ /* 0x000fe2000001ff00 */
[----:B------:R-:W-:-:S02]  /*2150*/  LEA.HI R6, R6, R2, RZ, 0x3 ;  /* 0x0000000206067211 */ /* 0x000fc400078f18ff */
[----:B------:R-:W-:Y:S02]  /*2160*/  ISETP.GE.AND P5, PT, R28, c[0x0][0x16c], PT ;  /* 0x00005b001c007a0c */ /* 0x000fe40003fa6270 */
[C---:B----4-:R-:W-:Y:S01]  /*2170*/  LOP3.LUT R7, R6.reuse, 0xfffffff8, RZ, 0xc0, !PT ;  /* 0xfffffff806077812 */ /* 0x050fe200078ec0ff */
[----:B------:R-:W-:Y:S01]  /*2180*/  IMAD.SHL.U32 R6, R6, 0x40, RZ ;  /* 0x0000004006067824 */ /* 0x000fe200078e00ff */
[----:B------:R-:W-:Y:S02]  /*2190*/  SEL R12, RZ, 0xffffffff, P4 ;  /* 0xffffffffff0c7807 */ /* 0x000fe40002000000 */
[----:B------:R-:W-:Y:S01]  /*21a0*/  LOP3.LUT R9, R18, 0x20, R8, 0xf8, !PT ;  /* 0x0000002012097812 */ /* 0x000fe200078ef808 */
[----:B------:R-:W-:Y:S01]  /*21b0*/  IMAD.IADD R2, R2, 0x1, -R7 ;  /* 0x0000000102027824 */ /* 0x000fe200078e0a07 */
[----:B------:R-:W-:Y:S01]  /*21c0*/  LOP3.LUT R7, R5, 0xfffffffc, RZ, 0xc0, !PT ;  /* 0xfffffffc05077812 */ /* 0x000fe200078ec0ff */
[----:B------:R-:W-:Y:S01]  /*21d0*/  IMAD R8, R23, -0x8, R35 ;  /* 0xfffffff817087824 */ /* 0x000fe200078e0223 */
[----:B------:R-:W-:Y:S01]  /*21e0*/  LEA.HI R5, R5, R4, RZ, 0x1e ;  /* 0x0000000405057211 */ /* 0x000fe200078ff0ff */
[----:B------:R-:W-:Y:S01]  /*21f0*/  IMAD.SHL.U32 R4, R12, 0x2, RZ ;  /* 0x000000020c047824 */ /* 0x000fe200078e00ff */
[----:B------:R-:W-:Y:S01]  /*2200*/  ISETP.GT.AND P4, PT, R152, 0x7, PT ;  /* 0x000000079800780c */ /* 0x000fe20003f84270 */
[----:B------:R-:W-:Y:S01]  /*2210*/  IMAD.IADD R7, R0, 0x1, -R7 ;  /* 0x0000000100077824 */ /* 0x000fe200078e0a07 */
[----:B------:R-:W-:Y:S01]  /*2220*/  LOP3.LUT R0, R10, 0x8, R36, 0xf8, !PT ;  /* 0x000000080a007812 */ /* 0x000fe200078ef824 */
[----:B------:R1:W-:Y:S01]  /*2230*/  STL [R1+0x64], R5 ;  /* 0x0000640501007387 */ /* 0x0003e20000100800 */
[----:B------:R-:W-:Y:S01]  /*2240*/  SEL R13, RZ, 0x8, P5 ;  /* 0x00000008ff0d7807 */ /* 0x000fe20002800000 */
[----:B------:R-:W-:Y:S01]  /*2250*/  IMAD R10, R7, -0x2, R8 ;  /* 0xfffffffe070a7824 */ /* 0x000fe200078e0208 */
[----:B------:R-:W-:Y:S01]  /*2260*/  LOP3.LUT R8, R0, R14, RZ, 0x3c, !PT ;  /* 0x0000000e00087212 */ /* 0x000fe200078e3cff */
[----:B--2---:R-:W-:Y:S01]  /*2270*/  CS2R R48, SRZ ;  /* 0x0000000000307805 */ /* 0x004fe2000001ff00 */
[----:B------:R-:W-:Y:S01]  /*2280*/  LOP3.LUT R4, R4, 0x2, R16, 0xe2, !PT ;  /* 0x0000000204047812 */ /* 0x000fe200078ee210 */
[----:B------:R-:W-:Y:S01]  /*2290*/  CS2R R36, SRZ ;  /* 0x0000000000247805 */ /* 0x000fe2000001ff00 */
[----:B------:R-:W-:Y:S01]  /*22a0*/  SEL R7, RZ, 0x4, P3 ;  /* 0x00000004ff077807 */ /* 0x000fe20001800000 */
[----:B------:R-:W-:Y:S01]  /*22b0*/  CS2R R34, SRZ ;  /* 0x0000000000227805 */ /* 0x000fe2000001ff00 */
[----:B------:R-:W-:Y:S01]  /*22c0*/  LOP3.LUT P3, RZ, R2, 0x4, RZ, 0xc0, !PT ;  /* 0x0000000402ff7812 */ /* 0x000fe2000786c0ff */
[----:B------:R-:W-:Y:S01]  /*22d0*/  CS2R R22, SRZ ;  /* 0x0000000000167805 */ /* 0x000fe2000001ff00 */
[----:B------:R-:W-:-:S02]  /*22e0*/  LOP3.LUT R6, R6, 0xfffffe00, RZ, 0xc0, !PT ;  /* 0xfffffe0006067812 */ /* 0x000fc400078ec0ff */
[----:B------:R-:W-:Y:S02]  /*22f0*/  ISETP.GE.OR P5, PT, R33, c[0x0][0x1fc], !P1 ;  /* 0x00007f0021007a0c */ /* 0x000fe40004fa6670 */
[----:B------:R-:W-:Y:S01]  /*2300*/  ISETP.GE.OR P1, PT, R28, c[0x0][0x1fc], !P1 ;  /* 0x00007f001c007a0c */ /* 0x000fe20004f26670 */
[----:B------:R-:W-:Y:S01]  /*2310*/  CS2R R32, SRZ ;  /* 0x0000000000207805 */ /* 0x000fe2000001ff00 */
[----:B------:R-:W-:Y:S01]  /*2320*/  CS2R R28, SRZ ;  /* 0x00000000001c7805 */ /* 0x000fe2000001ff00 */
        /* <DEDUP_REMOVED lines=15> */
[----:B-1----:R-:W-:Y:S01]  /*2420*/  CS2R R46, SRZ ;  /* 0x00000000002e7805 */ /* 0x002fe2000001ff00 */
[----:B--2---:R-:W-:Y:S01]  /*2430*/  IMAD.SHL.U32 R0, R2, 0x40, RZ ;  /* 0x0000004002007824 */ /* 0x004fe200078e00ff */
[----:B------:R-:W-:Y:S01]  /*2440*/  LOP3.LUT R2, R5, R4, R7, 0xfe, !PT ;  /* 0x0000000405027212 */ /* 0x000fe200078efe07 */
[----:B------:R-:W-:Y:S02]  /*2450*/  IMAD.SHL.U32 R5, R30, 0x8, RZ ;  /* 0x000000081e057824 */ /* 0x000fe400078e00ff */
[----:B------:R-:W-:Y:S01]  /*2460*/  IMAD.SHL.U32 R4, R21, 0x8, RZ ;  /* 0x0000000815047824 */ /* 0x000fe200078e00ff */
[----:B------:R-:W-:Y:S01]  /*2470*/  LOP3.LUT R0, R0, 0x1c0, RZ, 0xc0, !PT ;  /* 0x000001c000007812 */ /* 0x000fe200078ec0ff */
[----:B------:R1:W-:Y:S03]  /*2480*/  STL [R1+0x58], R2 ;  /* 0x0000580201007387 */ /* 0x0003e60000100800 */
[----:B------:R-:W-:-:S02]  /*2490*/  LOP3.LUT R7, R0, 0x8, R5, 0xf8, !PT ;  /* 0x0000000800077812 */ /* 0x000fc400078ef805 */
        /* <DEDUP_REMOVED lines=24> */
[----:B------:R-:W-:-:S02]  /*2620*/  ISETP.GT.AND P2, PT, R10, 0x21, PT ;  /* 0x000000210a00780c */ /* 0x000fc40003f44270 */
[----:B------:R3:W-:Y:S04]  /*2630*/  STL [R1+0x38], R3 ;  /* 0x0000380301007387 */ /* 0x0007e80000100800 */
        /* <DEDUP_REMOVED lines=9> */
[----:B------:R-:W-:Y:S01]  /*26d0*/  ISETP.GT.AND P3, PT, R10, 0x20, PT ;  /* 0x000000200a00780c */ /* 0x000fe20003f64270 */
        /* <DEDUP_REMOVED lines=10> */
.L_x_134:
        /* <DEDUP_REMOVED lines=293> */
.L_x_132:
        /* <DEDUP_REMOVED lines=69> */
[----:B--2---:R-:W-:Y:S04]  /*3e20*/  LEA R4, P0, R4, R12, 0x6 ;  /* 0x0000000c04047211 */ /* 0x004fe800078030ff */
[----:B------:R-:W-:Y:S02]  /*3e30*/  LEA.HI.X R5, R6, R13, R5, 0x6, P0 ;  /* 0x0000000d06057211 */ /* 0x000fe400000f3405 */
[C---:B----4-:R-:W-:Y:S02]  /*3e40*/  LOP3.LUT P0, RZ, R7.reuse, 0x1, RZ, 0xc0, !PT ;  /* 0x0000000107ff7812 */ /* 0x050fe4000780c0ff */
[----:B------:R-:W-:Y:S02]  /*3e50*/  LOP3.LUT P1, RZ, R7, 0x2, RZ, 0xc0, !PT ;  /* 0x0000000207ff7812 */ /* 0x000fe4000782c0ff */
[C---:B------:R-:W-:Y:S02]  /*3e60*/  ISETP.GE.OR P0, PT, R11.reuse, UR5, !P0 ;  /* 0x000000050b007c0c */ /* 0x040fe4000c706670 */
[----:B------:R-:W-:Y:S11]  /*3e70*/  ISETP.GE.OR P1, PT, R11, UR5, !P1 ;  /* 0x000000050b007c0c */ /* 0x000ff6000cf26670 */
[----:B------:R-:W-:Y:S01]  /*3e80*/  @!PT LDS RZ, [RZ] ;  /* 0x00000000fffff984 */ /* 0x000fe20000000800 */
[----:B------:R-:W-:Y:S01]  /*3e90*/  @!PT LDS RZ, [RZ] ;  /* 0x00000000fffff984 */ /* 0x000fe20000000800 */
[----:B------:R-:W-:Y:S01]  /*3ea0*/  @!PT LDS RZ, [RZ] ;  /* 0x00000000fffff984 */ /* 0x000fe20000000800 */
[----:B---3--:R1:W-:Y:S01]  /*3eb0*/  LDGSTS.E.BYPASS.LTC128B.128 [R10+0x8080], [R4.64], !P0 ;  /* 0x08080000040a7fae */ /* 0x0083e2000c101d4a */
[----:B------:R-:W-:Y:S03]  /*3ec0*/  LOP3.LUT P0, RZ, R7, 0x4, RZ, 0xc0, !PT ;  /* 0x0000000407ff7812 */ /* 0x000fe6000780c0ff */
[----:B------:R1:W-:Y:S01]  /*3ed0*/  LDGSTS.E.BYPASS.LTC128B.128 [R10+0x9080], [R4.64+0x80], !P1 ;  /* 0x09080080040a7fae */ /* 0x0003e2000c901d4a */
[----:B------:R-:W-:Y:S02]  /*3ee0*/  ISETP.GE.OR P0, PT, R11, UR5, !P0 ;  /* 0x000000050b007c0c */ /* 0x000fe4000c706670 */
        /* <DEDUP_REMOVED lines=9> */
.L_x_133:
        /* <DEDUP_REMOVED lines=102> */
[----:B------:R-:W-:Y:S01]  /*45e0*/  FMUL.FTZ R84, R84, c[0x0][0x298] ;  /* 0x0000a60054547a20 */ /* 0x000fe20000410000 */
[----:B------:R-:W-:Y:S01]  /*45f0*/  PLOP3.LUT P1, PT, PT, PT, PT, 0x8, 0x0 ;  /* 0x000000000000781c */ /* 0x000fe20003f2e170 */
        /* <DEDUP_REMOVED lines=63> */
.L_x_131:
[----:B------:R-:W-:Y:S05]  /*49f0*/  @P1 EXIT ;  /* 0x000000000000194d */ /* 0x000fea0003800000 */
[----:B-1----:R-:W2:Y:S01]  /*4a00*/  LDL.LU R9, [R1+0x98] ;  /* 0x0000980001097983 */ /* 0x002ea20000300800 */
[----:B------:R-:W-:-:S04]  /*4a10*/  ISETP.NE.U32.AND P2, PT, RZ, c[0x0][0x360], PT ;  /* 0x0000d800ff007a0c */ /* 0x000fc80003f45070 */
[----:B------:R-:W-:-:S13]  /*4a20*/  ISETP.NE.AND.EX P2, PT, RZ, c[0x0][0x364], PT, P2 ;  /* 0x0000d900ff007a0c */ /* 0x000fda0003f45320 */
[----:B------:R-:W-:-:S04]  /*4a30*/  @P2 IMAD.MOV.U32 R2, RZ, RZ, 0x4 ;  /* 0x00000004ff022424 */ /* 0x000fc800078e00ff */
[----:B--2---:R-:W-:-:S05]  /*4a40*/  @P2 IMAD.WIDE R2, R9, R2, c[0x0][0x360] ;  /* 0x0000d80009022625 */ /* 0x004fca00078e0202 */
[----:B-----5:R1:W2:Y:S01]  /*4a50*/  @P2 LDG.E R0, [R2.64] ;  /* 0x0000000a02002981 */ /* 0x0202a2000c1e1900 */
[----:B------:R-:W3:Y:S01]  /*4a60*/  S2UR UR5, SR_CTAID.X ;  /* 0x00000000000579c3 */ /* 0x000ee20000002500 */
[----:B------:R-:W-:Y:S02]  /*4a70*/  IMAD.MOV.U32 R4, RZ, RZ, c[0x0][0x338] ;  /* 0x0000ce00ff047624 */ /* 0x000fe400078e00ff */
[----:B------:R-:W4:Y:S04]  /*4a80*/  S2R R5, SR_TID.X ;  /* 0x0000000000057919 */ /* 0x000f280000002100 */
[----:B------:R-:W-:Y:S01]  /*4a90*/  BAR.SYNC.DEFER_BLOCKING 0x1, 0x100 ;  /* 0x0044000000007b1d */ /* 0x000fe20000010000 */
[----:B------:R-:W-:-:S05]  /*4aa0*/  ISETP.NE.AND P0, PT, R4, 0x1, PT ;  /* 0x000000010400780c */ /* 0x000fca0003f05270 */
[----:B-1----:R-:W1:Y:S01]  /*4ab0*/  S2R R3, SR_CTAID.Y ;  /* 0x0000000000037919 */ /* 0x002e620000002600 */
[----:B---3--:R-:W-:Y:S01]  /*4ac0*/  USHF.L.U32 UR5, UR5, 0xe, URZ ;  /* 0x0000000e05057899 */ /* 0x008fe2000800063f */
[----:B----4-:R-:W-:-:S03]  /*4ad0*/  SHF.R.S32.HI R6, RZ, 0x1f, R5 ;  /* 0x0000001fff067819 */ /* 0x010fc60000011405 */
[----:B------:R-:W-:-:S03]  /*4ae0*/  USHF.R.S32.HI UR4, URZ, 0x1f, UR5 ;  /* 0x0000001f3f047899 */ /* 0x000fc60008011405 */
[----:B-1----:R-:W-:-:S04]  /*4af0*/  @P0 IMAD.HI.U32 R4, R3, c[0x0][0x33c], RZ ;  /* 0x0000cf0003040a27 */ /* 0x002fc800078e00ff */
[----:B--2---:R-:W-:-:S05]  /*4b00*/  @P2 IMAD R0, R9, 0x40, R0 ;  /* 0x0000004009002824 */ /* 0x004fca00078e0200 */
[----:B------:R-:W-:-:S04]  /*4b10*/  @P2 SHF.R.S32.HI R2, RZ, 0x1f, R0 ;  /* 0x0000001fff022819 */ /* 0x000fc80000011400 */
[----:B------:R-:W-:Y:S01]  /*4b20*/  @P2 LEA.HI R2, R2, R0, RZ, 0x6 ;  /* 0x0000000002022211 */ /* 0x000fe200078f30ff */
[----:B------:R-:W-:Y:S01]  /*4b30*/  IMAD.MOV.U32 R0, RZ, RZ, R3 ;  /* 0x000000ffff007224 */ /* 0x000fe200078e0003 */
[----:B------:R-:W-:Y:S02]  /*4b40*/  @P0 SHF.R.U32.HI R0, RZ, c[0x0][0x340], R4 ;  /* 0x0000d000ff000a19 */ /* 0x000fe40000011604 */
[----:B------:R-:W-:Y:S02]  /*4b50*/  @P2 SHF.L.U32 R2, R2, 0x8, RZ ;  /* 0x0000000802022819 */ /* 0x000fe400000006ff */
[----:B------:R-:W-:Y:S02]  /*4b60*/  SHF.R.S32.HI R4, RZ, 0x1f, R0 ;  /* 0x0000001fff047819 */ /* 0x000fe40000011400 */
[----:B------:R-:W-:-:S04]  /*4b70*/  @P2 LOP3.LUT R2, R2, 0xffffc000, RZ, 0xc0, !PT ;  /* 0xffffc00002022812 */ /* 0x000fc800078ec0ff */
[----:B------:R-:W-:Y:S02]  /*4b80*/  @P2 SHF.R.S32.HI R3, RZ, 0x1f, R2 ;  /* 0x0000001fff032819 */ /* 0x000fe40000011402 */
[----:B------:R-:W-:-:S06]  /*4b90*/  @!P2 CS2R R2, SRZ ;  /* 0x000000000002a805 */ /* 0x000fcc000001ff00 */
[----:B------:R-:W-:Y:S01]  /*4ba0*/  IADD3 R2, P1, P0, R2, UR5, R5 ;  /* 0x0000000502027c10 */ /* 0x000fe2000f83e005 */
[C---:B------:R-:W-:Y:S02]  /*4bb0*/  IMAD R5, R4.reuse, c[0x0][0x328], RZ ;  /* 0x0000ca0004057a24 */ /* 0x040fe400078e02ff */
[----:B------:R-:W-:Y:S01]  /*4bc0*/  IMAD R4, R4, c[0x0][0x300], RZ ;  /* 0x0000c00004047a24 */ /* 0x000fe200078e02ff */
[----:B------:R-:W-:Y:S01]  /*4bd0*/  IADD3.X R3, R3, UR4, R6, P1, P0 ;  /* 0x0000000403037c10 */ /* 0x000fe20008fe0406 */
[C---:B------:R-:W-:Y:S01]  /*4be0*/  IMAD R7, R0.reuse, c[0x0][0x32c], R5 ;  /* 0x0000cb0000077a24 */ /* 0x040fe200078e0205 */
[----:B------:R-:W-:Y:S01]  /*4bf0*/  SHF.R.S32.HI R6, RZ, 0x1f, R9 ;  /* 0x0000001fff067819 */ /* 0x000fe20000011409 */
[C---:B------:R-:W-:Y:S02]  /*4c00*/  IMAD R8, R0.reuse, c[0x0][0x304], R4 ;  /* 0x0000c10000087a24 */ /* 0x040fe400078e0204 */
[----:B------:R-:W-:-:S04]  /*4c10*/  IMAD.WIDE.U32 R4, R0, c[0x0][0x328], R2 ;  /* 0x0000ca0000047a25 */ /* 0x000fc800078e0002 */
[----:B------:R-:W-:Y:S01]  /*4c20*/  IMAD.WIDE.U32 R2, R0, c[0x0][0x300], R2 ;  /* 0x0000c00000027a25 */ /* 0x000fe200078e0002 */
[----:B------:R-:W-:Y:S02]  /*4c30*/  SEL R0, R6, RZ, !P2 ;  /* 0x000000ff06007207 */ /* 0x000fe40005000000 */
[----:B------:R-:W-:Y:S01]  /*4c40*/  SEL R6, R9, RZ, !P2 ;  /* 0x000000ff09067207 */ /* 0x000fe20005000000 */
[----:B------:R-:W-:Y:S01]  /*4c50*/  IMAD.IADD R5, R5, 0x1, R7 ;  /* 0x0000000105057824 */ /* 0x000fe200078e0207 */
[----:B------:R-:W-:Y:S01]  /*4c60*/  IADD3 R3, R3, R8, RZ ;  /* 0x0000000803037210 */ /* 0x000fe20007ffe0ff */
[C---:B------:R-:W-:Y:S02]  /*4c70*/  IMAD R10, R0.reuse, c[0x0][0x330], RZ ;  /* 0x0000cc00000a7a24 */ /* 0x040fe400078e02ff */
[----:B------:R-:W-:Y:S02]  /*4c80*/  IMAD R0, R0, c[0x0][0x308], RZ ;  /* 0x0000c20000007a24 */ /* 0x000fe400078e02ff */
[----:B------:R-:W-:-:S02]  /*4c90*/  IMAD R10, R6, c[0x0][0x334], R10 ;  /* 0x0000cd00060a7a24 */ /* 0x000fc400078e020a */
[----:B------:R-:W-:-:S04]  /*4ca0*/  IMAD.WIDE.U32 R8, R6, c[0x0][0x330], R4 ;  /* 0x0000cc0006087a25 */ /* 0x000fc800078e0004 */
[----:B------:R-:W-:Y:S01]  /*4cb0*/  IMAD R0, R6, c[0x0][0x30c], R0 ;  /* 0x0000c30006007a24 */ /* 0x000fe200078e0200 */
[----:B------:R-:W-:Y:S01]  /*4cc0*/  LEA R4, P1, R8, c[0x0][0x310], 0x2 ;  /* 0x0000c40008047a11 */ /* 0x000fe200078210ff */
[----:B------:R-:W-:-:S04]  /*4cd0*/  IMAD.WIDE.U32 R6, R6, c[0x0][0x308], R2 ;  /* 0x0000c20006067a25 */ /* 0x000fc800078e0002 */
[----:B------:R-:W-:Y:S01]  /*4ce0*/  IMAD.IADD R3, R9, 0x1, R10 ;  /* 0x0000000109037824 */ /* 0x000fe200078e020a */
[----:B------:R-:W-:Y:S02]  /*4cf0*/  IADD3 R0, R7, R0, RZ ;  /* 0x0000000007007210 */ /* 0x000fe40007ffe0ff */
[----:B------:R-:W-:Y:S02]  /*4d00*/  LEA R2, P0, R6, c[0x0][0x2e8], 0x2 ;  /* 0x0000ba0006027a11 */ /* 0x000fe400078010ff */
[----:B------:R-:W-:Y:S02]  /*4d10*/  LEA.HI.X R5, R8, c[0x0][0x314], R3, 0x2, P1 ;  /* 0x0000c50008057a11 */ /* 0x000fe400008f1403 */
[----:B------:R-:W-:-:S03]  /*4d20*/  LEA.HI.X R3, R6, c[0x0][0x2ec], R0, 0x2, P0 ;  /* 0x0000bb0006037a11 */ /* 0x000fc600000f1400 */
        /* <DEDUP_REMOVED lines=129> */
.L_x_135:
        /* <DEDUP_REMOVED lines=12> */
.L_x_1149:


//--------------------- .text._ZN7cutlass13device_kernelIN5flash19enable_sm80_to_sm89INS1_16FlashAttnBwdSm80INS1_25CollectiveMainloopBwdSm80ILi1ELi1EN4cute5tupleIJNS5_1CILi32EEENS7_ILi64EEENS7_ILi256EEEEEENS_10bfloat16_tEfNS_4arch4Sm80ELb0ELb1ELb0ELb0ELb0ELb0ELb0ELb0ELi2ELi2ELi2ELi1ELb1EEENS1_21CollectiveEpilogueBwdISB_SC_SE_Li256ELb0ELb0ELi4EEENS1_19SingleTileSchedulerILb0ELb0ELb0ELi64EEEEEEEEEvNT_6ParamsE --------------------------
	.section	.text._ZN7cutlass13device_kernelIN5flash19enable_sm80_to_sm89INS1_16FlashAttnBwdSm80INS1_25CollectiveMainloopBwdSm80ILi1ELi1EN4cute5tupleIJNS5_1CILi32EEENS7_ILi64EEENS7_ILi256EEEEEENS_10bfloat16_tEfNS_4arch4Sm80ELb0ELb1ELb0ELb0ELb0ELb0ELb0ELb0ELi2ELi2ELi2ELi1ELb1EEENS1_21CollectiveEpilogueBwdISB_SC_SE_Li256ELb0ELb0ELi4EEENS1_19SingleTileSchedulerILb0ELb0ELb0ELi64EEEEEEEEEvNT_6ParamsE,"ax",@progbits
	.sectioninfo	@"SHI_REGISTERS=255"
	.align	128
.text._ZN7cutlass13device_kernelIN5flash19enable_sm80_to_sm89INS1_16FlashAttnBwdSm80INS1_25CollectiveMainloopBwdSm80ILi1ELi1EN4cute5tupleIJNS5_1CILi32EEENS7_ILi64EEENS7_ILi256EEEEEENS_10bfloat16_tEfNS_4arch4Sm80ELb0ELb1ELb0ELb0ELb0ELb0ELb0ELb0ELi2ELi2ELi2ELi1ELb1EEENS1_21CollectiveEpilogueBwdISB_SC_SE_Li256ELb0ELb0ELi4EEENS1_19SingleTileSchedulerILb0ELb0ELb0ELi64EEEEEEEEEvNT_6ParamsE:
        .type           _ZN7cutlass13device_kernelIN5flash19enable_sm80_to_sm89INS1_16FlashAttnBwdSm80INS1_25CollectiveMainloopBwdSm80ILi1ELi1EN4cute5tupleIJNS5_1CILi32EEENS7_ILi64EEENS7_ILi256EEEEEENS_10bfloat16_tEfNS_4arch4Sm80ELb0ELb1ELb0ELb0ELb0ELb0ELb0ELb0ELi2ELi2ELi2ELi1ELb1EEENS1_21CollectiveEpilogueBwdISB_SC_SE_Li256ELb0ELb0ELi4EEENS1_19SingleTileSchedulerILb0ELb0ELb0ELi64EEEEEEEEEvNT_6ParamsE,@function
        .size           _ZN7cutlass13device_kernelIN5flash19enable_sm80_to_sm89INS1_16FlashAttnBwdSm80INS1_25CollectiveMainloopBwdSm80ILi1ELi1EN4cute5tupleIJNS5_1CILi32EEENS7_ILi64EEENS7_ILi256EEEEEENS_10bfloat16_tEfNS_4arch4Sm80ELb0ELb1ELb0ELb0ELb0ELb0ELb0ELb0ELi2ELi2ELi2ELi1ELb1EEENS1_21CollectiveEpilogueBwdISB_SC_SE_Li256ELb0ELb0ELi4EEENS1_19SingleTileSchedulerILb0ELb0ELb0ELi64EEEEEEEEEvNT_6ParamsE,(.L_x_1150 - _ZN7cutlass13device_kernelIN5flash19enable_sm80_to_sm89INS1_16FlashAttnBwdSm80INS1_25CollectiveMainloopBwdSm80ILi1ELi1EN4cute5tupleIJNS5_1CILi32EEENS7_ILi64EEENS7_ILi256EEEEEENS_10bfloat16_tEfNS_4arch4Sm80ELb0ELb1ELb0ELb0ELb0ELb0ELb0ELb0ELi2ELi2ELi2ELi1ELb1EEENS1_21CollectiveEpilogueBwdISB_SC_SE_Li256ELb0ELb0ELi4EEENS1_19SingleTileSchedulerILb0ELb0ELb0ELi64EEEEEEEEEvNT_6ParamsE)
        .other          _ZN7cutlass13device_kernelIN5flash19enable_sm80_to_sm89INS1_16FlashAttnBwdSm80INS1_25CollectiveMainloopBwdSm80ILi1ELi1EN4cute5tupleIJNS5_1CILi32EEENS7_ILi64EEENS7_ILi256EEEEEENS_10bfloat16_tEfNS_4arch4Sm80ELb0ELb1ELb0ELb0ELb0ELb0ELb0ELb0ELi2ELi2ELi2ELi1ELb1EEENS1_21CollectiveEpilogueBwdISB_SC_SE_Li256ELb0ELb0ELi4EEENS1_19SingleTileSchedulerILb0ELb0ELb0ELi64EEEEEEEEEvNT_6ParamsE,@"STO_CUDA_ENTRY STV_DEFAULT"
_ZN7cutlass13device_kernelIN5flash19enable_sm80_to_sm89INS1_16FlashAttnBwdSm80INS1_25CollectiveMainloopBwdSm80ILi1ELi1EN4cute5tupleIJNS5_1CILi32EEENS7_ILi64EEENS7_ILi256EEEEEENS_10bfloat16_tEfNS_4arch4Sm80ELb0ELb1ELb0ELb0ELb0ELb0ELb0ELb0ELi2ELi2ELi2ELi1ELb1EEENS1_21CollectiveEpilogueBwdISB_SC_SE_Li256ELb0ELb0ELi4EEENS1_19SingleTileSchedulerILb0ELb0ELb0ELi64EEEEEEEEEvNT_6ParamsE:
[----:B------:R-:W-:-:S03]  /*0000*/  MOV R1, c[0x0][0x28] ;  /* 0x00000a0000017a02 */ /* 0x000fc60000000f00 */
[----:B------:R-:W1:Y:S01]  /*0010*/  S2UR UR11, SR_CTAID.Z ;  /* 0x00000000000b79c3 */ /* 0x000e620000002700 */
[----:B------:R-:W-:Y:S02]  /*0020*/  IADD3 R1, R1, -0xd0, RZ ;  /* 0xffffff3001017810 */ /* 0x000fe40007ffe0ff */
[----:B-1----:R-:W-:-:S13]  /*0030*/  ISETP.LE.AND P0, PT, RZ, UR11, PT ;  /* 0x0000000bff007c0c */ /* 0x002fda000bf03270 */
[----:B------:R-:W-:Y:S05]  /*0040*/  @!P0 EXIT ;  /* 0x000000000000894d */ /* 0x000fea0003800000 */
[----:B------:R-:W1:Y:S01]  /*0050*/  S2R R6, SR_TID.X ;  /* 0x0000000000067919 */ /* 0x000e620000002100 */
[----:B------:R-:W2:Y:S01]  /*0060*/  S2UR UR10, SR_CTAID.X ;  /* 0x00000000000a79c3 */ /* 0x000ea20000002500 */
[----:B------:R-:W-:Y:S02]  /*0070*/  UMOV UR5, 0x1f ;  /* 0x0000001f00057882 */ /* 0x000fe40000000000 */
[----:B------:R-:W-:Y:S02]  /*0080*/  ULDC UR4, c[0x0][0x168] ;  /* 0x00005a0000047ab9 */ /* 0x000fe40000000800 */
[----:B------:R-:W-:-:S03]  /*0090*/  UIADD3 UR5, UR5, UR4, URZ ;  /* 0x0000000405057290 */ /* 0x000fc6000fffe03f */
[----:B------:R-:W3:Y:S01]  /*00a0*/  S2UR UR24, SR_CTAID.Y ;  /* 0x00000000001879c3 */ /* 0x000ee20000002600 */
[----:B------:R-:W-:-:S04]  /*00b0*/  USHF.R.S32.HI UR4, URZ, 0x1f, UR5 ;  /* 0x0000001f3f047899 */ /* 0x000fc80008011405 */
[----:B------:R-:W-:-:S04]  /*00c0*/  ULEA.HI UR4, UR4, UR5, URZ, 0x5 ;  /* 0x0000000504047291 */ /* 0x000fc8000f8f283f */
[----:B------:R-:W-:Y:S01]  /*00d0*/  USHF.R.S32.HI UR14, URZ, 0x5, UR4 ;  /* 0x000000053f0e7899 */ /* 0x000fe20008011404 */
[----:B-1----:R1:W-:Y:S01]  /*00e0*/  STL [R1+0x70], R6 ;  /* 0x0000700601007387 */ /* 0x0023e20000100800 */
[----:B--2---:R-:W-:-:S13]  /*00f0*/  ISETP.LE.AND P0, PT, RZ, UR10, PT ;  /* 0x0000000aff007c0c */ /* 0x004fda000bf03270 */
[----:B---3--:R-:W-:Y:S05]  /*0100*/  @!P0 BRA `(.L_x_136) ;  /* 0x000000c000008947 */ /* 0x008fea0003800000 */
[----:B------:R-:W-:Y:S02]  /*0110*/  ULDC UR4, c[0x0][0x168] ;  /* 0x00005a0000047ab9 */ /* 0x000fe40000000800 */
[----:B------:R-:W-:-:S04]  /*0120*/  ULEA UR4, UR10, UR4, 0x6 ;  /* 0x000000040a047291 */ /* 0x000fc8000f8e303f */
[----:B------:R-:W-:-:S03]  /*0130*/  UIADD3 UR5, UR4, 0x5f, URZ ;  /* 0x0000005f04057890 */ /* 0x000fc6000fffe03f */
[----:B------:R-:W-:Y:S02]  /*0140*/  ULDC UR4, c[0x0][0x198] ;  /* 0x0000660000047ab9 */ /* 0x000fe40000000800 */
[----:B------:R-:W-:-:S03]  /*0150*/  UIADD3 UR4, UR5, -UR4, URZ ;  /* 0x8000000405047290 */ /* 0x000fc6000fffe03f */
[----:B------:R-:W-:Y:S02]  /*0160*/  ULDC UR5, c[0x0][0x2a0] ;  /* 0x0000a80000057ab9 */ /* 0x000fe40000000800 */
[----:B------:R-:W-:-:S04]  /*0170*/  UIADD3 UR5, UR4, UR5, URZ ;  /* 0x0000000504057290 */ /* 0x000fc8000fffe03f */
[----:B------:R-:W-:-:S04]  /*0180*/  USHF.R.S32.HI UR4, URZ, 0x1f, UR5 ;  /* 0x0000001f3f047899 */ /* 0x000fc80008011405 */
[----:B------:R-:W-:-:S04]  /*0190*/  ULEA.HI UR4, UR4, UR5, URZ, 0x5 ;  /* 0x0000000504047291 */ /* 0x000fc8000f8f283f */
[----:B------:R-:W-:-:S04]  /*01a0*/  USHF.R.S32.HI UR4, URZ, 0x5, UR4 ;  /* 0x000000053f047899 */ /* 0x000fc80008011404 */
[----:B------:R-:W-:-:S04]  /*01b0*/  UISETP.LT.AND UP0, UPT, UR14, UR4, UPT ;  /* 0x000000040e00728c */ /* 0x000fc8000bf01270 */
[----:B------:R-:W-:Y:S02]  /*01c0*/  USEL UR14, UR14, UR4, UP0 ;  /* 0x000000040e0e7287 */ /* 0x000fe40008000000 */
.L_x_136:
[----:B------:R-:W-:Y:S01]  /*01d0*/  USHF.L.U32 UR13, UR10, 0x6, URZ ;  /* 0x000000060a0d7899 */ /* 0x000fe2000800063f */
[----:B------:R-:W-:Y:S01]  /*01e0*/  PLOP3.LUT P1, PT, PT, PT, PT, 0x80, 0x0 ;  /* 0x000000000000781c */ /* 0x000fe20003f2f070 */
[----:B------:R-:W-:Y:S01]  /*01f0*/  ULDC UR6, c[0x0][0x168] ;  /* 0x00005a0000067ab9 */ /* 0x000fe20000000800 */
[----:B------:R-:W-:Y:S01]  /*0200*/  CS2R R142, SRZ ;  /* 0x00000000008e7805 */ /* 0x000fe2000001ff00 */
[----:B------:R-:W-:Y:S01]  /*0210*/  UIADD3 UR6, UR13, UR6, URZ ;  /* 0x000000060d067290 */ /* 0x000fe2000fffe03f */
[----:B------:R-:W-:Y:S01]  /*0220*/  CS2R R140, SRZ ;  /* 0x00000000008c7805 */ /* 0x000fe2000001ff00 */
[----:B------:R-:W-:Y:S01]  /*0230*/  ULDC UR5, c[0x0][0x198] ;  /* 0x0000660000057ab9 */ /* 0x000fe20000000800 */
[----:B------:R-:W-:Y:S01]  /*0240*/  CS2R R146, SRZ ;  /* 0x0000000000927805 */ /* 0x000fe2000001ff00 */
[----:B------:R-:W-:Y:S01]  /*0250*/  UIADD3 UR5, UR6, -UR5, URZ ;  /* 0x8000000506057290 */ /* 0x000fe2000fffe03f */
[----:B------:R-:W-:Y:S01]  /*0260*/  CS2R R10, SRZ ;  /* 0x00000000000a7805 */ /* 0x000fe2000001ff00 */
[----:B------:R-:W-:Y:S01]  /*0270*/  ULDC UR4, c[0x0][0x2a4] ;  /* 0x0000a90000047ab9 */ /* 0x000fe20000000800 */
[----:B------:R-:W-:Y:S01]  /*0280*/  IMAD.MOV.U32 R144, RZ, RZ, RZ ;  /* 0x000000ffff907224 */ /* 0x000fe200078e00ff */
[----:B------:R-:W-:Y:S01]  /*0290*/  UIADD3 UR5, UR5, -UR4, URZ ;  /* 0x8000000405057290 */ /* 0x000fe2000fffe03f */
[----:B------:R-:W-:Y:S01]  /*02a0*/  IMAD.MOV.U32 R138, RZ, RZ, RZ ;  /* 0x000000ffff8a7224 */ /* 0x000fe200078e00ff */
[----:B------:R-:W-:Y:S01]  /*02b0*/  ULDC.64 UR20, c[0x0][0x118] ;  /* 0x0000460000147ab9 */ /* 0x000fe20000000a00 */
[----:B------:R-:W-:Y:S01]  /*02c0*/  CS2R R12, SRZ ;  /* 0x00000000000c7805 */ /* 0x000fe2000001ff00 */
[----:B------:R-:W-:Y:S01]  /*02d0*/  USHF.R.S32.HI UR4, URZ, 0x1f, UR5 ;  /* 0x0000001f3f047899 */ /* 0x000fe20008011405 */
[----:B------:R-:W-:Y:S01]  /*02e0*/  MOV R136, RZ ;  /* 0x000000ff00887202 */ /* 0x000fe20000000f00 */
[----:B------:R-:W-:Y:S01]  /*02f0*/  IMAD.MOV.U32 R134, RZ, RZ, RZ ;  /* 0x000000ffff867224 */ /* 0x000fe200078e00ff */
[----:B------:R-:W-:Y:S01]  /*0300*/  CS2R R14, SRZ ;  /* 0x00000000000e7805 */ /* 0x000fe2000001ff00 */
[----:B------:R-:W-:Y:S01]  /*0310*/  ULEA.HI UR4, UR4, UR5, URZ, 0x5 ;  /* 0x0000000504047291 */ /* 0x000fe2000f8f283f */
[----:B------:R-:W-:Y:S01]  /*0320*/  MOV R132, RZ ;  /* 0x000000ff00847202 */ /* 0x000fe20000000f00 */
[----:B------:R-:W-:Y:S01]  /*0330*/  IMAD.MOV.U32 R126, RZ, RZ, RZ ;  /* 0x000000ffff7e7224 */ /* 0x000fe200078e00ff */
[----:B------:R-:W-:Y:S01]  /*0340*/  CS2R R16, SRZ ;  /* 0x0000000000107805 */ /* 0x000fe2000001ff00 */
[----:B------:R-:W-:Y:S01]  /*0350*/  USHF.R.S32.HI UR12, URZ, 0x5, UR4 ;  /* 0x000000053f0c7899 */ /* 0x000fe20008011404 */
[----:B------:R-:W-:Y:S01]  /*0360*/  MOV R124, RZ ;  /* 0x000000ff007c7202 */ /* 0x000fe20000000f00 */
[----:B------:R-:W-:Y:S01]  /*0370*/  IMAD.MOV.U32 R130, RZ, RZ, RZ ;  /* 0x000000ffff827224 */ /* 0x000fe200078e00ff */
[----:B------:R-:W-:Y:S01]  /*0380*/  CS2R R18, SRZ ;  /* 0x0000000000127805 */ /* 0x000fe2000001ff00 */
[----:B------:R-:W-:Y:S01]  /*0390*/  UISETP.LT.AND UP0, UPT, URZ, UR12, UPT ;  /* 0x0000000c3f00728c */ /* 0x000fe2000bf01270 */
[----:B------:R-:W-:Y:S01]  /*03a0*/  MOV R128, RZ ;  /* 0x000000ff00807202 */ /* 0x000fe20000000f00 */
[----:B------:R-:W-:Y:S01]  /*03b0*/  IMAD.MOV.U32 R122, RZ, RZ, RZ ;  /* 0x000000ffff7a7224 */ /* 0x000fe200078e00ff */
[----:B------:R-:W-:Y:S01]  /*03c0*/  CS2R R120, SRZ ;  /* 0x0000000000787805 */ /* 0x000fe2000001ff00 */
[----:B------:R-:W-:Y:S01]  /*03d0*/  USEL UR12, URZ, UR12, !UP0 ;  /* 0x0000000c3f0c7287 */ /* 0x000fe2000c000000 */
[----:B------:R-:W-:Y:S01]  /*03e0*/  CS2R R118, SRZ ;  /* 0x0000000000767805 */ /* 0x000fe2000001ff00 */
[----:B------:R-:W-:Y:S01]  /*03f0*/  CS2R R116, SRZ ;  /* 0x0000000000747805 */ /* 0x000fe2000001ff00 */
[----:B------:R-:W-:Y:S01]  /*0400*/  CS2R R110, SRZ ;  /* 0x00000000006e7805 */ /* 0x000fe2000001ff00 */
[----:B------:R-:W-:Y:S01]  /*0410*/  UISETP.GT.AND UP0, UPT, UR14, UR12, UPT ;  /* 0x0000000c0e00728c */ /* 0x000fe2000bf04270 */
[----:B------:R-:W-:Y:S01]  /*0420*/  CS2R R108, SRZ ;  /* 0x00000000006c7805 */ /* 0x000fe2000001ff00 */
        /* <DEDUP_REMOVED lines=12> */
[----:B------:R-:W-:Y:S01]  /*04f0*/  MOV R89, RZ ;  /* 0x000000ff00597202 */ /* 0x000fe20000000f00 */
[----:B------:R-:W-:Y:S01]  /*0500*/  CS2R R2, SRZ ;  /* 0x0000000000027805 */ /* 0x000fe2000001ff00 */
[----:B------:R-:W-:Y:S01]  /*0510*/  IMAD.MOV.U32 R0, RZ, RZ, RZ ;  /* 0x000000ffff007224 */ /* 0x000fe200078e00ff */
        /* <DEDUP_REMOVED lines=34> */
[----:B------:R-:W-:Y:S01]  /*0740*/  USHF.R.S32.HI UR9, URZ, 0x1f, UR11 ;  /* 0x0000001f3f097899 */ /* 0x000fe2000801140b */
[--C-:B------:R-:W-:Y:S01]  /*0750*/  IMAD.MOV.U32 R84, RZ, RZ, R6.reuse ;  /* 0x000000ffff547224 */ /* 0x100fe200078e0006 */
[----:B------:R-:W-:Y:S01]  /*0760*/  ULDC.64 UR4, c[0x0][0x1e8] ;  /* 0x00007a0000047ab9 */ /* 0x000fe20000000a00 */
[----:B------:R-:W-:Y:S01]  /*0770*/  IMAD.MOV.U32 R84, RZ, RZ, R6 ;  /* 0x000000ffff547224 */ /* 0x000fe200078e0006 */
[----:B------:R-:W-:Y:S01]  /*0780*/  UIMAD UR4, UR9, UR4, URZ ;  /* 0x00000004090472a4 */ /* 0x000fe2000f8e023f */
[----:B------:R-:W-:Y:S01]  /*0790*/  IMAD.MOV.U32 R85, RZ, RZ, R7 ;  /* 0x000000ffff557224 */ /* 0x000fe200078e0007 */
[----:B------:R-:W-:Y:S01]  /*07a0*/  USHF.R.S32.HI UR25, URZ, 0x1f, UR24 ;  /* 0x0000001f3f197899 */ /* 0x000fe20008011418 */
[----:B------:R-:W-:Y:S01]  /*07b0*/  IMAD.U32 R2, RZ, RZ, UR24 ;  /* 0x00000018ff027e24 */ /* 0x000fe2000f8e00ff */
[----:B------:R-:W-:Y:S01]  /*07c0*/  ULDC.64 UR6, c[0x0][0x288] ;  /* 0x0000a20000067ab9 */ /* 0x000fe20000000a00 */
[--C-:B------:R-:W-:Y:S01]  /*07d0*/  SHF.R.S32.HI R85, RZ, 0x1f, R84.reuse ;  /* 0x0000001fff557819 */ /* 0x100fe20000011454 */
[----:B------:R-:W-:Y:S01]  /*07e0*/  UIMAD UR23, UR11, UR5, UR4 ;  /* 0x000000050b1772a4 */ /* 0x000fe2000f8e0204 */
[C---:B------:R-:W-:Y:S01]  /*07f0*/  IMAD.SHL.U32 R10, R84.reuse, 0x4, RZ ;  /* 0x00000004540a7824 */ /* 0x040fe200078e00ff */
[----:B------:R-:W-:Y:S01]  /*0800*/  UIMAD UR6, UR25, UR6, URZ ;  /* 0x00000006190672a4 */ /* 0x000fe2000f8e023f */
[----:B------:R-:W-:Y:S01]  /*0810*/  ISETP.GT.AND P1, PT, R84, 0x7, PT ;  /* 0x000000075400780c */ /* 0x000fe20003f24270 */
[----:B------:R-:W-:Y:S01]  /*0820*/  ULDC.64 UR4, c[0x0][0x238] ;  /* 0x00008e0000047ab9 */ /* 0x000fe20000000a00 */
[----:B------:R-:W-:Y:S01]  /*0830*/  IMAD.WIDE.U32 R2, R2, c[0x0][0x238], R84 ;  /* 0x00008e0002027a25 */ /* 0x000fe200078e0054 */
[----:B------:R-:W-:Y:S01]  /*0840*/  UIMAD UR4, UR25, UR4, URZ ;  /* 0x00000004190472a4 */ /* 0x000fe2000f8e023f */
[----:B------:R-:W-:Y:S01]  /*0850*/  SHF.R.S32.HI R11, RZ, 0x1f, R10 ;  /* 0x0000001fff0b7819 */ /* 0x000fe2000001140a */
[----:B------:R-:W-:Y:S01]  /*0860*/  UIMAD UR22, UR24, UR7, UR6 ;  /* 0x00000007181672a4 */ /* 0x000fe2000f8e0206 */
[----:B-1----:R-:W-:Y:S01]  /*0870*/  IMAD.U32 R6, RZ, RZ, UR24 ;  /* 0x00000018ff067e24 */ /* 0x002fe2000f8e00ff */
[----:B------:R-:W-:Y:S01]  /*0880*/  UIMAD UR6, UR24, UR5, UR4 ;  /* 0x00000005180672a4 */ /* 0x000fe2000f8e0204 */
[----:B------:R-:W-:Y:S01]  /*0890*/  IMAD.U32 R4, RZ, RZ, UR24 ;  /* 0x00000018ff047e24 */ /* 0x000fe2000f8e00ff */
[----:B------:R-:W-:Y:S01]  /*08a0*/  ULDC.64 UR16, c[0x0][0x270] ;  /* 0x00009c0000107ab9 */ /* 0x000fe20000000a00 */
[----:B------:R-:W-:Y:S01]  /*08b0*/  SHF.R.S32.HI R23, RZ, 0x1f, R84 ;  /* 0x0000001fff177819 */ /* 0x000fe20000011454 */
[----:B------:R-:W-:Y:S01]  /*08c0*/  UIMAD UR15, UR25, UR16, URZ ;  /* 0x00000010190f72a4 */ /* 0x000fe2000f8e023f */
[--C-:B------:R-:W-:Y:S01]  /*08d0*/  IMAD.WIDE.U32 R6, R6, c[0x0][0x270], R10.reuse ;  /* 0x00009c0006067a25 */ /* 0x100fe200078e000a */
[----:B------:R-:W-:Y:S01]  /*08e0*/  USHF.L.U32 UR8, UR12, 0x5, URZ ;  /* 0x000000050c087899 */ /* 0x000fe2000800063f */
[----:B------:R-:W-:Y:S01]  /*08f0*/  IADD3 R9, R3, UR6, RZ ;  /* 0x0000000603097c10 */ /* 0x000fe2000fffe0ff */
[----:B------:R-:W-:Y:S01]  /*0900*/  ULDC.64 UR4, c[0x0][0x278] ;  /* 0x00009e0000047ab9 */ /* 0x000fe20000000a00 */
[----:B------:R-:W-:Y:S01]  /*0910*/  IMAD.WIDE.U32 R4, R4, c[0x0][0x288], R10 ;  /* 0x0000a20004047a25 */ /* 0x000fe200078e000a */
[----:B------:R-:W-:Y:S01]  /*0920*/  ULDC.64 UR6, c[0x0][0x290] ;  /* 0x0000a40000067ab9 */ /* 0x000fe20000000a00 */
[CC--:B------:R-:W-:Y:S01]  /*0930*/  LEA.HI R27, R23.reuse, R84.reuse, RZ, 0x3 ;  /* 0x00000054171b7211 */ /* 0x0c0fe200078f18ff */
[----:B------:R-:W-:Y:S01]  /*0940*/  UIMAD UR15, UR24, UR17, UR15 ;  /* 0x00000011180f72a4 */ /* 0x000fe2000f8e020f */
[----:B------:R-:W-:Y:S01]  /*0950*/  IMAD.U32 R0, RZ, RZ, UR8 ;  /* 0x00000008ff007e24 */ /* 0x000fe2000f8e00ff */
[----:B------:R-:W-:Y:S01]  /*0960*/  ULDC.64 UR26, c[0x0][0x248] ;  /* 0x00009200001a7ab9 */ /* 0x000fe20000000a00 */
[----:B------:R-:W-:Y:S01]  /*0970*/  STL [R1+0x74], R85 ;  /* 0x0000745501007387 */ /* 0x000fe20000100800 */
[----:B------:R-:W-:Y:S01]  /*0980*/  UIMAD.WIDE.U32 UR18, UR11, UR4, URZ ;  /* 0x000000040b1272a5 */ /* 0x000fe2000f8e003f */
[----:B------:R-:W-:Y:S01]  /*0990*/  SHF.R.S32.HI R38, RZ, 0x3, R27 ;  /* 0x00000003ff267819 */ /* 0x000fe2000001141b */
[----:B------:R-:W-:Y:S01]  /*09a0*/  UIMAD.WIDE.U32 UR16, UR11, UR6, URZ ;  /* 0x000000060b1072a5 */ /* 0x000fe2000f8e003f */
[----:B------:R1:W-:Y:S01]  /*09b0*/  STL.64 [R1+0x78], R10 ;  /* 0x0000780a01007387 */ /* 0x0003e20000100a00 */
[----:B------:R-:W-:Y:S01]  /*09c0*/  UISETP.NE.AND UP0, UPT, UR26, 0x1, UPT ;  /* 0x000000011a00788c */ /* 0x000fe2000bf05270 */
[-C--:B------:R-:W-:Y:S01]  /*09d0*/  LEA.HI R26, R23, R84.reuse, RZ, 0x4 ;  /* 0x00000054171a7211 */ /* 0x080fe200078f20ff */
[----:B------:R-:W-:Y:S01]  /*09e0*/  UIMAD.WIDE.U32 UR26, UR24, UR27, URZ ;  /* 0x0000001b181a72a5 */ /* 0x000fe2000f8e003f */
[C---:B------:R-:W-:Y:S01]  /*09f0*/  @!P1 IADD3 R31, P4, P3, R0.reuse, UR18, R6 ;  /* 0x00000012001f9c10 */ /* 0x040fe2000fb9e006 */
[----:B------:R-:W-:Y:S01]  /*0a00*/  UIMAD UR28, UR9, UR4, URZ ;  /* 0x00000004091c72a4 */ /* 0x000fe2000f8e023f */
[----:B------:R-:W-:Y:S01]  /*0a10*/  IADD3 R32, P2, P0, R0, UR16, R4 ;  /* 0x0000001000207c10 */ /* 0x000fe2000f85e004 */
[----:B------:R-:W-:Y:S01]  /*0a20*/  IMAD.MOV.U32 R8, RZ, RZ, R2 ;  /* 0x000000ffff087224 */ /* 0x000fe200078e0002 */
[----:B------:R-:W-:Y:S01]  /*0a30*/  LOP3.LUT R0, R27, 0xfffffff8, RZ, 0xc0, !PT ;  /* 0xfffffff81b007812 */ /* 0x000fe200078ec0ff */
[----:B------:R-:W-:Y:S01]  /*0a40*/  IMAD.U32 R2, RZ, RZ, UR10 ;  /* 0x0000000aff027e24 */ /* 0x000fe2000f8e00ff */
[----:B------:R-:W-:Y:S01]  /*0a50*/  SHF.R.S32.HI R39, RZ, 0x1f, R38 ;  /* 0x0000001fff277819 */ /* 0x000fe20000011426 */
[----:B------:R-:W-:Y:S01]  /*0a60*/  UIMAD UR28, UR11, UR5, UR28 ;  /* 0x000000050b1c72a4 */ /* 0x000fe2000f8e021c */
[----:B------:R-:W-:Y:S01]  /*0a70*/  LEA.HI R19, R23, R84, RZ, 0x2 ;  /* 0x0000005417137211 */ /* 0x000fe200078f10ff */
[----:B------:R-:W-:Y:S01]  /*0a80*/  IMAD.IADD R17, R84, 0x1, -R0 ;  /* 0x0000000154117824 */ /* 0x000fe200078e0a00 */
[----:B------:R-:W-:Y:S01]  /*0a90*/  SHF.R.S32.HI R4, RZ, 0x4, R26 ;  /* 0x00000004ff047819 */ /* 0x000fe2000001141a */
[----:B------:R-:W-:Y:S01]  /*0aa0*/  ULDC.64 UR4, c[0x0][0x1e0] ;  /* 0x0000780000047ab9 */ /* 0x000fe20000000a00 */
[----:B------:R-:W-:Y:S01]  /*0ab0*/  IMAD.WIDE R14, R2, 0x40, R38 ;  /* 0x00000040020e7825 */ /* 0x000fe200078e0226 */
[--C-:B------:R-:W-:Y:S01]  /*0ac0*/  SHF.R.S32.HI R6, RZ, 0x2, R19.reuse ;  /* 0x00000002ff067819 */ /* 0x100fe20000011413 */
[----:B------:R-:W-:Y:S01]  /*0ad0*/  UIMAD UR6, UR9, UR6, URZ ;  /* 0x00000006090672a4 */ /* 0x000fe2000f8e023f */
[----:B------:R-:W-:Y:S01]  /*0ae0*/  SHF.R.S32.HI R2, RZ, 0x1f, R19 ;  /* 0x0000001fff027819 */ /* 0x000fe20000011413 */
[----:B------:R-:W-:Y:S01]  /*0af0*/  IMAD.SHL.U32 R12, R17, 0x8, RZ ;  /* 0x00000008110c7824 */ /* 0x000fe200078e00ff */
[----:B------:R-:W-:Y:S01]  /*0b00*/  LEA.HI R0, R26, R4, RZ, 0x1 ;  /* 0x000000041a007211 */ /* 0x000fe200078f08ff */
[----:B------:R-:W-:Y:S01]  /*0b10*/  UIMAD UR6, UR11, UR7, UR6 ;  /* 0x000000070b0672a4 */ /* 0x000fe2000f8e0206 */
[----:B------:R-:W-:Y:S01]  /*0b20*/  IMAD.U32 R16, RZ, RZ, UR11 ;  /* 0x0000000bff107e24 */ /* 0x000fe2000f8e00ff */
[----:B------:R-:W-:Y:S01]  /*0b30*/  STL.64 [R1+0x58], R38 ;  /* 0x0000582601007387 */ /* 0x000fe20000100a00 */
[----:B------:R-:W-:Y:S01]  /*0b40*/  SHF.R.S32.HI R13, RZ, 0x1f, R12 ;  /* 0x0000001fff0d7819 */ /* 0x000fe2000001140c */
[----:B------:R-:W-:Y:S01]  /*0b50*/  IMAD.MOV.U32 R148, RZ, RZ, 0x20 ;  /* 0x00000020ff947424 */ /* 0x000fe200078e00ff */
[----:B-1----:R-:W-:Y:S01]  /*0b60*/  IADD3 R10, R5, UR22, RZ ;  /* 0x00000016050a7c10 */ /* 0x002fe2000fffe0ff */
[----:B------:R-:W-:Y:S01]  /*0b70*/  ULDC UR22, c[0x0][0x250] ;  /* 0x0000940000167ab9 */ /* 0x000fe20000000800 */
[----:B------:R-:W-:Y:S01]  /*0b80*/  IADD3 R11, R7, UR15, RZ ;  /* 0x0000000f070b7c10 */ /* 0x000fe2000fffe0ff */
[----:B------:R-:W-:Y:S01]  /*0b90*/  UMOV UR15, UR24 ;  /* 0x00000018000f7c82 */ /* 0x000fe20008000000 */
[----:B------:R-:W-:Y:S01]  /*0ba0*/  LEA.HI R5, R2, R6, RZ, 0x3 ;  /* 0x0000000602057211 */ /* 0x000fe200078f18ff */
[----:B------:R-:W-:Y:S01]  /*0bb0*/  @UP0 USHF.R.U32.HI UR15, URZ, UR22, UR27 ;  /* 0x000000163f0f0299 */ /* 0x000fe2000801161b */
[----:B------:R-:W-:Y:S01]  /*0bc0*/  LOP3.LUT R0, R0, 0xfffffffe, RZ, 0xc0, !PT ;  /* 0xfffffffe00007812 */ /* 0x000fe200078ec0ff */
[----:B------:R-:W-:Y:S01]  /*0bd0*/  CS2R R146, SRZ ;  /* 0x0000000000927805 */ /* 0x000fe2000001ff00 */
[C---:B------:R-:W-:Y:S01]  /*0be0*/  IADD3 R28, R12.reuse, 0x40, RZ ;  /* 0x000000400c1c7810 */ /* 0x040fe20007ffe0ff */
[----:B------:R-:W-:Y:S01]  /*0bf0*/  USHF.R.S32.HI UR22, URZ, 0x1f, UR15 ;  /* 0x0000001f3f167899 */ /* 0x000fe2000801140f */
[C---:B------:R-:W-:Y:S01]  /*0c00*/  IADD3 R29, R12.reuse, 0x80, RZ ;  /* 0x000000800c1d7810 */ /* 0x040fe20007ffe0ff */
[----:B------:R-:W-:Y:S01]  /*0c10*/  IMAD.U32 R7, RZ, RZ, UR15 ;  /* 0x0000000fff077e24 */ /* 0x000fe2000f8e00ff */
[----:B------:R-:W-:Y:S01]  /*0c20*/  IADD3 R30, R12, 0xc0, RZ ;  /* 0x000000c00c1e7810 */ /* 0x000fe20007ffe0ff */
[----:B------:R-:W-:Y:S01]  /*0c30*/  UIMAD UR4, UR22, UR4, URZ ;  /* 0x00000004160472a4 */ /* 0x000fe2000f8e023f */
[----:B------:R-:W-:Y:S01]  /*0c40*/  IMAD.IADD R22, R4, 0x1, -R0 ;  /* 0x0000000104167824 */ /* 0x000fe200078e0a00 */
[----:B------:R-:W-:Y:S01]  /*0c50*/  LOP3.LUT R0, R5, 0xfffffff8, RZ, 0xc0, !PT ;  /* 0xfffffff805007812 */ /* 0x000fe200078ec0ff */
[----:B------:R-:W-:Y:S01]  /*0c60*/  IMAD.WIDE.U32 R2, R7, c[0x0][0x1e0], R12 ;  /* 0x0000780007027a25 */ /* 0x000fe200078e000c */
[----:B------:R-:W-:Y:S01]  /*0c70*/  UIMAD UR26, UR15, UR5, UR4 ;  /* 0x000000050f1a72a4 */ /* 0x000fe2000f8e0204 */
[----:B------:R-:W-:Y:S01]  /*0c80*/  ISETP.GE.AND P6, PT, R29, c[0x0][0x1cc], PT ;  /* 0x000073001d007a0c */ /* 0x000fe20003fc6270 */
[----:B------:R-:W-:Y:S01]  /*0c90*/  UMOV UR27, 0x5 ;  /* 0x00000005001b7882 */ /* 0x000fe20000000000 */
[----:B------:R-:W-:Y:S01]  /*0ca0*/  IMAD.U32 R4, RZ, RZ, UR11 ;  /* 0x0000000bff047e24 */ /* 0x000fe2000f8e00ff */
[----:B------:R-:W-:Y:S01]  /*0cb0*/  ULDC.64 UR4, c[0x0][0x1b0] ;  /* 0x00006c0000047ab9 */ /* 0x000fe20000000a00 */
[----:B------:R-:W-:Y:S01]  /*0cc0*/  IMAD.IADD R18, R6, 0x1, -R0 ;  /* 0x0000000106127824 */ /* 0x000fe200078e0a00 */
[----:B------:R-:W-:Y:S01]  /*0cd0*/  IADD3 R3, R3, UR26, RZ ;  /* 0x0000001a03037c10 */ /* 0x000fe2000fffe0ff */
[----:B------:R-:W-:Y:S01]  /*0ce0*/  UIMAD UR4, UR22, UR4, URZ ;  /* 0x00000004160472a4 */ /* 0x000fe2000f8e023f */
[CC--:B------:R-:W-:Y:S01]  /*0cf0*/  LEA.HI R0, R23.reuse, R84.reuse, RZ, 0x6 ;  /* 0x0000005417007211 */ /* 0x0c0fe200078f30ff */
[----:B------:R-:W-:Y:S01]  /*0d00*/  UIADD3 UR22, UR17, UR6, URZ ;  /* 0x0000000611167290 */ /* 0x000fe2000fffe03f */
[----:B------:R-:W-:Y:S01]  /*0d10*/  LEA.HI R23, R23, R84, RZ, 0x5 ;  /* 0x0000005417177211 */ /* 0x000fe200078f28ff */
[----:B------:R-:W-:Y:S01]  /*0d20*/  IMAD.WIDE.U32 R4, R4, c[0x0][0x1e8], R2 ;  /* 0x00007a0004047a25 */ /* 0x000fe200078e0002 */
[----:B------:R-:W-:Y:S01]  /*0d30*/  UIMAD UR7, UR15, UR5, UR4 ;  /* 0x000000050f0772a4 */ /* 0x000fe2000f8e0204 */
[----:B------:R-:W-:Y:S01]  /*0d40*/  SHF.R.S32.HI R20, RZ, 0x6, R0 ;  /* 0x00000006ff147819 */ /* 0x000fe20000011400 */
[----:B------:R-:W-:Y:S01]  /*0d50*/  USHF.R.S32.HI UR5, URZ, 0x1f, UR8 ;  /* 0x0000001f3f057899 */ /* 0x000fe20008011408 */
[----:B------:R-:W-:Y:S01]  /*0d60*/  IMAD.SHL.U32 R2, R38, 0x40, RZ ;  /* 0x0000004026027824 */ /* 0x000fe200078e00ff */
[----:B------:R-:W-:Y:S01]  /*0d70*/  UIADD3 UR15, UR19, UR28, URZ ;  /* 0x0000001c130f7290 */ /* 0x000fe2000fffe03f */
[----:B------:R-:W-:Y:S01]  /*0d80*/  IADD3 R5, R5, UR23, RZ ;  /* 0x0000001705057c10 */ /* 0x000fe2000fffe0ff */
[----:B------:R-:W-:Y:S01]  /*0d90*/  ULDC UR4, c[0x0][0x198] ;  /* 0x0000660000047ab9 */ /* 0x000fe20000000800 */
[----:B------:R-:W-:Y:S01]  /*0da0*/  IMAD.SHL.U32 R21, R20, 0x200, RZ ;  /* 0x0000020014157824 */ /* 0x000fe200078e00ff */
[----:B------:R-:W-:Y:S01]  /*0db0*/  LOP3.LUT R0, R2, 0x1c0, RZ, 0xc0, !PT ;  /* 0x000001c002007812 */ /* 0x000fe200078ec0ff */
[----:B------:R-:W-:Y:S01]  /*0dc0*/  IMAD.U32 R6, RZ, RZ, UR5 ;  /* 0x00000005ff067e24 */ /* 0x000fe2000f8e00ff */
[----:B------:R-:W-:Y:S01]  /*0dd0*/  UIADD3 UR23, -UR13, UR4, URZ ;  /* 0x000000040d177290 */ /* 0x000fe2000fffe13f */
[----:B------:R-:W-:Y:S01]  /*0de0*/  IMAD.WIDE.U32 R2, R7, c[0x0][0x1b0], R12 ;  /* 0x00006c0007027a25 */ /* 0x000fe200078e000c */
[----:B------:R-:W-:Y:S01]  /*0df0*/  LOP3.LUT R7, R0, 0x38, R12, 0xf8, !PT ;  /* 0x0000003800077812 */ /* 0x000fe200078ef80c */
[----:B------:R-:W-:Y:S01]  /*0e00*/  ULDC.64 UR4, c[0x0][0x1b8] ;  /* 0x00006e0000047ab9 */ /* 0x000fe20000000a00 */
[----:B------:R-:W-:Y:S01]  /*0e10*/  SHF.R.U32.HI R0, RZ, 0x3, R0 ;  /* 0x00000003ff007819 */ /* 0x000fe20000011600 */
[----:B------:R-:W-:Y:S01]  /*0e20*/  UIMAD UR4, UR9, UR4, URZ ;  /* 0x00000004090472a4 */ /* 0x000fe2000f8e023f */
[C---:B------:R-:W-:Y:S01]  /*0e30*/  @!P1 IADD3.X R34, R6.reuse, UR15, R11, P4, P3 ;  /* 0x0000000f06229c10 */ /* 0x040fe2000a7e640b */
[----:B------:R-:W-:Y:S01]  /*0e40*/  CS2R R144, SRZ ;  /* 0x0000000000907805 */ /* 0x000fe2000001ff00 */
[----:B------:R-:W-:Y:S01]  /*0e50*/  LOP3.LUT R11, R21, R7, R0, 0xf6, !PT ;  /* 0x00000007150b7212 */ /* 0x000fe200078ef600 */
[----:B------:R-:W-:Y:S01]  /*0e60*/  IMAD R0, R15, c[0x0][0x1d8], RZ ;  /* 0x000076000f007a24 */ /* 0x000fe200078e02ff */
[----:B------:R-:W-:Y:S01]  /*0e70*/  IADD3.X R35, R6, UR22, R10, P2, P0 ;  /* 0x0000001606237c10 */ /* 0x000fe200097e040a */
[----:B------:R-:W-:Y:S01]  /*0e80*/  IMAD.WIDE.U32 R6, R14, c[0x0][0x1d8], R4 ;  /* 0x000076000e067a25 */ /* 0x000fe200078e0004 */
[----:B------:R-:W-:Y:S01]  /*0e90*/  IADD3 R10, -R38, UR23, RZ ;  /* 0x00000017260a7c10 */ /* 0x000fe2000fffe1ff */
[----:B------:R-:W-:Y:S01]  /*0ea0*/  UIMAD UR4, UR11, UR5, UR4 ;  /* 0x000000050b0472a4 */ /* 0x000fe2000f8e0204 */
[----:B------:R-:W-:Y:S01]  /*0eb0*/  ISETP.GE.AND P2, PT, R12, c[0x0][0x1cc], PT ;  /* 0x000073000c007a0c */ /* 0x000fe20003f46270 */
[----:B------:R-:W-:Y:S01]  /*0ec0*/  IMAD R0, R14, c[0x0][0x1dc], R0 ;  /* 0x000077000e007a24 */ /* 0x000fe200078e0200 */
[----:B------:R-:W-:Y:S01]  /*0ed0*/  IADD3 R3, R3, UR7, RZ ;  /* 0x0000000703037c10 */ /* 0x000fe2000fffe0ff */
[----:B------:R-:W-:Y:S01]  /*0ee0*/  IMAD.SHL.U32 R37, R11, 0x2, RZ ;  /* 0x000000020b257824 */ /* 0x000fe200078e00ff */
[----:B------:R-:W-:Y:S01]  /*0ef0*/  ISETP.LT.OR P3, PT, R10, 0x1, P2 ;  /* 0x000000010a00780c */ /* 0x000fe20001761670 */
[----:B------:R-:W-:Y:S01]  /*0f00*/  IMAD.IADD R0, R7, 0x1, R0 ;  /* 0x0000000107007824 */ /* 0x000fe200078e0200 */
[----:B------:R-:W-:Y:S01]  /*0f10*/  ISETP.GE.AND P4, PT, R28, c[0x0][0x1cc], PT ;  /* 0x000073001c007a0c */ /* 0x000fe20003f86270 */
[----:B------:R-:W-:Y:S01]  /*0f20*/  IMAD.WIDE.U32 R4, R16, c[0x0][0x1b8], R2 ;  /* 0x00006e0010047a25 */ /* 0x000fe200078e0002 */
[----:B------:R-:W-:Y:S01]  /*0f30*/  LEA R2, P0, R6, c[0x0][0x1c0], 0x1 ;  /* 0x0000700006027a11 */ /* 0x000fe200078008ff */
[----:B------:R-:W-:Y:S01]  /*0f40*/  ULDC.64 UR6, c[0x0][0x208] ;  /* 0x0000820000067ab9 */ /* 0x000fe20000000a00 */
[----:B------:R-:W-:Y:S01]  /*0f50*/  ISETP.LT.OR P5, PT, R10, 0x1, P4 ;  /* 0x000000010a00780c */ /* 0x000fe200027a1670 */
[----:B------:R-:W-:Y:S01]  /*0f60*/  IMAD.MOV.U32 R11, RZ, RZ, c[0x0][0x1ac] ;  /* 0x00006b00ff0b7624 */ /* 0x000fe200078e00ff */
[----:B------:R-:W-:Y:S01]  /*0f70*/  LEA.HI.X R3, R6, c[0x0][0x1c4], R0, 0x1, P0 ;  /* 0x0000710006037a11 */ /* 0x000fe200000f0c00 */
[----:B------:R-:W-:Y:S01]  /*0f80*/  IMAD.U32 R0, RZ, RZ, UR11 ;  /* 0x0000000bff007e24 */ /* 0x000fe2000f8e00ff */
[----:B------:R-:W-:Y:S01]  /*0f90*/  ISETP.LT.OR P0, PT, R10, 0x1, P6 ;  /* 0x000000010a00780c */ /* 0x000fe20003701670 */
[----:B------:R-:W-:Y:S01]  /*0fa0*/  IMAD.MOV.U32 R6, RZ, RZ, R4 ;  /* 0x000000ffff067224 */ /* 0x000fe200078e0004 */
[----:B------:R-:W-:Y:S01]  /*0fb0*/  IADD3 R7, R5, UR4, RZ ;  /* 0x0000000405077c10 */ /* 0x000fe2000fffe0ff */
[----:B------:R-:W-:Y:S01]  /*0fc0*/  @!PT LDS RZ, [RZ] ;  /* 0x00000000fffff984 */ /* 0x000fe20000000800 */
[----:B------:R-:W-:Y:S01]  /*0fd0*/  @!PT LDS RZ, [RZ] ;  /* 0x00000000fffff984 */ /* 0x000fe20000000800 */
[----:B------:R-:W-:Y:S01]  /*0fe0*/  @!PT LDS RZ, [RZ] ;  /* 0x00000000fffff984 */ /* 0x000fe20000000800 */
[----:B------:R1:W-:Y:S01]  /*0ff0*/  LDGSTS.E.BYPASS.LTC128B.128 [R37+0x8080], [R2.64], !P3 ;  /* 0x0808000002257fae */ /* 0x0003e2000d901d54 */
[----:B------:R-:W-:Y:S01]  /*1000*/  ISETP.GE.AND P3, PT, R30, c[0x0][0x1cc], PT ;  /* 0x000073001e007a0c */ /* 0x000fe20003f66270 */
[----:B------:R-:W-:Y:S01]  /*1010*/  IMAD.MOV.U32 R5, RZ, RZ, c[0x0][0x1d8] ;  /* 0x00007600ff057624 */ /* 0x000fe200078e00ff */
[----:B------:R-:W-:Y:S01]  /*1020*/  ISETP.LT.OR P2, PT, R10, 0x21, P2 ;  /* 0x000000210a00780c */ /* 0x000fe20001741670 */
[----:B------:R-:W-:Y:S01]  /*1030*/  IMAD.WIDE.U32 R150, R0, c[0x0][0x240], R8 ;  /* 0x0000900000967a25 */ /* 0x000fe200078e0008 */
[C---:B------:R-:W-:Y:S01]  /*1040*/  ISETP.LT.OR P4, PT, R10.reuse, 0x21, P4 ;  /* 0x000000210a00780c */ /* 0x040fe20002781670 */
[----:B------:R1:W-:Y:S01]  /*1050*/  LDGSTS.E.BYPASS.LTC128B.128 [R37+0xa080], [R2.64+0x80], !P5 ;  /* 0x0a08008002257fae */ /* 0x0003e2000e901d54 */
[C---:B------:R-:W-:Y:S01]  /*1060*/  ISETP.LT.OR P5, PT, R10.reuse, 0x1, P3 ;  /* 0x000000010a00780c */ /* 0x040fe20001fa1670 */
[----:B------:R-:W-:Y:S01]  /*1070*/  IMAD.MOV.U32 R8, RZ, RZ, c[0x0][0x1dc] ;  /* 0x00007700ff087624 */ /* 0x000fe200078e00ff */
[C---:B------:R-:W-:Y:S01]  /*1080*/  ISETP.LT.OR P6, PT, R10.reuse, 0x21, P6 ;  /* 0x000000210a00780c */ /* 0x040fe200037c1670 */
[----:B------:R1:W-:Y:S01]  /*1090*/  LDGSTS.E.BYPASS.LTC128B.128 [R37+0xc080], [R2.64+0x100], !P0 ;  /* 0x0c08010002257fae */ /* 0x0003e2000c101d54 */
[----:B------:R-:W-:Y:S01]  /*10a0*/  ISETP.LT.OR P3, PT, R10, 0x21, P3 ;  /* 0x000000210a00780c */ /* 0x000fe20001f61670 */
[----:B------:R-:W-:Y:S01]  /*10b0*/  IMAD R0, R15, c[0x0][0x1a8], RZ ;  /* 0x00006a000f007a24 */ /* 0x000fe200078e02ff */
[C---:B------:R-:W-:Y:S01]  /*10c0*/  LEA R4, P0, R5.reuse, R2, 0x6 ;  /* 0x0000000205047211 */ /* 0x040fe200078030ff */
[C---:B------:R-:W-:Y:S01]  /*10d0*/  IMAD.WIDE.U32 R6, R14.reuse, c[0x0][0x1a8], R6 ;  /* 0x00006a000e067a25 */ /* 0x040fe200078e0006 */
[----:B------:R-:W-:Y:S01]  /*10e0*/  ULDC.64 UR4, c[0x0][0x180] ;  /* 0x0000600000047ab9 */ /* 0x000fe20000000a00 */
[----:B------:R-:W-:Y:S01]  /*10f0*/  STL [R1+0x50], R37 ;  /* 0x0000502501007387 */ /* 0x000fe20000100800 */
[----:B------:R-:W-:Y:S01]  /*1100*/  LEA.HI.X R5, R5, R3, R8, 0x6, P0 ;  /* 0x0000000305057211 */ /* 0x000fe200000f3408 */
[----:B------:R-:W-:Y:S01]  /*1110*/  IMAD R0, R14, c[0x0][0x1ac], R0 ;  /* 0x00006b000e007a24 */ /* 0x000fe200078e0200 */
[----:B------:R-:W-:Y:S01]  /*1120*/  LEA R8, P0, R6, c[0x0][0x190], 0x1 ;  /* 0x0000640006087a11 */ /* 0x000fe200078008ff */
[----:B------:R1:W-:Y:S01]  /*1130*/  LDGSTS.E.BYPASS.LTC128B.128 [R37+0xe080], [R2.64+0x180], !P5 ;  /* 0x0e08018002257fae */ /* 0x0003e2000e901d54 */
[----:B------:R-:W-:Y:S01]  /*1140*/  ISETP.GE.AND P5, PT, R12, c[0x0][0x19c], PT ;  /* 0x000067000c007a0c */ /* 0x000fe20003fa6270 */
[----:B------:R-:W-:Y:S01]  /*1150*/  IMAD.IADD R0, R7, 0x1, R0 ;  /* 0x0000000107007824 */ /* 0x000fe200078e0200 */
[----:B------:R-:W-:Y:S01]  /*1160*/  UIMAD UR4, UR25, UR4, URZ ;  /* 0x00000004190472a4 */ /* 0x000fe2000f8e023f */
[----:B------:R2:W-:Y:S01]  /*1170*/  LDGSTS.E.BYPASS.LTC128B.128 [R37+0x9080], [R4.64], !P2 ;  /* 0x0908000004257fae */ /* 0x0005e2000d101d54 */
[----:B------:R-:W-:Y:S01]  /*1180*/  ISETP.LT.OR P2, PT, R10, 0x1, P5 ;  /* 0x000000010a00780c */ /* 0x000fe20002f41670 */
[----:B------:R-:W-:Y:S01]  /*1190*/  IMAD.MOV.U32 R7, RZ, RZ, c[0x0][0x1a8] ;  /* 0x00006a00ff077624 */ /* 0x000fe200078e00ff */
[----:B------:R-:W-:Y:S01]  /*11a0*/  LEA.HI.X R9, R6, c[0x0][0x194], R0, 0x1, P0 ;  /* 0x0000650006097a11 */ /* 0x000fe200000f0c00 */
[----:B------:R2:W-:Y:S01]  /*11b0*/  LDGSTS.E.BYPASS.LTC128B.128 [R37+0xb080], [R4.64+0x80], !P4 ;  /* 0x0b08008004257fae */ /* 0x0005e2000e101d54 */
[----:B------:R-:W-:Y:S01]  /*11c0*/  ISETP.GE.AND P4, PT, R28, c[0x0][0x19c], PT ;  /* 0x000067001c007a0c */ /* 0x000fe20003f86270 */
[----:B------:R-:W-:Y:S01]  /*11d0*/  IMAD R0, R39, c[0x0][0x178], RZ ;  /* 0x00005e0027007a24 */ /* 0x000fe200078e02ff */
[C---:B------:R-:W-:Y:S01]  /*11e0*/  ISETP.LT.OR P5, PT, R10.reuse, 0x21, P5 ;  /* 0x000000210a00780c */ /* 0x040fe20002fa1670 */
[----:B------:R2:W-:Y:S01]  /*11f0*/  LDGSTS.E.BYPASS.LTC128B.128 [R37+0xd080], [R4.64+0x100], !P6 ;  /* 0x0d08010004257fae */ /* 0x0005e2000f101d54 */
[----:B------:R-:W-:Y:S01]  /*1200*/  ISETP.LT.OR P6, PT, R10, 0x1, P4 ;  /* 0x000000010a00780c */ /* 0x000fe200027c1670 */
[----:B------:R-:W-:Y:S01]  /*1210*/  IMAD R0, R38, c[0x0][0x17c], R0 ;  /* 0x00005f0026007a24 */ /* 0x000fe200078e0200 */
[C---:B------:R-:W-:Y:S01]  /*1220*/  ISETP.LT.OR P4, PT, R10.reuse, 0x21, P4 ;  /* 0x000000210a00780c */ /* 0x040fe20002781670 */
[----:B------:R2:W-:Y:S01]  /*1230*/  LDGSTS.E.BYPASS.LTC128B.128 [R37+0xf080], [R4.64+0x180], !P3 ;  /* 0x0f08018004257fae */ /* 0x0005e2000d901d54 */
[----:B------:R-:W-:Y:S01]  /*1240*/  ISETP.GE.AND P3, PT, R29, c[0x0][0x19c], PT ;  /* 0x000067001d007a0c */ /* 0x000fe20003f66270 */
[----:B------:R-:W-:Y:S01]  /*1250*/  UIMAD UR26, UR24, UR5, UR4 ;  /* 0x00000005181a72a4 */ /* 0x000fe2000f8e0204 */
[----:B------:R-:W-:Y:S01]  /*1260*/  CS2R R142, SRZ ;  /* 0x00000000008e7805 */ /* 0x000fe2000001ff00 */
[----:B------:R-:W0:Y:S01]  /*1270*/  LDGDEPBAR ;  /* 0x00000000000079af */ /* 0x000e220000000000 */
[C---:B------:R-:W-:Y:S01]  /*1280*/  ISETP.LT.OR P0, PT, R10.reuse, 0x1, P3 ;  /* 0x000000010a00780c */ /* 0x040fe20001f01670 */
[----:B------:R-:W-:Y:S01]  /*1290*/  ULDC.64 UR4, c[0x0][0x210] ;  /* 0x0000840000047ab9 */ /* 0x000fe20000000a00 */
[----:B------:R-:W-:Y:S01]  /*12a0*/  ISETP.LT.OR P3, PT, R10, 0x21, P3 ;  /* 0x000000210a00780c */ /* 0x000fe20001f61670 */
[----:B------:R3:W-:Y:S01]  /*12b0*/  LDGSTS.E.BYPASS.LTC128B.128 [R37+0x80], [R8.64], !P2 ;  /* 0x0008000008257fae */ /* 0x0007e2000d101d54 */
[----:B------:R-:W-:Y:S01]  /*12c0*/  ISETP.GE.AND P2, PT, R30, c[0x0][0x19c], PT ;  /* 0x000067001e007a0c */ /* 0x000fe20003f46270 */
[----:B------:R-:W-:Y:S01]  /*12d0*/  UIMAD UR25, UR25, UR4, URZ ;  /* 0x00000004191972a4 */ /* 0x000fe2000f8e023f */
[----:B-1----:R-:W-:Y:S01]  /*12e0*/  IMAD.WIDE.U32 R2, R38, c[0x0][0x178], R12 ;  /* 0x00005e0026027a25 */ /* 0x002fe200078e000c */
[----:B------:R3:W-:Y:S01]  /*12f0*/  LDGSTS.E.BYPASS.LTC128B.128 [R37+0x2080], [R8.64+0x80], !P6 ;  /* 0x0208008008257fae */ /* 0x0007e2000f101d54 */
[C---:B------:R-:W-:Y:S01]  /*1300*/  ISETP.LT.OR P6, PT, R10.reuse, 0x1, P2 ;  /* 0x000000010a00780c */ /* 0x040fe200017c1670 */
[----:B------:R-:W-:Y:S01]  /*1310*/  UIMAD UR25, UR24, UR5, UR25 ;  /* 0x00000005181972a4 */ /* 0x000fe2000f8e0219 */
[----:B------:R-:W-:Y:S01]  /*1320*/  ISETP.LT.OR P2, PT, R10, 0x21, P2 ;  /* 0x000000210a00780c */ /* 0x000fe20001741670 */
[----:B------:R-:W-:Y:S01]  /*1330*/  USHF.L.U64.HI UR7, UR6, UR27, UR7 ;  /* 0x0000001b06077299 */ /* 0x000fe20008010207 */
[----:B------:R-:W-:Y:S01]  /*1340*/  STL.64 [R1+0xb0], R150 ;  /* 0x0000b09601007387 */ /* 0x000fe20000100a00 */
[----:B------:R-:W-:Y:S01]  /*1350*/  ULDC.64 UR4, c[0x0][0x188] ;  /* 0x0000620000047ab9 */ /* 0x000fe20000000a00 */
[----:B------:R-:W-:Y:S01]  /*1360*/  CS2R R140, SRZ ;  /* 0x00000000008c7805 */ /* 0x000fe2000001ff00 */
[----:B------:R-:W-:Y:S01]  /*1370*/  UIMAD UR4, UR9, UR4, URZ ;  /* 0x00000004090472a4 */ /* 0x000fe2000f8e023f */
[----:B------:R3:W-:Y:S01]  /*1380*/  LDGSTS.E.BYPASS.LTC128B.128 [R37+0x4080], [R8.64+0x100], !P0 ;  /* 0x0408010008257fae */ /* 0x0007e2000c101d54 */
[C---:B------:R-:W-:Y:S01]  /*1390*/  LEA R6, P0, R7.reuse, R8, 0x6 ;  /* 0x0000000807067211 */ /* 0x040fe200078030ff */
[----:B------:R-:W-:Y:S01]  /*13a0*/  USHF.L.U32 UR6, UR6, 0x5, URZ ;  /* 0x0000000506067899 */ /* 0x000fe2000800063f */
[----:B------:R-:W-:Y:S01]  /*13b0*/  CS2R R138, SRZ ;  /* 0x00000000008a7805 */ /* 0x000fe2000001ff00 */
[----:B------:R-:W-:Y:S01]  /*13c0*/  UIMAD UR7, UR7, UR12, URZ ;  /* 0x0000000c070772a4 */ /* 0x000fe2000f8e023f */
[----:B------:R-:W-:Y:S01]  /*13d0*/  LEA.HI.X R7, R7, R9, R11, 0x6, P0 ;  /* 0x0000000907077211 */ /* 0x000fe200000f340b */
[----:B--2---:R-:W-:Y:S01]  /*13e0*/  IMAD.IADD R5, R3, 0x1, R0 ;  /* 0x0000000103057824 */ /* 0x004fe200078e0200 */
[----:B------:R-:W-:Y:S01]  /*13f0*/  LOP3.LUT P0, RZ, R18, 0x4, RZ, 0xc0, !PT ;  /* 0x0000000412ff7812 */ /* 0x000fe2000780c0ff */
[----:B------:R-:W-:Y:S01]  /*1400*/  IMAD R0, R39, c[0x0][0x208], RZ ;  /* 0x0000820027007a24 */ /* 0x000fe200078e02ff */
[----:B------:R3:W-:Y:S01]  /*1410*/  LDGSTS.E.BYPASS.LTC128B.128 [R37+0x6080], [R8.64+0x180], !P6 ;  /* 0x0608018008257fae */ /* 0x0007e2000f101d54 */
[----:B------:R-:W-:Y:S01]  /*1420*/  IMAD.MOV.U32 R4, RZ, RZ, R2 ;  /* 0x000000ffff047224 */ /* 0x000fe200078e0002 */
[----:B------:R-:W-:Y:S01]  /*1430*/  LOP3.LUT P6, RZ, R17, 0x2, RZ, 0xc0, !PT ;  /* 0x0000000211ff7812 */ /* 0x000fe200078cc0ff */
[----:B------:R-:W-:Y:S01]  /*1440*/  IMAD R10, R38, c[0x0][0x20c], R0 ;  /* 0x00008300260a7a24 */ /* 0x000fe200078e0200 */
[----:B------:R1:W-:Y:S01]  /*1450*/  LDGSTS.E.BYPASS.LTC128B.128 [R37+0x1080], [R6.64], !P5 ;  /* 0x0108000006257fae */ /* 0x0003e2000e901d54 */
[----:B------:R-:W-:Y:S01]  /*1460*/  IMAD.SHL.U32 R0, R18, 0x40, RZ ;  /* 0x0000004012007824 */ /* 0x000fe200078e00ff */
[----:B------:R-:W-:Y:S01]  /*1470*/  SHF.R.S32.HI R18, RZ, 0x5, R23 ;  /* 0x00000005ff127819 */ /* 0x000fe20000011417 */
[----:B------:R-:W-:Y:S01]  /*1480*/  IMAD.WIDE.U32 R2, R38, c[0x0][0x208], R12 ;  /* 0x0000820026027a25 */ /* 0x000fe200078e000c */
[----:B------:R1:W-:Y:S01]  /*1490*/  LDGSTS.E.BYPASS.LTC128B.128 [R37+0x3080], [R6.64+0x80], !P4 ;  /* 0x0308008006257fae */ /* 0x0003e2000e101d54 */
[----:B------:R-:W-:Y:S01]  /*14a0*/  CS2R R136, SRZ ;  /* 0x0000000000887805 */ /* 0x000fe2000001ff00 */
[----:B------:R-:W-:Y:S01]  /*14b0*/  LOP3.LUT R0, R0, 0x1c0, RZ, 0xc0, !PT ;  /* 0x000001c000007812 */ /* 0x000fe200078ec0ff */
[----:B------:R-:W-:Y:S01]  /*14c0*/  IMAD.SHL.U32 R11, R20, 0x8, RZ ;  /* 0x00000008140b7824 */ /* 0x000fe200078e00ff */
[----:B------:R1:W-:Y:S01]  /*14d0*/  LDGSTS.E.BYPASS.LTC128B.128 [R37+0x5080], [R6.64+0x100], !P3 ;  /* 0x0508010006257fae */ /* 0x0003e2000d901d54 */
[----:B------:R-:W-:Y:S01]  /*14e0*/  IMAD.IADD R3, R3, 0x1, R10 ;  /* 0x0000000103037824 */ /* 0x000fe200078e020a */
[----:B------:R-:W-:Y:S01]  /*14f0*/  LEA.HI R10, R23, R18, RZ, 0x1 ;  /* 0x00000012170a7211 */ /* 0x000fe200078f08ff */
[----:B------:R-:W-:Y:S01]  /*1500*/  CS2R R134, SRZ ;  /* 0x0000000000867805 */ /* 0x000fe2000001ff00 */
[----:B------:R-:W-:Y:S01]  /*1510*/  LOP3.LUT R24, R11, 0x18, RZ, 0xc0, !PT ;  /* 0x000000180b187812 */ /* 0x000fe200078ec0ff */
[----:B------:R1:W-:Y:S01]  /*1520*/  LDGSTS.E.BYPASS.LTC128B.128 [R37+0x7080], [R6.64+0x180], !P2 ;  /* 0x0708018006257fae */ /* 0x0003e2000d101d54 */
[----:B------:R-:W-:Y:S01]  /*1530*/  SHF.R.U32.HI R11, RZ, 0x3, R0 ;  /* 0x00000003ff0b7819 */ /* 0x000fe20000011600 */
[----:B------:R-:W-:Y:S01]  /*1540*/  CS2R R132, SRZ ;  /* 0x0000000000847805 */ /* 0x000fe2000001ff00 */
[----:B------:R-:W-:Y:S01]  /*1550*/  LOP3.LUT R10, R10, 0xfffffffe, RZ, 0xc0, !PT ;  /* 0xfffffffe0a0a7812 */ /* 0x000fe200078ec0ff */
[----:B------:R-:W0:Y:S01]  /*1560*/  LDGDEPBAR ;  /* 0x00000000000079af */ /* 0x000e220000000000 */
[----:B------:R-:W-:Y:S01]  /*1570*/  LOP3.LUT R11, R11, R0, R24, 0x1e, !PT ;  /* 0x000000000b0b7212 */ /* 0x000fe200078e1e18 */
[----:B------:R-:W-:Y:S01]  /*1580*/  CS2R R130, SRZ ;  /* 0x0000000000827805 */ /* 0x000fe2000001ff00 */
[----:B------:R-:W-:Y:S01]  /*1590*/  LOP3.LUT R0, R19, 0x3ffffffc, RZ, 0xc0, !PT ;  /* 0x3ffffffc13007812 */ /* 0x000fe200078ec0ff */
[----:B------:R-:W-:Y:S01]  /*15a0*/  IMAD.IADD R19, R18, 0x1, -R10 ;  /* 0x0000000112137824 */ /* 0x000fe200078e0a0a */
[----:B------:R-:W-:Y:S01]  /*15b0*/  CS2R R128, SRZ ;  /* 0x0000000000807805 */ /* 0x000fe2000001ff00 */
[----:B------:R-:W-:Y:S01]  /*15c0*/  IMAD.U32 R10, RZ, RZ, UR24 ;  /* 0x00000018ff0a7e24 */ /* 0x000fe2000f8e00ff */
[----:B------:R-:W-:Y:S01]  /*15d0*/  UIMAD UR24, UR11, UR5, UR4 ;  /* 0x000000050b1872a4 */ /* 0x000fe2000f8e0204 */
[----:B------:R-:W-:Y:S01]  /*15e0*/  IMAD.IADD R0, R84, 0x1, -R0 ;  /* 0x0000000154007824 */ /* 0x000fe200078e0a00 */
[----:B------:R-:W-:Y:S01]  /*15f0*/  CS2R R126, SRZ ;  /* 0x00000000007e7805 */ /* 0x000fe2000001ff00 */
[----:B------:R-:W-:Y:S01]  /*1600*/  IMAD.SHL.U32 R25, R19, 0x400, RZ ;  /* 0x0000040013197824 */ /* 0x000fe200078e00ff */
[----:B------:R-:W-:Y:S01]  /*1610*/  ULDC.64 UR4, c[0x0][0x178] ;  /* 0x00005e0000047ab9 */ /* 0x000fe20000000a00 */
[----:B------:R-:W-:Y:S01]  /*1620*/  IMAD.WIDE.U32 R2, R10, c[0x0][0x210], R2 ;  /* 0x000084000a027a25 */ /* 0x000fe200078e0002 */
[----:B------:R-:W-:Y:S01]  /*1630*/  UIMAD.WIDE.U32 UR28, UR12, UR4, URZ ;  /* 0x000000040c1c72a5 */ /* 0x000fe2000f8e003f */
[----:B------:R-:W-:Y:S01]  /*1640*/  CS2R R124, SRZ ;  /* 0x00000000007c7805 */ /* 0x000fe2000001ff00 */
[----:B------:R-:W-:Y:S01]  /*1650*/  CS2R R122, SRZ ;  /* 0x00000000007a7805 */ /* 0x000fe2000001ff00 */
[----:B------:R-:W-:Y:S01]  /*1660*/  IMAD R0, R0, 0x2, R25 ;  /* 0x0000000200007824 */ /* 0x000fe200078e0219 */
[----:B------:R-:W-:Y:S01]  /*1670*/  IADD3 R3, R3, UR25, RZ ;  /* 0x0000001903037c10 */ /* 0x000fe2000fffe0ff */
[----:B------:R-:W-:Y:S01]  /*1680*/  IMAD.WIDE.U32 R4, R10, c[0x0][0x180], R4 ;  /* 0x000060000a047a25 */ /* 0x000fe200078e0004 */
[----:B------:R-:W-:Y:S01]  /*1690*/  USHF.R.S32.HI UR25, URZ, 0x1f, UR12 ;  /* 0x0000001f3f197899 */ /* 0x000fe2000801140c */
[----:B------:R-:W-:Y:S01]  /*16a0*/  CS2R R120, SRZ ;  /* 0x0000000000787805 */ /* 0x000fe2000001ff00 */
[----:B------:R-:W-:Y:S01]  /*16b0*/  CS2R R118, SRZ ;  /* 0x0000000000767805 */ /* 0x000fe2000001ff00 */
[----:B------:R-:W-:Y:S01]  /*16c0*/  IMAD.IADD R0, R0, 0x1, R11 ;  /* 0x0000000100007824 */ /* 0x000fe200078e020b */
[----:B------:R-:W-:Y:S01]  /*16d0*/  IADD3 R5, R5, UR26, RZ ;  /* 0x0000001a05057c10 */ /* 0x000fe2000fffe0ff */
[----:B------:R-:W-:Y:S01]  /*16e0*/  UIMAD UR26, UR25, UR4, URZ ;  /* 0x00000004191a72a4 */ /* 0x000fe2000f8e023f */
[----:B---3--:R-:W-:Y:S01]  /*16f0*/  IMAD.U32 R9, RZ, RZ, UR11 ;  /* 0x0000000bff097e24 */ /* 0x008fe2000f8e00ff */
[----:B------:R-:W-:Y:S01]  /*1700*/  UIMAD UR7, UR25, UR6, UR7 ;  /* 0x00000006190772a4 */ /* 0x000fe2000f8e0207 */
[----:B------:R-:W-:Y:S01]  /*1710*/  IMAD.SHL.U32 R33, R0, 0x2, RZ ;  /* 0x0000000200217824 */ /* 0x000fe200078e00ff */
[----:B------:R-:W-:Y:S01]  /*1720*/  UIMAD UR26, UR12, UR5, UR26 ;  /* 0x000000050c1a72a4 */ /* 0x000fe2000f8e021a */
[----:B------:R-:W-:Y:S01]  /*1730*/  IMAD.U32 R8, RZ, RZ, UR11 ;  /* 0x0000000bff087e24 */ /* 0x000fe2000f8e00ff */
[----:B------:R-:W-:-:S04]  /*1740*/  DEPBAR.LE SB0, 0x1 ;  /* 0x000080400000791a */ /* 0x000fc80000000000 */
[C---:B------:R-:W-:Y:S01]  /*1750*/  IADD3 R0, R33.reuse, 0x14180, RZ ;  /* 0x0001418021007810 */ /* 0x040fe20007ffe0ff */
[----:B------:R-:W-:Y:S01]  /*1760*/  ULDC.64 UR4, c[0x0][0x218] ;  /* 0x0000860000047ab9 */ /* 0x000fe20000000a00 */
[----:B------:R-:W-:Y:S01]  /*1770*/  IADD3 R11, R33, 0x141c0, RZ ;  /* 0x000141c0210b7810 */ /* 0x000fe20007ffe0ff */
[----:B------:R-:W-:Y:S01]  /*1780*/  UIMAD UR4, UR9, UR4, URZ ;  /* 0x00000004090472a4 */ /* 0x000fe2000f8e023f */
[----:B------:R-:W-:Y:S01]  /*1790*/  @P0 IADD3 R11, R0, -0x40, RZ ;  /* 0xffffffc0000b0810 */ /* 0x000fe20007ffe0ff */
[----:B------:R-:W-:Y:S01]  /*17a0*/  IMAD.SHL.U32 R0, R17, 0x40, RZ ;  /* 0x0000004011007824 */ /* 0x000fe200078e00ff */
[----:B------:R-:W-:Y:S01]  /*17b0*/  UIADD3 UR26, UR29, UR26, URZ ;  /* 0x0000001a1d1a7290 */ /* 0x000fe2000fffe03f */
[----:B------:R-:W-:Y:S01]  /*17c0*/  IMAD.WIDE.U32 R40, R9, c[0x0][0x188], R4 ;  /* 0x0000620009287a25 */ /* 0x000fe200078e0004 */
[----:B------:R-:W-:Y:S01]  /*17d0*/  UIMAD UR4, UR11, UR5, UR4 ;  /* 0x000000050b0472a4 */ /* 0x000fe2000f8e0204 */
[----:B------:R2:W-:Y:S01]  /*17e0*/  STL [R1+0x68], R33 ;  /* 0x0000682101007387 */ /* 0x0005e20000100800 */
[----:B------:R-:W-:Y:S01]  /*17f0*/  LOP3.LUT R13, R0, 0x1c0, RZ, 0xc0, !PT ;  /* 0x000001c0000d7812 */ /* 0x000fe200078ec0ff */
[----:B------:R-:W-:Y:S01]  /*1800*/  IMAD.WIDE.U32 R14, R8, c[0x0][0x218], R2 ;  /* 0x00008600080e7a25 */ /* 0x000fe200078e0002 */
[----:B------:R-:W-:Y:S01]  /*1810*/  SHF.R.S32.HI R3, RZ, 0x1f, R20 ;  /* 0x0000001fff037819 */ /* 0x000fe20000011414 */
[----:B------:R3:W-:Y:S01]  /*1820*/  STL [R1+0x6c], R11 ;  /* 0x00006c0b01007387 */ /* 0x0007e20000100800 */
[----:B------:R-:W-:Y:S01]  /*1830*/  LOP3.LUT R2, R13, 0x8, R27, 0xf8, !PT ;  /* 0x000000080d027812 */ /* 0x000fe200078ef81b */
[----:B------:R-:W-:Y:S01]  /*1840*/  IMAD.U32 R4, RZ, RZ, UR28 ;  /* 0x0000001cff047e24 */ /* 0x000fe2000f8e00ff */
[----:B------:R-:W-:Y:S01]  /*1850*/  SHF.R.U32.HI R16, RZ, 0x3, R13 ;  /* 0x00000003ff107819 */ /* 0x000fe2000001160d */
[----:B------:R-:W-:Y:S01]  /*1860*/  IMAD.U32 R9, RZ, RZ, UR26 ;  /* 0x0000001aff097e24 */ /* 0x000fe2000f8e00ff */
[----:B------:R-:W-:Y:S01]  /*1870*/  STL.64 [R1+0xa0], R40 ;  /* 0x0000a02801007387 */ /* 0x000fe20000100a00 */
[----:B------:R-:W-:Y:S01]  /*1880*/  IMAD.U32 R5, RZ, RZ, UR29 ;  /* 0x0000001dff057e24 */ /* 0x000fe2000f8e00ff */
[----:B------:R-:W-:Y:S01]  /*1890*/  LEA R8, P5, R4, R40, 0x5 ;  /* 0x0000002804087211 */ /* 0x000fe200078a28ff */
[----:B------:R-:W-:Y:S01]  /*18a0*/  IMAD.U32 R5, RZ, RZ, UR6 ;  /* 0x00000006ff057e24 */ /* 0x000fe2000f8e00ff */
[----:B------:R-:W-:Y:S01]  /*18b0*/  LOP3.LUT R2, R2, R16, RZ, 0x3c, !PT ;  /* 0x0000001002027212 */ /* 0x000fe200078e3cff */
[----:B------:R-:W-:Y:S01]  /*18c0*/  IMAD.MOV.U32 R10, RZ, RZ, R14 ;  /* 0x000000ffff0a7224 */ /* 0x000fe200078e000e */
[----:B------:R-:W-:Y:S01]  /*18d0*/  STL.64 [R1+0x98], R14 ;  /* 0x0000980e01007387 */ /* 0x000fe20000100a00 */
[----:B------:R-:W-:Y:S01]  /*18e0*/  IMAD R0, R22, 0x800, R21 ;  /* 0x0000080016007824 */ /* 0x000fe200078e0215 */
[----:B------:R-:W-:Y:S01]  /*18f0*/  LOP3.LUT P0, RZ, R17, 0x4, RZ, 0xc0, !PT ;  /* 0x0000000411ff7812 */ /* 0x000fe2000780c0ff */
[----:B------:R-:W-:Y:S01]  /*1900*/  IMAD.SHL.U32 R18, R18, 0x8, RZ ;  /* 0x0000000812127824 */ /* 0x000fe200078e00ff */
[----:B-1----:R-:W-:Y:S01]  /*1910*/  LEA R6, P3, R8, c[0x0][0x160], 0x1 ;  /* 0x0000580008067a11 */ /* 0x002fe200078608ff */
[----:B------:R-:W-:Y:S01]  /*1920*/  IMAD.IADD R2, R0, 0x1, R2 ;  /* 0x0000000100027824 */ /* 0x000fe200078e0202 */
[----:B------:R-:W-:Y:S01]  /*1930*/  CS2R R116, SRZ ;  /* 0x0000000000747805 */ /* 0x000fe2000001ff00 */
[----:B------:R-:W-:Y:S01]  /*1940*/  CS2R R114, SRZ ;  /* 0x0000000000727805 */ /* 0x000fe2000001ff00 */
[----:B------:R-:W-:Y:S01]  /*1950*/  CS2R R112, SRZ ;  /* 0x0000000000707805 */ /* 0x000fe2000001ff00 */
[----:B------:R-:W-:Y:S01]  /*1960*/  IMAD.SHL.U32 R2, R2, 0x2, RZ ;  /* 0x0000000202027824 */ /* 0x000fe200078e00ff */
[----:B--2---:R-:W-:Y:S01]  /*1970*/  IADD3 R33, R41, UR24, RZ ;  /* 0x0000001829217c10 */ /* 0x004fe2000fffe0ff */
[----:B------:R-:W-:Y:S01]  /*1980*/  BAR.SYNC.DEFER_BLOCKING 0x0 ;  /* 0x0000000000007b1d */ /* 0x000fe20000010000 */
[----:B------:R-:W-:Y:S01]  /*1990*/  CS2R R110, SRZ ;  /* 0x00000000006e7805 */ /* 0x000fe2000001ff00 */
[----:B------:R-:W-:Y:S01]  /*19a0*/  CS2R R108, SRZ ;  /* 0x00000000006c7805 */ /* 0x000fe2000001ff00 */
[----:B---3--:R-:W-:Y:S01]  /*19b0*/  IADD3 R11, R15, UR4, RZ ;  /* 0x000000040f0b7c10 */ /* 0x008fe2000fffe0ff */
[----:B------:R-:W-:Y:S01]  /*19c0*/  CS2R R106, SRZ ;  /* 0x00000000006a7805 */ /* 0x000fe2000001ff00 */
[----:B------:R-:W-:Y:S01]  /*19d0*/  LEA.HI.X R9, R4, R33, R9, 0x5, P5 ;  /* 0x0000002104097211 */ /* 0x000fe200028f2c09 */
[----:B------:R-:W-:Y:S01]  /*19e0*/  STL [R1+0xac], R33 ;  /* 0x0000ac2101007387 */ /* 0x000fe20000100800 */
[----:B------:R-:W-:Y:S01]  /*19f0*/  ULDC UR4, c[0x0][0x168] ;  /* 0x00005a0000047ab9 */ /* 0x000fe20000000800 */
[----:B------:R-:W-:Y:S01]  /*1a00*/  IMAD.WIDE.U32 R4, R5, UR12, R10 ;  /* 0x0000000c05047c25 */ /* 0x000fe2000f8e000a */
[----:B------:R-:W-:Y:S01]  /*1a10*/  LEA.HI.X R7, R8, c[0x0][0x164], R9, 0x1, P3 ;  /* 0x0000590008077a11 */ /* 0x000fe200018f0c09 */
[----:B------:R1:W-:Y:S01]  /*1a20*/  STL.64 [R1+0x90], R10 ;  /* 0x0000900a01007387 */ /* 0x0003e20000100a00 */
[----:B------:R-:W-:Y:S01]  /*1a30*/  UIADD3 UR4, -UR8, UR4, URZ ;  /* 0x0000000408047290 */ /* 0x000fe2000fffe13f */
[----:B------:R-:W-:Y:S01]  /*1a40*/  CS2R R104, SRZ ;  /* 0x0000000000687805 */ /* 0x000fe2000001ff00 */
[----:B------:R-:W-:Y:S01]  /*1a50*/  IADD3 R0, R5, UR7, RZ ;  /* 0x0000000705007c10 */ /* 0x000fe2000fffe0ff */
[----:B------:R-:W-:Y:S01]  /*1a60*/  STL [R1+0x28], R2 ;  /* 0x0000280201007387 */ /* 0x000fe20000100800 */
[----:B------:R-:W-:Y:S01]  /*1a70*/  UMOV UR8, 0x1 ;  /* 0x0000000100087882 */ /* 0x000fe20000000000 */
[----:B------:R-:W-:Y:S01]  /*1a80*/  CS2R R102, SRZ ;  /* 0x0000000000667805 */ /* 0x000fe2000001ff00 */
[----:B------:R-:W-:Y:S01]  /*1a90*/  ULDC UR7, c[0x0][0x198] ;  /* 0x0000660000077ab9 */ /* 0x000fe20000000800 */
[----:B------:R-:W-:Y:S01]  /*1aa0*/  CS2R R100, SRZ ;  /* 0x0000000000647805 */ /* 0x000fe2000001ff00 */
[----:B------:R-:W-:Y:S01]  /*1ab0*/  UIADD3 UR7, -UR13, UR7, UR8 ;  /* 0x000000070d077290 */ /* 0x000fe2000fffe108 */
[----:B------:R-:W-:Y:S01]  /*1ac0*/  CS2R R98, SRZ ;  /* 0x0000000000627805 */ /* 0x000fe2000001ff00 */
[----:B------:R-:W-:Y:S01]  /*1ad0*/  CS2R R96, SRZ ;  /* 0x0000000000607805 */ /* 0x000fe2000001ff00 */
[----:B------:R-:W-:Y:S01]  /*1ae0*/  CS2R R94, SRZ ;  /* 0x00000000005e7805 */ /* 0x000fe2000001ff00 */
[----:B------:R-:W-:Y:S01]  /*1af0*/  CS2R R92, SRZ ;  /* 0x00000000005c7805 */ /* 0x000fe2000001ff00 */
[----:B------:R-:W2:Y:S01]  /*1b00*/  LDSM.16.M88.4 R164, [R2+0x8080] ;  /* 0x0080800002a4783b */ /* 0x000ea20000000200 */
[----:B------:R-:W-:Y:S01]  /*1b10*/  CS2R R90, SRZ ;  /* 0x00000000005a7805 */ /* 0x000fe2000001ff00 */
[----:B------:R-:W-:Y:S01]  /*1b20*/  CS2R R88, SRZ ;  /* 0x0000000000587805 */ /* 0x000fe2000001ff00 */
[----:B------:R-:W-:Y:S01]  /*1b30*/  CS2R R86, SRZ ;  /* 0x0000000000567805 */ /* 0x000fe2000001ff00 */
[----:B------:R-:W3:Y:S01]  /*1b40*/  LDSM.16.M88.4 R180, [R2+0xa080] ;  /* 0x00a0800002b4783b */ /* 0x000ee20000000200 */
[----:B------:R-:W-:Y:S01]  /*1b50*/  CS2R R82, SRZ ;  /* 0x0000000000527805 */ /* 0x000fe2000001ff00 */
[----:B------:R-:W-:Y:S01]  /*1b60*/  CS2R R80, SRZ ;  /* 0x0000000000507805 */ /* 0x000fe2000001ff00 */
[----:B------:R-:W-:Y:S01]  /*1b70*/  CS2R R78, SRZ ;  /* 0x00000000004e7805 */ /* 0x000fe2000001ff00 */
[----:B------:R-:W4:Y:S01]  /*1b80*/  LDSM.16.M88.4 R196, [R2+0xc080] ;  /* 0x00c0800002c4783b */ /* 0x000f220000000200 */
[----:B------:R-:W-:Y:S01]  /*1b90*/  CS2R R76, SRZ ;  /* 0x00000000004c7805 */ /* 0x000fe2000001ff00 */
[----:B------:R-:W-:Y:S01]  /*1ba0*/  CS2R R74, SRZ ;  /* 0x00000000004a7805 */ /* 0x000fe2000001ff00 */
[----:B------:R-:W-:Y:S01]  /*1bb0*/  CS2R R72, SRZ ;  /* 0x0000000000487805 */ /* 0x000fe2000001ff00 */
[----:B------:R5:W2:Y:S01]  /*1bc0*/  LDSM.16.M88.4 R212, [R2+0xe080] ;  /* 0x00e0800002d4783b */ /* 0x000aa20000000200 */
[C---:B-1----:R-:W-:Y:S01]  /*1bd0*/  LEA R10, P2, R4.reuse, c[0x0][0x1f0], 0x1 ;  /* 0x00007c00040a7a11 */ /* 0x042fe200078408ff */
[----:B------:R-:W-:Y:S01]  /*1be0*/  CS2R R70, SRZ ;  /* 0x0000000000467805 */ /* 0x000fe2000001ff00 */
[----:B------:R-:W-:Y:S01]  /*1bf0*/  CS2R R68, SRZ ;  /* 0x0000000000447805 */ /* 0x000fe2000001ff00 */
[----:B------:R-:W-:Y:S01]  /*1c00*/  CS2R R66, SRZ ;  /* 0x0000000000427805 */ /* 0x000fe2000001ff00 */
[----:B------:R-:W-:Y:S01]  /*1c10*/  LEA.HI.X R11, R4, c[0x0][0x1f4], R0, 0x1, P2 ;  /* 0x00007d00040b7a11 */ /* 0x000fe200010f0c00 */
[----:B------:R-:W-:Y:S01]  /*1c20*/  CS2R R64, SRZ ;  /* 0x0000000000407805 */ /* 0x000fe2000001ff00 */
[----:B------:R-:W-:Y:S01]  /*1c30*/  LEA.HI R0, R3, R20, RZ, 0x2 ;  /* 0x0000001403007211 */ /* 0x000fe200078f10ff */
[----:B------:R-:W-:Y:S01]  /*1c40*/  IMAD.MOV.U32 R3, RZ, RZ, 0x40 ;  /* 0x00000040ff037424 */ /* 0x000fe200078e00ff */
[----:B------:R-:W-:Y:S01]  /*1c50*/  ISETP.LT.AND P2, PT, R38, UR4, PT ;  /* 0x0000000426007c0c */ /* 0x000fe2000bf41270 */
[----:B------:R-:W-:Y:S01]  /*1c60*/  ULDC.64 UR4, c[0x0][0x240] ;  /* 0x0000900000047ab9 */ /* 0x000fe20000000a00 */
[----:B------:R-:W-:Y:S01]  /*1c70*/  LOP3.LUT R4, R0, 0x1ffffffc, RZ, 0xc0, !PT ;  /* 0x1ffffffc00047812 */ /* 0x000fe200078ec0ff */
[----:B------:R-:W-:Y:S01]  /*1c80*/  UIMAD UR4, UR9, UR4, URZ ;  /* 0x00000004090472a4 */ /* 0x000fe2000f8e023f */
[----:B------:R-:W-:Y:S01]  /*1c90*/  SEL R0, R148, 0xffffffe0, !P6 ;  /* 0xffffffe094007807 */ /* 0x000fe20007000000 */
[----:B------:R-:W-:Y:S01]  /*1ca0*/  CS2R R62, SRZ ;  /* 0x00000000003e7805 */ /* 0x000fe2000001ff00 */
[----:B------:R-:W-:Y:S01]  /*1cb0*/  SEL R3, R3, 0xffffffc0, !P0 ;  /* 0xffffffc003037807 */ /* 0x000fe20004000000 */
[----:B------:R-:W-:Y:S01]  /*1cc0*/  IMAD.IADD R20, R20, 0x1, -R4 ;  /* 0x0000000114147824 */ /* 0x000fe200078e0a04 */
[----:B------:R-:W-:Y:S01]  /*1cd0*/  ISETP.GE.OR P3, PT, R12, c[0x0][0x16c], !P2 ;  /* 0x00005b000c007a0c */ /* 0x000fe20005766670 */
[----:B------:R-:W-:Y:S01]  /*1ce0*/  IMAD.IADD R9, R2, 0x1, R0 ;  /* 0x0000000102097824 */ /* 0x000fe200078e0200 */
[----:B------:R-:W-:Y:S01]  /*1cf0*/  ISETP.GE.OR P6, PT, R28, c[0x0][0x16c], !P2 ;  /* 0x00005b001c007a0c */ /* 0x000fe200057c6670 */
[----:B------:R-:W-:Y:S01]  /*1d00*/  IMAD.IADD R8, R2, 0x1, R3 ;  /* 0x0000000102087824 */ /* 0x000fe200078e0203 */
[----:B------:R-:W-:Y:S01]  /*1d10*/  LOP3.LUT R0, R26, 0xfffffff0, RZ, 0xc0, !PT ;  /* 0xfffffff01a007812 */ /* 0x000fe200078ec0ff */
[----:B------:R-:W-:Y:S01]  /*1d20*/  IMAD.IADD R5, R3, 0x1, R9 ;  /* 0x0000000103057824 */ /* 0x000fe200078e0209 */
[----:B------:R-:W1:Y:S01]  /*1d30*/  LDSM.16.M88.4 R168, [R9+0x8080] ;  /* 0x0080800009a8783b */ /* 0x000e620000000200 */
[----:B------:R-:W-:Y:S01]  /*1d40*/  ISETP.GE.OR P5, PT, R29, c[0x0][0x16c], !P2 ;  /* 0x00005b001d007a0c */ /* 0x000fe200057a6670 */
[----:B------:R-:W-:Y:S01]  /*1d50*/  UIMAD UR11, UR11, UR5, UR4 ;  /* 0x000000050b0b72a4 */ /* 0x000fe2000f8e0204 */
[----:B------:R-:W-:Y:S01]  /*1d60*/  ISETP.GE.OR P4, PT, R30, c[0x0][0x16c], !P2 ;  /* 0x00005b001e007a0c */ /* 0x000fe20005786670 */
[----:B------:R-:W1:Y:S01]  /*1d70*/  LDSM.16.M88.4 R172, [R8+0x8080] ;  /* 0x0080800008ac783b */ /* 0x000e620000000200 */
[----:B------:R-:W-:Y:S01]  /*1d80*/  IMAD.IADD R0, R84, 0x1, -R0 ;  /* 0x0000000154007824 */ /* 0x000fe200078e0a00 */
[----:B-----5:R-:W-:Y:S01]  /*1d90*/  LOP3.LUT R2, R23, 0xffffffe0, RZ, 0xc0, !PT ;  /* 0xffffffe017027812 */ /* 0x020fe200078ec0ff */
[----:B------:R-:W-:Y:S01]  /*1da0*/  ULDC UR4, c[0x0][0x2a0] ;  /* 0x0000a80000047ab9 */ /* 0x000fe20000000800 */
[----:B------:R-:W1:Y:S01]  /*1db0*/  LDSM.16.M88.4 R176, [R5+0x8080] ;  /* 0x0080800005b0783b */ /* 0x000e620000000200 */
[----:B------:R-:W-:Y:S01]  /*1dc0*/  ISETP.GE.AND P0, PT, R12, c[0x0][0x16c], PT ;  /* 0x00005b000c007a0c */ /* 0x000fe20003f06270 */
[----:B------:R-:W-:Y:S01]  /*1dd0*/  ULOP3.LUT UR4, URZ, UR4, URZ, 0x33, !UPT ;  /* 0x000000043f047292 */ /* 0x000fe2000f8e333f */
[----:B------:R-:W-:Y:S01]  /*1de0*/  IMAD.IADD R2, R84, 0x1, -R2 ;  /* 0x0000000154027824 */ /* 0x000fe200078e0a02 */
[----:B------:R-:W1:Y:S01]  /*1df0*/  LDSM.16.M88.4 R184, [R9+0xa080] ;  /* 0x00a0800009b8783b */ /* 0x000e620000000200 */
[----:B------:R-:W-:Y:S01]  /*1e00*/  SEL R36, RZ, 0x1, P0 ;  /* 0x00000001ff247807 */ /* 0x000fe20000000000 */
[----:B------:R-:W-:Y:S01]  /*1e10*/  CS2R R60, SRZ ;  /* 0x00000000003c7805 */ /* 0x000fe2000001ff00 */
[----:B------:R-:W-:Y:S01]  /*1e20*/  ISETP.GE.AND P0, PT, R30, c[0x0][0x16c], PT ;  /* 0x00005b001e007a0c */ /* 0x000fe20003f06270 */
[----:B------:R-:W1:Y:S01]  /*1e30*/  LDSM.16.M88.4 R188, [R8+0xa080] ;  /* 0x00a0800008bc783b */ /* 0x000e620000000200 */
[----:B------:R-:W-:Y:S01]  /*1e40*/  CS2R R58, SRZ ;  /* 0x00000000003a7805 */ /* 0x000fe2000001ff00 */
[----:B------:R-:W-:Y:S01]  /*1e50*/  CS2R R56, SRZ ;  /* 0x0000000000387805 */ /* 0x000fe2000001ff00 */
[----:B------:R-:W-:Y:S01]  /*1e60*/  SEL R26, RZ, 0x8, P0 ;  /* 0x00000008ff1a7807 */ /* 0x000fe20000000000 */
[----:B------:R-:W1:Y:S01]  /*1e70*/  LDSM.16.M88.4 R192, [R5+0xa080] ;  /* 0x00a0800005c0783b */ /* 0x000e620000000200 */
[----:B------:R-:W-:Y:S01]  /*1e80*/  @!P1 LEA R4, P0, R31, c[0x0][0x258], 0x2 ;  /* 0x000096001f049a11 */ /* 0x000fe200078010ff */
[----:B------:R-:W-:Y:S01]  /*1e90*/  CS2R R54, SRZ ;  /* 0x0000000000367805 */ /* 0x000fe2000001ff00 */
[----:B------:R-:W-:Y:S01]  /*1ea0*/  CS2R R52, SRZ ;  /* 0x0000000000347805 */ /* 0x000fe2000001ff00 */
[----:B------:R-:W1:Y:S01]  /*1eb0*/  LDSM.16.M88.4 R200, [R9+0xc080] ;  /* 0x00c0800009c8783b */ /* 0x000e620000000200 */
[----:B------:R-:W-:Y:S01]  /*1ec0*/  CS2R R50, SRZ ;  /* 0x0000000000327805 */ /* 0x000fe2000001ff00 */
        /* <DEDUP_REMOVED lines=8> */
[----:B------:R-:W-:-:S02]  /*1f50*/  ULDC UR5, c[0x0][0x2a8] ;  /* 0x0000aa0000057ab9 */ /* 0x000fc40000000800 */
[----:B------:R-:W1:Y:S01]  /*1f60*/  LDSM.16.M88.4 R216, [R9+0xe080] ;  /* 0x00e0800009d8783b */ /* 0x000e620000000200 */
[----:B------:R-:W-:Y:S02]  /*1f70*/  UISETP.GT.AND UP2, UPT, UR10, -0x1, UPT ;  /* 0xffffffff0a00788c */ /* 0x000fe4000bf44270 */
[----:B------:R-:W-:Y:S01]  /*1f80*/  ULDC UR6, c[0x0][0x168] ;  /* 0x00005a0000067ab9 */ /* 0x000fe20000000800 */
[----:B------:R-:W1:Y:S01]  /*1f90*/  LDSM.16.M88.4 R220, [R8+0xe080] ;  /* 0x00e0800008dc783b */ /* 0x000e620000000200 */
[----:B------:R-:W-:-:S03]  /*1fa0*/  UISETP.LE.AND UP1, UPT, UR8, UR5, UPT ;  /* 0x000000050800728c */ /* 0x000fc6000bf23270 */
[----:B------:R-:W1:Y:S04]  /*1fb0*/  LDSM.16.M88.4 R224, [R5+0xe080] ;  /* 0x00e0800005e0783b */ /* 0x000e680000000200 */
[----:B------:R-:W-:Y:S06]  /*1fc0*/  BAR.SYNC.DEFER_BLOCKING 0x0 ;  /* 0x0000000000007b1d */ /* 0x000fec0000010000 */
[----:B------:R-:W-:Y:S04]  /*1fd0*/  STL [R1+0x2c], R9 ;  /* 0x00002c0901007387 */ /* 0x000fe80000100800 */
[----:B------:R5:W-:Y:S04]  /*1fe0*/  STL [R1+0x34], R8 ;  /* 0x0000340801007387 */ /* 0x000be80000100800 */
[----:B------:R1:W-:Y:S04]  /*1ff0*/  STL [R1+0x30], R5 ;  /* 0x0000300501007387 */ /* 0x0003e80000100800 */
[----:B------:R-:W-:Y:S01]  /*2000*/  @!PT LDS RZ, [RZ] ;  /* 0x00000000fffff984 */ /* 0x000fe20000000800 */
[----:B------:R-:W-:Y:S01]  /*2010*/  @!PT LDS RZ, [RZ] ;  /* 0x00000000fffff984 */ /* 0x000fe20000000800 */
[----:B------:R-:W-:Y:S01]  /*2020*/  @!PT LDS RZ, [RZ] ;  /* 0x00000000fffff984 */ /* 0x000fe20000000800 */
[----:B------:R1:W-:Y:S01]  /*2030*/  LDGSTS.E.BYPASS.LTC128B.128 [R37+0x8080], [R6.64], !P3 ;  /* 0x0808000006257fae */ /* 0x0003e2000d901d54 */
[----:B------:R-:W-:-:S03]  /*2040*/  ISETP.GE.AND P3, PT, R12, c[0x0][0x1fc], PT ;  /* 0x00007f000c007a0c */ /* 0x000fc60003f66270 */
[----:B------:R1:W-:Y:S01]  /*2050*/  LDGSTS.E.BYPASS.LTC128B.128 [R37+0x9080], [R6.64+0x80], !P6 ;  /* 0x0908008006257fae */ /* 0x0003e2000f101d54 */
[----:B------:R-:W-:Y:S01]  /*2060*/  ISETP.GE.OR P6, PT, R12, c[0x0][0x1fc], !P2 ;  /* 0x00007f000c007a0c */ /* 0x000fe200057c6670 */
[----:B------:R-:W-:Y:S02]  /*2070*/  IMAD.SHL.U32 R12, R22, 0x20, RZ ;  /* 0x00000020160c7824 */ /* 0x000fe400078e00ff */
[----:B------:R2:W-:Y:S01]  /*2080*/  LDGSTS.E.BYPASS.LTC128B.128 [R37+0xa080], [R6.64+0x100], !P5 ;  /* 0x0a08010006257fae */ /* 0x0005e2000e901d54 */
[----:B------:R-:W-:Y:S02]  /*2090*/  ISETP.GE.AND P5, PT, R29, c[0x0][0x16c], PT ;  /* 0x00005b001d007a0c */ /* 0x000fe40003fa6270 */
[----:B-----5:R-:W-:Y:S01]  /*20a0*/  SHF.R.S32.HI R8, RZ, 0x1f, R0 ;  /* 0x0000001fff087819 */ /* 0x020fe20000011400 */
[----:B------:R2:W-:Y:S01]  /*20b0*/  LDGSTS.E.BYPASS.LTC128B.128 [R37+0xb080], [R6.64+0x180], !P4 ;  /* 0x0b08018006257fae */ /* 0x0005e2000e101d54 */
[----:B------:R-:W-:Y:S02]  /*20c0*/  ISETP.GE.AND P4, PT, R28, c[0x0][0x16c], PT ;  /* 0x00005b001c007a0c */ /* 0x000fe40003f86270 */
[----:B------:R-:W-:-:S02]  /*20d0*/  LEA.HI R8, R8, R0, RZ, 0x3 ;  /* 0x0000000008087211 */ /* 0x000fc400078f18ff */
[----:B------:R-:W-:Y:S02]  /*20e0*/  SEL R21, RZ, 0xffffffff, P4 ;  /* 0xffffffffff157807 */ /* 0x000fe40002000000 */
[----:B------:R-:W-:Y:S02]  /*20f0*/  LOP3.LUT R9, R8, 0xfffffff8, RZ, 0xc0, !PT ;  /* 0xfffffff808097812 */ /* 0x000fe400078ec0ff */
[----:B------:R-:W-:Y:S02]  /*2100*/  ISETP.GE.AND P4, PT, R28, c[0x0][0x1fc], PT ;  /* 0x00007f001c007a0c */ /* 0x000fe40003f86270 */
[----:B------:R-:W-:Y:S01]  /*2110*/  SEL R33, RZ, 0x4, P5 ;  /* 0x00000004ff217807 */ /* 0x000fe20002800000 */
[----:B------:R-:W-:Y:S01]  /*2120*/  IMAD.IADD R0, R0, 0x1, -R9 ;  /* 0x0000000100007824 */ /* 0x000fe200078e0a09 */
[----:B------:R-:W-:Y:S02]  /*2130*/  ISETP.GE.OR P5, PT, R28, c[0x0][0x1fc], !P2 ;  /* 0x00007f001c007a0c */ /* 0x000fe400057a6670 */
[----:B------:R-:W-:-:S02]  /*2140*/  SEL R28, RZ, 0x1, P3 ;  /* 0x00000001ff1c7807 */ /* 0x000fc40001800000 */
[----:B------:R-:W-:Y:S02]  /*2150*/  ISETP.GE.AND P3, PT, R29, c[0x0][0x1fc], PT ;  /* 0x00007f001d007a0c */ /* 0x000fe40003f66270 */
[----:B------:R-:W-:Y:S02]  /*2160*/  SEL R17, RZ, 0xffffffff, P4 ;  /* 0xffffffffff117807 */ /* 0x000fe40002000000 */
[----:B-1----:R-:W-:Y:S02]  /*2170*/  @!P1 LEA.HI.X R5, R31, c[0x0][0x25c], R34, 0x2, P0 ;  /* 0x000097001f059a11 */ /* 0x002fe400000f1422 */
[----:B------:R-:W-:Y:S02]  /*2180*/  SEL R23, RZ, 0x4, P3 ;  /* 0x00000004ff177807 */ /* 0x000fe40001800000 */
[----:B------:R-:W-:Y:S02]  /*2190*/  LEA R14, P0, R32, c[0x0][0x280], 0x2 ;  /* 0x0000a000200e7a11 */ /* 0x000fe400078010ff */
[----:B--2---:R-:W-:Y:S01]  /*21a0*/  SHF.R.S32.HI R6, RZ, 0x1f, R2 ;  /* 0x0000001fff067819 */ /* 0x004fe20000011402 */
[----:B------:R-:W-:Y:S01]  /*21b0*/  IMAD.SHL.U32 R7, R19, 0x10, RZ ;  /* 0x0000001013077824 */ /* 0x000fe200078e00ff */
[----:B------:R-:W-:-:S02]  /*21c0*/  ISETP.GE.AND P3, PT, R30, c[0x0][0x1fc], PT ;  /* 0x00007f001e007a0c */ /* 0x000fc40003f66270 */
[----:B------:R-:W-:Y:S02]  /*21d0*/  LEA.HI R6, R6, R2, RZ, 0x2 ;  /* 0x0000000206067211 */ /* 0x000fe400078f10ff */
[----:B------:R-:W-:Y:S02]  /*21e0*/  LOP3.LUT R13, R13, 0x10, R7, 0xf8, !PT ;  /* 0x000000100d0d7812 */ /* 0x000fe400078ef807 */
[C---:B------:R-:W-:Y:S02]  /*21f0*/  LOP3.LUT R9, R6.reuse, 0x7ffffffc, RZ, 0xc0, !PT ;  /* 0x7ffffffc06097812 */ /* 0x040fe400078ec0ff */
[----:B------:R-:W-:Y:S02]  /*2200*/  LEA.HI.SX32 R19, R6, R7, 0x1e ;  /* 0x0000000706137211 */ /* 0x000fe400078ff2ff */
[----:B------:R-:W-:Y:S01]  /*2210*/  LOP3.LUT R7, R13, 0x8, R27, 0xf8, !PT ;  /* 0x000000080d077812 */ /* 0x000fe200078ef81b */
[----:B------:R-:W-:Y:S01]  /*2220*/  IMAD.IADD R6, R2, 0x1, -R9 ;  /* 0x0000000102067824 */ /* 0x000fe200078e0a09 */
[----:B------:R-:W-:Y:S01]  /*2230*/  ISETP.GE.OR P4, PT, R29, c[0x0][0x1fc], !P2 ;  /* 0x00007f001d007a0c */ /* 0x000fe20005786670 */
[----:B------:R-:W-:Y:S01]  /*2240*/  IMAD.SHL.U32 R9, R21, 0x2, RZ ;  /* 0x0000000215097824 */ /* 0x000fe200078e00ff */
[----:B------:R-:W-:Y:S01]  /*2250*/  ISETP.GE.OR P2, PT, R30, c[0x0][0x1fc], !P2 ;  /* 0x00007f001e007a0c */ /* 0x000fe20005746670 */
[----:B------:R-:W-:Y:S01]  /*2260*/  @!P1 IMAD.SHL.U32 R2, R84, 0x10, RZ ;  /* 0x0000001054029824 */ /* 0x000fe200078e00ff */
[----:B------:R-:W-:Y:S01]  /*2270*/  LEA.HI.X R15, R32, c[0x0][0x284], R35, 0x2, P0 ;  /* 0x0000a100200f7a11 */ /* 0x000fe200000f1423 */
[----:B------:R-:W-:Y:S01]  /*2280*/  IMAD.SHL.U32 R13, R17, 0x2, RZ ;  /* 0x00000002110d7824 */ /* 0x000fe200078e00ff */
[----:B------:R-:W-:Y:S01]  /*2290*/  LOP3.LUT P0, RZ, R0, 0x4, RZ, 0xc0, !PT ;  /* 0x0000000400ff7812 */ /* 0x000fe2000780c0ff */
[----:B------:R-:W-:Y:S01]  /*22a0*/  IMAD R17, R20, 0x4, R6 ;  /* 0x0000000414117824 */ /* 0x000fe200078e0206 */
[----:B------:R-:W-:Y:S01]  /*22b0*/  LOP3.LUT R6, R9, 0x2, R36, 0xe2, !PT ;  /* 0x0000000209067812 */ /* 0x000fe200078ee224 */
[----:B------:R1:W-:Y:S01]  /*22c0*/  @!P1 LDGSTS.E.BYPASS.LTC128B.128 [R2+0x14080], [R4.64] ;  /* 0x1408000004029fae */ /* 0x0003e2000b901d54 */
[----:B------:R-:W-:Y:S01]  /*22d0*/  LOP3.LUT R9, R13, 0x2, R28, 0xe2, !PT ;  /* 0x000000020d097812 */ /* 0x000fe200078ee21c */
[----:B------:R-:W-:Y:S01]  /*22e0*/  CS2R R34, SRZ ;  /* 0x0000000000227805 */ /* 0x000fe2000001ff00 */
[----:B------:R-:W-:Y:S01]  /*22f0*/  LOP3.LUT R12, R24, 0x20, R12, 0xf8, !PT ;  /* 0x00000020180c7812 */ /* 0x000fe200078ef80c */
[----:B------:R-:W-:Y:S01]  /*2300*/  STL [R1+0x54], R19 ;  /* 0x0000541301007387 */ /* 0x000fe20000100800 */
[----:B------:R-:W-:Y:S01]  /*2310*/  LOP3.LUT R16, R7, R16, RZ, 0x3c, !PT ;  /* 0x0000001007107212 */ /* 0x000fe200078e3cff */
[----:B------:R-:W-:Y:S01]  /*2320*/  CS2R R30, SRZ ;  /* 0x00000000001e7805 */ /* 0x000fe2000001ff00 */
[----:B------:R-:W-:Y:S01]  /*2330*/  CS2R R28, SRZ ;  /* 0x00000000001c7805 */ /* 0x000fe2000001ff00 */
[----:B------:R-:W0:Y:S01]  /*2340*/  LDGDEPBAR ;  /* 0x00000000000079af */ /* 0x000e220000000000 */
[----:B------:R-:W-:-:S03]  /*2350*/  CS2R R20, SRZ ;  /* 0x0000000000147805 */ /* 0x000fc6000001ff00 */
[----:B------:R2:W-:Y:S04]  /*2360*/  LDGSTS.E.BYPASS.LTC128B.128 [R37+0x10080], [R10.64], !P6 ;  /* 0x100800000a257fae */ /* 0x0005e8000f101d54 */
[----:B------:R2:W-:Y:S01]  /*2370*/  LDGSTS.E.BYPASS.LTC128B.128 [R37+0x11080], [R10.64+0x80], !P5 ;  /* 0x110800800a257fae */ /* 0x0005e2000e901d54 */
[----:B------:R-:W-:-:S03]  /*2380*/  ISETP.GE.AND P5, PT, R84, 0x8, PT ;  /* 0x000000085400780c */ /* 0x000fc60003fa6270 */
[----:B------:R2:W-:Y:S04]  /*2390*/  LDGSTS.E.BYPASS.LTC128B.128 [R37+0x12080], [R10.64+0x100], !P4 ;  /* 0x120801000a257fae */ /* 0x0005e8000e101d54 */
[----:B------:R2:W-:Y:S01]  /*23a0*/  LDGSTS.E.BYPASS.LTC128B.128 [R37+0x13080], [R10.64+0x180], !P2 ;  /* 0x130801800a257fae */ /* 0x0005e2000d101d54 */
[----:B-1----:R-:W-:Y:S02]  /*23b0*/  SEL R2, RZ, 0x8, P3 ;  /* 0x00000008ff027807 */ /* 0x002fe40001800000 */
[C---:B------:R-:W-:Y:S01]  /*23c0*/  LOP3.LUT P3, RZ, R0.reuse, 0x2, RZ, 0xc0, !PT ;  /* 0x0000000200ff7812 */ /* 0x040fe2000786c0ff */
[----:B------:R-:W-:Y:S01]  /*23d0*/  IMAD.SHL.U32 R0, R0, 0x40, RZ ;  /* 0x0000004000007824 */ /* 0x000fe200078e00ff */
[----:B------:R-:W-:Y:S01]  /*23e0*/  LOP3.LUT R4, R26, R6, R33, 0xfe, !PT ;  /* 0x000000061a047212 */ /* 0x000fe200078efe21 */
[----:B------:R-:W-:Y:S01]  /*23f0*/  IMAD.SHL.U32 R6, R8, 0x40, RZ ;  /* 0x0000004008067824 */ /* 0x000fe200078e00ff */
[----:B------:R-:W-:Y:S01]  /*2400*/  LOP3.LUT R2, R2, R9, R23, 0xfe, !PT ;  /* 0x0000000902027212 */ /* 0x000fe200078efe17 */
[----:B------:R-:W-:Y:S01]  /*2410*/  IMAD.U32 R9, RZ, RZ, UR7 ;  /* 0x00000007ff097e24 */ /* 0x000fe2000f8e00ff */
[----:B------:R-:W-:Y:S01]  /*2420*/  LOP3.LUT R0, R0, 0x1c0, RZ, 0xc0, !PT ;  /* 0x000001c000007812 */ /* 0x000fe200078ec0ff */
[----:B------:R1:W-:Y:S01]  /*2430*/  STL [R1+0x64], R4 ;  /* 0x0000640401007387 */ /* 0x0003e20000100800 */
[----:B------:R-:W-:Y:S01]  /*2440*/  LOP3.LUT R6, R6, 0xfffffe00, RZ, 0xc0, !PT ;  /* 0xfffffe0006067812 */ /* 0x000fe200078ec0ff */
[----:B------:R-:W-:Y:S01]  /*2450*/  CS2R R32, SRZ ;  /* 0x0000000000207805 */ /* 0x000fe2000001ff00 */
[----:B------:R-:W-:Y:S01]  /*2460*/  LOP3.LUT R5, R0, 0x38, R18, 0xf8, !PT ;  /* 0x0000003800057812 */ /* 0x000fe200078ef812 */
[----:B------:R5:W-:Y:S01]  /*2470*/  STL [R1+0x60], R2 ;  /* 0x0000600201007387 */ /* 0x000be20000100800 */
[----:B------:R-:W-:Y:S01]  /*2480*/  CS2R R26, SRZ ;  /* 0x00000000001a7805 */ /* 0x000fe2000001ff00 */
[----:B------:R-:W-:Y:S01]  /*2490*/  IMAD R8, R22, 0x1000, R6 ;  /* 0x0000100016087824 */ /* 0x000fe200078e0206 */
[----:B------:R-:W-:Y:S01]  /*24a0*/  ULDC UR7, c[0x0][0x168] ;  /* 0x00005a0000077ab9 */ /* 0x000fe20000000800 */
[----:B--2---:R-:W-:Y:S01]  /*24b0*/  IADD3 R11, R151, UR11, RZ ;  /* 0x0000000b970b7c10 */ /* 0x004fe2000fffe0ff */
[----:B------:R-:W-:Y:S01]  /*24c0*/  IMAD.SHL.U32 R10, R17, 0x2, RZ ;  /* 0x00000002110a7824 */ /* 0x000fe200078e00ff */
[----:B------:R-:W-:-:S03]  /*24d0*/  CS2R R36, SRZ ;  /* 0x0000000000247805 */ /* 0x000fc6000001ff00 */
[----:B------:R2:W-:Y:S01]  /*24e0*/  STL [R1+0xa8], R11 ;  /* 0x0000a80b01007387 */ /* 0x0005e20000100800 */
[----:B------:R-:W-:-:S03]  /*24f0*/  IADD3 R9, R9, -c[0x0][0x168], -R10 ;  /* 0x80005a0009097a10 */ /* 0x000fc60007ffe80a */
[----:B------:R3:W-:Y:S01]  /*2500*/  STL [R1+0x84], R10 ;  /* 0x0000840a01007387 */ /* 0x0007e20000100800 */
[----:B-1----:R-:W-:Y:S01]  /*2510*/  IMAD.SHL.U32 R4, R22, 0x8, RZ ;  /* 0x0000000816047824 */ /* 0x002fe200078e00ff */
[----:B-----5:R-:W-:-:S04]  /*2520*/  SHF.R.U32.HI R2, RZ, 0x3, R0 ;  /* 0x00000003ff027819 */ /* 0x020fc80000011600 */
[----:B------:R-:W-:Y:S02]  /*2530*/  LOP3.LUT R4, R0, 0x8, R4, 0xf8, !PT ;  /* 0x0000000800047812 */ /* 0x000fe400078ef804 */
[----:B------:R-:W-:Y:S01]  /*2540*/  LOP3.LUT R7, R2, R12, R0, 0x1e, !PT ;  /* 0x0000000c02077212 */ /* 0x000fe200078e1e00 */
[----:B------:R-:W-:Y:S01]  /*2550*/  IMAD R0, R22, 0x200, R16 ;  /* 0x0000020016007824 */ /* 0x000fe200078e0210 */
[-C--:B------:R-:W-:Y:S01]  /*2560*/  LOP3.LUT R5, R5, R2.reuse, RZ, 0x3c, !PT ;  /* 0x0000000205057212 */ /* 0x080fe200078e3cff */
[----:B------:R-:W-:Y:S01]  /*2570*/  CS2R R22, SRZ ;  /* 0x0000000000167805 */ /* 0x000fe2000001ff00 */
[----:B------:R-:W-:Y:S02]  /*2580*/  LOP3.LUT R4, R4, R2, RZ, 0x3c, !PT ;  /* 0x0000000204047212 */ /* 0x000fe400078e3cff */
[----:B------:R-:W-:Y:S01]  /*2590*/  IADD3 R12, -R10, UR23, RZ ;  /* 0x000000170a0c7c10 */ /* 0x000fe2000fffe1ff */
[----:B------:R-:W-:Y:S01]  /*25a0*/  IMAD.IADD R8, R8, 0x1, R5 ;  /* 0x0000000108087824 */ /* 0x000fe200078e0205 */
[-C--:B------:R-:W-:Y:S01]  /*25b0*/  LOP3.LUT R7, R7, R6.reuse, RZ, 0xfc, !PT ;  /* 0x0000000607077212 */ /* 0x080fe200078efcff */
[----:B------:R-:W-:Y:S01]  /*25c0*/  IMAD.MOV.U32 R5, RZ, RZ, 0x10 ;  /* 0x00000010ff057424 */ /* 0x000fe200078e00ff */
[-C--:B------:R-:W-:Y:S01]  /*25d0*/  IADD3 R2, R4, R6.reuse, R25 ;  /* 0x0000000604027210 */ /* 0x080fe20007ffe019 */
[----:B------:R-:W-:Y:S01]  /*25e0*/  STL [R1+0x8c], R12 ;  /* 0x00008c0c01007387 */ /* 0x000fe20000100800 */
[----:B--2---:R-:W-:Y:S01]  /*25f0*/  IMAD R11, R0, 0x2, R3 ;  /* 0x00000002000b7824 */ /* 0x004fe200078e0203 */
[----:B------:R-:W-:Y:S01]  /*2600*/  LOP3.LUT R6, R4, R6, RZ, 0xfc, !PT ;  /* 0x0000000604067212 */ /* 0x000fe200078efcff */
[----:B------:R-:W-:Y:S01]  /*2610*/  @!P5 IMAD.SHL.U32 R4, R84, 0x10, RZ ;  /* 0x000000105404d824 */ /* 0x000fe200078e00ff */
[C---:B------:R-:W-:Y:S01]  /*2620*/  IADD3 R3, R9.reuse, c[0x0][0x2a4], RZ ;  /* 0x0000a90009037a10 */ /* 0x040fe20007ffe0ff */
[----:B---3--:R-:W-:Y:S01]  /*2630*/  IMAD.SHL.U32 R10, R0, 0x2, RZ ;  /* 0x00000002000a7824 */ /* 0x008fe200078e00ff */
[----:B------:R-:W-:Y:S01]  /*2640*/  STL [R1+0x38], R11 ;  /* 0x0000380b01007387 */ /* 0x000fe20000100800 */
[----:B------:R-:W-:Y:S01]  /*2650*/  IADD3 R0, R9, UR4, RZ ;  /* 0x0000000409007c10 */ /* 0x000fe2000fffe0ff */
[----:B------:R-:W-:Y:S01]  /*2660*/  IMAD.SHL.U32 R2, R2, 0x2, RZ ;  /* 0x0000000202027824 */ /* 0x000fe200078e00ff */
[----:B------:R-:W-:Y:S01]  /*2670*/  SEL R5, R5, 0xfffffff0, !P3 ;  /* 0xfffffff005057807 */ /* 0x000fe20005800000 */
[----:B------:R1:W-:Y:S01]  /*2680*/  STL [R1+0x3c], R10 ;  /* 0x00003c0a01007387 */ /* 0x0003e20000100800 */
[----:B------:R-:W-:Y:S01]  /*2690*/  CS2R R84, SRZ ;  /* 0x0000000000547805 */ /* 0x000fe2000001ff00 */
[----:B------:R-:W-:-:S02]  /*26a0*/  CS2R R24, SRZ ;  /* 0x0000000000187805 */ /* 0x000fc4000001ff00 */
[----:B------:R2:W-:Y:S04]  /*26b0*/  @!P5 LDGSTS.E.BYPASS.LTC128B.128 [R4+0x14100], [R14.64] ;  /* 0x141000000e04dfae */ /* 0x0005e8000b901d54 */
[----:B------:R3:W-:Y:S04]  /*26c0*/  STL [R1+0x80], R3 ;  /* 0x0000800301007387 */ /* 0x0007e80000100800 */
[----:B------:R5:W-:Y:S04]  /*26d0*/  STL [R1+0x88], R0 ;  /* 0x0000880001007387 */ /* 0x000be80000100800 */
[----:B------:R-:W0:Y:S01]  /*26e0*/  LDGDEPBAR ;  /* 0x00000000000079af */ /* 0x000e220000000000 */
[----:B-1----:R-:W-:-:S02]  /*26f0*/  LEA R10, R6, 0x15180, 0x1 ;  /* 0x00015180060a7811 */ /* 0x002fc400078e08ff */
[----:B------:R-:W-:-:S03]  /*2700*/  LEA R6, R8, 0x80, 0x1 ;  /* 0x0000008008067811 */ /* 0x000fc600078e08ff */
[----:B------:R-:W-:Y:S01]  /*2710*/  STL [R1+0x40], R10 ;  /* 0x0000400a01007387 */ /* 0x000fe20000100800 */
[----:B--2---:R-:W-:Y:S01]  /*2720*/  SEL R4, R148, 0xffffffe0, !P0 ;  /* 0xffffffe094047807 */ /* 0x004fe20004000000 */
[--C-:B---3--:R-:W-:Y:S02]  /*2730*/  IMAD R3, R5, 0x2, R2.reuse ;  /* 0x0000000205037824 */ /* 0x108fe400078e0202 */
[----:B------:R1:W-:Y:S01]  /*2740*/  STL [R1+0x24], R6 ;  /* 0x0000240601007387 */ /* 0x0003e20000100800 */
[----:B-----5:R-:W-:Y:S02]  /*2750*/  IMAD.SHL.U32 R0, R7, 0x2, RZ ;  /* 0x0000000207007824 */ /* 0x020fe400078e00ff */
        /* <DEDUP_REMOVED lines=8> */
[----:B----4-:R2:W-:Y:S02]  /*27e0*/  STL [R1+0x48], R4 ;  /* 0x0000480401007387 */ /* 0x0105e40000100800 */
.L_x_148:
[----:B-1----:R-:W3:Y:S01]  /*27f0*/  LDL R158, [R1+0x28] ;  /* 0x00002800019e7983 */ /* 0x002ee20000100800 */
[----:B------:R-:W-:Y:S04]  /*2800*/  DEPBAR.LE SB0, 0x0 ;  /* 0x000080000000791a */ /* 0x000fe80000000000 */
[----:B------:R-:W4:Y:S01]  /*2810*/  LDL R157, [R1+0x2c] ;  /* 0x00002c00019d7983 */ /* 0x000f220000100800 */
[----:B------:R-:W-:Y:S03]  /*2820*/  PLOP3.LUT P0, PT, PT, PT, UP1, 0x80, 0x0 ;  /* 0x000000000000781c */ /* 0x000fe60003f0f018 */
[----:B-----5:R-:W5:Y:S04]  /*2830*/  LDL R156, [R1+0x34] ;  /* 0x00003400019c7983 */ /* 0x020f680000100800 */
[----:B--2---:R-:W2:Y:S04]  /*2840*/  LDL R162, [R1+0x20] ;  /* 0x0000200001a27983 */ /* 0x004ea80000100800 */
[----:B------:R-:W2:Y:S04]  /*2850*/  LDL R155, [R1+0x30] ;  /* 0x00003000019b7983 */ /* 0x000ea80000100800 */
[----:B------:R-:W-:Y:S06]  /*2860*/  BAR.SYNC.DEFER_BLOCKING 0x0 ;  /* 0x0000000000007b1d */ /* 0x000fec0000010000 */
[----:B------:R-:W-:Y:S04]  /*2870*/  LDSM.16.M88.4 R8, [R2+0x8080] ;  /* 0x008080000208783b */ /* 0x000fe80000000200 */
[----:B------:R-:W-:Y:S04]  /*2880*/  LDSM.16.M88.4 R16, [R3+0x8080] ;  /* 0x008080000310783b */ /* 0x000fe80000000200 */
[----:B------:R-:W5:Y:S04]  /*2890*/  LDL R229, [R1+0x54] ;  /* 0x0000540001e57983 */ /* 0x000f680000100800 */
[----:B------:R-:W5:Y:S04]  /*28a0*/  LDL R154, [R1+0x80] ;  /* 0x00008000019a7983 */ /* 0x000f680000100800 */
[----:B------:R-:W5:Y:S04]  /*28b0*/  LDL R153, [R1+0x88] ;  /* 0x0000880001997983 */ /* 0x000f680000100800 */
[----:B------:R-:W5:Y:S04]  /*28c0*/  LDL R152, [R1+0x8c] ;  /* 0x00008c0001987983 */ /* 0x000f680000100800 */
[----:B---3--:R-:W1:Y:S04]  /*28d0*/  LDSM.16.M88.4 R12, [R158+0x80] ;  /* 0x000080009e0c783b */ /* 0x008e680000000200 */
[----:B----4-:R-:W3:Y:S01]  /*28e0*/  LDSM.16.M88.4 R148, [R157+0x80] ;  /* 0x000080009d94783b */ /* 0x010ee20000000200 */
[C---:B-1----:R-:W-:Y:S08]  /*28f0*/  HMMA.16816.F32.BF16 R4, R8.reuse, R12, RZ ;  /* 0x0000000c0804723c */ /* 0x042ff000000418ff */
[----:B------:R-:W-:Y:S01]  /*2900*/  HMMA.16816.F32.BF16 R8, R8, R14, RZ ;  /* 0x0000000e0808723c */ /* 0x000fe200000418ff */
[----:B--2---:R-:W-:Y:S04]  /*2910*/  LDSM.16.M88.4 R12, [R162+0x8080] ;  /* 0x00808000a20c783b */ /* 0x004fe80000000200 */
[----:B-----5:R-:W-:Y:S04]  /*2920*/  LDS R160, [R229.X4+0x14080] ;  /* 0x01408000e5a07984 */ /* 0x020fe80000004800 */
[----:B------:R-:W-:Y:S07]  /*2930*/  LDS R161, [R229.X4+0x140a0] ;  /* 0x0140a000e5a17984 */ /* 0x000fee0000004800 */
[C---:B---3--:R-:W-:Y:S08]  /*2940*/  HMMA.16816.F32.BF16 R4, R16.reuse, R148, R4 ;  /* 0x000000941004723c */ /* 0x048ff00000041804 */
[----:B------:R-:W-:Y:S01]  /*2950*/  HMMA.16816.F32.BF16 R8, R16, R150, R8 ;  /* 0x000000961008723c */ /* 0x000fe20000041808 */
[----:B------:R-:W1:Y:S04]  /*2960*/  LDSM.16.M88.4 R16, [R156+0x80] ;  /* 0x000080009c10783b */ /* 0x000e680000000200 */
[----:B------:R-:W-:Y:S11]  /*2970*/  LDSM.16.M88.4 R148, [R252+0x8080] ;  /* 0x00808000fc94783b */ /* 0x000ff60000000200 */
[C---:B-1----:R-:W-:Y:S08]  /*2980*/  HMMA.16816.F32.BF16 R4, R12.reuse, R16, R4 ;  /* 0x000000100c04723c */ /* 0x042ff00000041804 */
        /* <DEDUP_REMOVED lines=49> */
[----:B------:R-:W1:-:S15]  /*2ca0*/  LDSM.16.M88.4 R12, [R155+0x6080] ;  /* 0x006080009b0c783b */ /* 0x000e5e0000000200 */
[C---:B-1----:R-:W-:Y:S07]  /*2cb0*/  HMMA.16816.F32.BF16 R4, R148.reuse, R12, R4 ;  /* 0x0000000c9404723c */ /* 0x042fee0000041804 */
[----:B------:R-:W-:Y:S01]  /*2cc0*/  IMAD.U32 R13, RZ, RZ, UR12 ;  /* 0x0000000cff0d7e24 */ /* 0x000fe2000f8e00ff */
[----:B------:R-:W-:Y:S04]  /*2cd0*/  HMMA.16816.F32.BF16 R8, R148, R14, R8 ;  /* 0x0000000e9408723c */ /* 0x000fe80000041808 */
[----:B------:R-:W-:Y:S04]  /*2ce0*/  IMAD R13, R13, 0x20, R229 ;  /* 0x000000200d0d7824 */ /* 0x000fe800078e02e5 */
[C---:B------:R-:W-:Y:S01]  /*2cf0*/  IMAD.IADD R156, R13.reuse, 0x1, R153 ;  /* 0x000000010d9c7824 */ /* 0x040fe200078e0299 */
[----:B------:R-:W-:Y:S04]  /*2d00*/  IADD3 R157, R13, R154, RZ ;  /* 0x0000009a0d9d7210 */ /* 0x000fe80007ffe0ff */
[----:B------:R-:W-:Y:S01]  /*2d10*/  IMNMX R157, R152, R157, PT ;  /* 0x0000009d989d7217 */ /* 0x000fe20003800200 */
[----:B------:R-:W-:-:S05]  /*2d20*/  @!P0 BRA `(.L_x_138) ;  /* 0x0000018000008947 */ /* 0x000fca0003800000 */
[----:B------:R-:W-:Y:S01]  /*2d30*/  IMAD.MOV.U32 R12, RZ, RZ, c[0x0][0x168] ;  /* 0x00005a00ff0c7624 */ /* 0x000fe200078e00ff */
[----:B------:R-:W-:Y:S04]  /*2d40*/  BSSY B0, `(.L_x_139) ;  /* 0x000000f000007945 */ /* 0x000fe80003800000 */
[----:B------:R-:W-:Y:S04]  /*2d50*/  IADD3 R12, R13, c[0x0][0x198], -R12 ;  /* 0x000066000d0c7a10 */ /* 0x000fe80007ffe80c */
[----:B------:R-:W-:-:S13]  /*2d60*/  ISETP.GT.AND P2, PT, R12, -0x1, PT ;  /* 0xffffffff0c00780c */ /* 0x000fda0003f44270 */
[----:B------:R-:W-:-:S05]  /*2d70*/  @P2 BRA `(.L_x_140) ;  /* 0x0000007000002947 */ /* 0x000fca0003800000 */
[----:B------:R-:W-:Y:S01]  /*2d80*/  LOP3.LUT R12, RZ, R12, RZ, 0x33, !PT ;  /* 0x0000000cff0c7212 */ /* 0x000fe200078e33ff */
[----:B------:R-:W-:Y:S05]  /*2d90*/  IMAD.MOV.U32 R14, RZ, RZ, 0x1 ;  /* 0x00000001ff0e7424 */ /* 0x000fea00078e00ff */
[----:B------:R-:W-:-:S13]  /*2da0*/  ISETP.NE.AND P2, PT, R14, c[0x0][0x2a8], PT ;  /* 0x0000aa000e007a0c */ /* 0x000fda0003f45270 */
[----:B------:R-:W-:Y:S05]  /*2db0*/  @P2 IMAD.HI.U32 R14, R12, c[0x0][0x2ac], RZ ;  /* 0x0000ab000c0e2a27 */ /* 0x000fea00078e00ff */
[----:B------:R-:W-:Y:S04]  /*2dc0*/  @P2 SHF.R.U32.HI R12, RZ, c[0x0][0x2b0], R14 ;  /* 0x0000ac00ff0c2a19 */ /* 0x000fe8000001160e */
[----:B------:R-:W-:Y:S01]  /*2dd0*/  LOP3.LUT R12, RZ, R12, RZ, 0x33, !PT ;  /* 0x0000000cff0c7212 */ /* 0x000fe200078e33ff */
[----:B------:R-:W-:-:S05]  /*2de0*/  BRA `(.L_x_141) ;  /* 0x0000004000007947 */ /* 0x000fca0003800000 */
.L_x_140:
[----:B------:R-:W-:Y:S04]  /*2df0*/  MOV R14, 0x1 ;  /* 0x00000001000e7802 */ /* 0x000fe80000000f00 */
[----:B------:R-:W-:-:S13]  /*2e00*/  ISETP.NE.AND P2, PT, R14, c[0x0][0x2a8], PT ;  /* 0x0000aa000e007a0c */ /* 0x000fda0003f45270 */
[----:B------:R-:W-:Y:S05]  /*2e10*/  @P2 IMAD.HI.U32 R14, R12, c[0x0][0x2ac], RZ ;  /* 0x0000ab000c0e2a27 */ /* 0x000fea00078e00ff */
[----:B------:R-:W-:Y:S02]  /*2e20*/  @P2 SHF.R.U32.HI R12, RZ, c[0x0][0x2b0], R14 ;  /* 0x0000ac00ff0c2a19 */ /* 0x000fe4000001160e */
.L_x_141:
[----:B------:R-:W-:Y:S05]  /*2e30*/  BSYNC B0 ;  /* 0x0000000000007941 */ /* 0x000fea0003800000 */
.L_x_139:
[----:B------:R-:W2:Y:S01]  /*2e40*/  LDL R15, [R1+0x84] ;  /* 0x00008400010f7983 */ /* 0x000ea20000100800 */
[----:B------:R-:W-:Y:S04]  /*2e50*/  IMAD.MOV.U32 R14, RZ, RZ, c[0x0][0x2a8] ;  /* 0x0000aa00ff0e7624 */ /* 0x000fe800078e00ff */
[----:B------:R-:W-:Y:S04]  /*2e60*/  IMAD R12, R12, R14, -UR13 ;  /* 0x8000000d0c0c7e24 */ /* 0x000fe8000f8e020e */
[----:B--2---:R-:W-:Y:S05]  /*2e70*/  IMAD.IADD R12, R12, 0x1, -R15 ;  /* 0x000000010c0c7824 */ /* 0x004fea00078e0a0f */
[----:B------:R-:W-:Y:S02]  /*2e80*/  IADD3 R14, R12, c[0x0][0x2a8], RZ ;  /* 0x0000aa000c0e7a10 */ /* 0x000fe40007ffe0ff */
[----:B------:R-:W-:Y:S02]  /*2e90*/  IMNMX R156, R156, R12, !PT ;  /* 0x0000000c9c9c7217 */ /* 0x000fe40007800200 */
[----:B------:R-:W-:Y:S02]  /*2ea0*/  IMNMX R157, R157, R14, PT ;  /* 0x0000000e9d9d7217 */ /* 0x000fe40003800200 */
.L_x_138:
[----:B------:R-:W-:Y:S05]  /*2eb0*/  IADD3 R12, R13, 0x8, RZ ;  /* 0x000000080d0c7810 */ /* 0x000fea0007ffe0ff */
[--C-:B------:R-:W-:Y:S02]  /*2ec0*/  IMAD.IADD R159, R154, 0x1, R12.reuse ;  /* 0x000000019a9f7824 */ /* 0x100fe400078e020c */
[----:B------:R-:W-:Y:S03]  /*2ed0*/  IMAD.IADD R158, R153, 0x1, R12 ;  /* 0x00000001999e7824 */ /* 0x000fe600078e020c */
        /* <DEDUP_REMOVED lines=14> */
.L_x_144:
[----:B------:R-:W-:Y:S04]  /*2fc0*/  MOV R13, 0x1 ;  /* 0x00000001000d7802 */ /* 0x000fe80000000f00 */
[----:B------:R-:W-:-:S13]  /*2fd0*/  ISETP.NE.AND P0, PT, R13, c[0x0][0x2a8], PT ;  /* 0x0000aa000d007a0c */ /* 0x000fda0003f05270 */
[----:B------:R-:W-:Y:S05]  /*2fe0*/  @P0 IMAD.HI.U32 R13, R12, c[0x0][0x2ac], RZ ;  /* 0x0000ab000c0d0a27 */ /* 0x000fea00078e00ff */
[----:B------:R-:W-:Y:S02]  /*2ff0*/  @P0 SHF.R.U32.HI R12, RZ, c[0x0][0x2b0], R13 ;  /* 0x0000ac00ff0c0a19 */ /* 0x000fe4000001160d */
.L_x_145:
[----:B------:R-:W-:Y:S05]  /*3000*/  BSYNC B0 ;  /* 0x0000000000007941 */ /* 0x000fea0003800000 */
.L_x_143:
[----:B------:R-:W2:Y:S01]  /*3010*/  LDL R14, [R1+0x84] ;  /* 0x00008400010e7983 */ /* 0x000ea20000100800 */
[----:B------:R-:W-:Y:S04]  /*3020*/  IMAD.MOV.U32 R13, RZ, RZ, c[0x0][0x2a8] ;  /* 0x0000aa00ff0d7624 */ /* 0x000fe800078e00ff */
[----:B------:R-:W-:Y:S04]  /*3030*/  IMAD R12, R12, R13, -UR13 ;  /* 0x8000000d0c0c7e24 */ /* 0x000fe8000f8e020d */
[----:B--2---:R-:W-:Y:S05]  /*3040*/  IMAD.IADD R12, R12, 0x1, -R14 ;  /* 0x000000010c0c7824 */ /* 0x004fea00078e0a0e */
[----:B------:R-:W-:Y:S02]  /*3050*/  IADD3 R13, R12, c[0x0][0x2a8], RZ ;  /* 0x0000aa000c0d7a10 */ /* 0x000fe40007ffe0ff */
[----:B------:R-:W-:Y:S02]  /*3060*/  IMNMX R158, R158, R12, !PT ;  /* 0x0000000c9e9e7217 */ /* 0x000fe40007800200 */
[----:B------:R-:W-:Y:S02]  /*3070*/  IMNMX R159, R159, R13, PT ;  /* 0x0000000d9f9f7217 */ /* 0x000fe40003800200 */
.L_x_142:
[----:B------:R-:W-:Y:S04]  /*3080*/  DEPBAR.LE SB0, 0x0 ;  /* 0x000080000000791a */ /* 0x000fe80000000000 */
[----:B------:R-:W-:Y:S01]  /*3090*/  BAR.SYNC.DEFER_BLOCKING 0x0 ;  /* 0x0000000000007b1d */ /* 0x000fe20000010000 */
[----:B------:R-:W-:Y:S01]  /*30a0*/  PLOP3.LUT P0, PT, PT, PT, UP2, 0x80, 0x0 ;  /* 0x000000000000781c */ /* 0x000fe20003f0f028 */
[----:B------:R-:W-:Y:S03]  /*30b0*/  UIADD3 UR8, UR12, 0x1, URZ ;  /* 0x000000010c087890 */ /* 0x000fe6000fffe03f */
[----:B------:R-:W-:Y:S01]  /*30c0*/  ISETP.GT.AND P2, PT, R156, RZ, P0 ;  /* 0x000000ff9c00720c */ /* 0x000fe20000744270 */
[----:B------:R-:W-:Y:S03]  /*30d0*/  UISETP.GE.AND UP0, UPT, UR8, UR14, UPT ;  /* 0x0000000e0800728c */ /* 0x000fe6000bf06270 */
[C---:B------:R-:W-:Y:S04]  /*30e0*/  ISETP.LT.OR P2, PT, R157.reuse, 0x1, P2 ;  /* 0x000000019d00780c */ /* 0x040fe80001741670 */
[----:B------:R-:W-:Y:S02]  /*30f0*/  FSEL R4, R4, -INF , !P2 ;  /* 0xff80000004047808 */ /* 0x000fe40005000000 */
[----:B------:R-:W-:Y:S03]  /*3100*/  ISETP.GT.AND P2, PT, R156, 0x1, P0 ;  /* 0x000000019c00780c */ /* 0x000fe60000744270 */
[--C-:B------:R-:W-:Y:S01]  /*3110*/  FFMA.FTZ R4, R4, c[0x0][0x29c], -R160.reuse ;  /* 0x0000a70004047a23 */ /* 0x100fe200000108a0 */
[----:B------:R-:W-:Y:S01]  /*3120*/  ISETP.LT.OR P2, PT, R157, 0x2, P2 ;  /* 0x000000029d00780c */ /* 0x000fe20001741670 */
[----:B------:R-:W1:Y:S02]  /*3130*/  LDSM.16.M88.4 R16, [R2+0x10080] ;  /* 0x010080000210783b */ /* 0x000e640000000200 */
[----:B------:R2:W-:Y:S03]  /*3140*/  MUFU.EX2 R163, R4 ;  /* 0x0000000400a37308 */ /* 0x0005e60000000800 */
[----:B------:R-:W3:Y:S05]  /*3150*/  LDSM.16.M88.4 R148, [R3+0x10080] ;  /* 0x010080000394783b */ /* 0x000eea0000000200 */
[----:B------:R-:W4:Y:S05]  /*3160*/  LDSM.16.M88.4 R152, [R162+0x10080] ;  /* 0x01008000a298783b */ /* 0x000f2a0000000200 */
[----:B------:R-:W5:Y:S05]  /*3170*/  LDL R228, [R1+0x68] ;  /* 0x0000680001e47983 */ /* 0x000f6a0000100800 */
[----:B------:R-:W5:Y:S05]  /*3180*/  LDL R241, [R1+0x3c] ;  /* 0x00003c0001f17983 */ /* 0x000f6a0000100800 */
[----:B------:R-:W5:Y:S01]  /*3190*/  LDL R240, [R1+0x38] ;  /* 0x0000380001f07983 */ /* 0x000f620000100800 */
[----:B--2---:R-:W-:Y:S02]  /*31a0*/  FSEL R4, R5, -INF , !P2 ;  /* 0xff80000005047808 */ /* 0x004fe40005000000 */
[----:B------:R-:W-:Y:S02]  /*31b0*/  ISETP.GT.AND P2, PT, R156, 0x20, P0 ;  /* 0x000000209c00780c */ /* 0x000fe40000744270 */
[----:B------:R-:W-:Y:S01]  /*31c0*/  LDS R5, [R229.X4+0x14100] ;  /* 0x01410000e5057984 */ /* 0x000fe20000004800 */
[--C-:B------:R-:W-:Y:S01]  /*31d0*/  FFMA.FTZ R4, R4, c[0x0][0x29c], -R160.reuse ;  /* 0x0000a70004047a23 */ /* 0x100fe200000108a0 */
[C---:B------:R-:W-:Y:S04]  /*31e0*/  ISETP.LT.OR P2, PT, R157.reuse, 0x21, P2 ;  /* 0x000000219d00780c */ /* 0x040fe80001741670 */
[----:B------:R-:W-:Y:S02]  /*31f0*/  FSEL R8, R8, -INF , !P2 ;  /* 0xff80000008087808 */ /* 0x000fe40005000000 */
[----:B------:R-:W-:Y:S01]  /*3200*/  ISETP.GT.AND P2, PT, R156, 0x21, P0 ;  /* 0x000000219c00780c */ /* 0x000fe20000744270 */
[C---:B-1----:R-:W-:Y:S03]  /*3210*/  HMMA.16816.F32.BF16 R12, R16.reuse, R164, RZ ;  /* 0x000000a4100c723c */ /* 0x042fe600000418ff */
[----:B------:R-:W-:Y:S01]  /*3220*/  ISETP.LT.OR P2, PT, R157, 0x22, P2 ;  /* 0x000000229d00780c */ /* 0x000fe20001741670 */
[--C-:B------:R-:W-:Y:S03]  /*3230*/  FFMA.FTZ R8, R8, c[0x0][0x29c], -R160.reuse ;  /* 0x0000a70008087a23 */ /* 0x100fe600000108a0 */
[----:B------:R-:W-:Y:S01]  /*3240*/  FSEL R9, R9, -INF , !P2 ;  /* 0xff80000009097808 */ /* 0x000fe20005000000 */
[----:B------:R-:W-:Y:S01]  /*3250*/  HMMA.16816.F32.BF16 R16, R16, R166, RZ ;  /* 0x000000a61010723c */ /* 0x000fe200000418ff */
[----:B------:R-:W-:Y:S01]  /*3260*/  ISETP.GT.AND P2, PT, R158, RZ, P0 ;  /* 0x000000ff9e00720c */ /* 0x000fe20000744270 */
[----:B------:R-:W-:Y:S02]  /*3270*/  MUFU.EX2 R156, R8 ;  /* 0x00000008009c7308 */ /* 0x000fe40000000800 */
[----:B------:R-:W-:Y:S01]  /*3280*/  FFMA.FTZ R160, R9, c[0x0][0x29c], -R160 ;  /* 0x0000a70009a07a23 */ /* 0x000fe200000108a0 */
[----:B------:R-:W-:Y:S07]  /*3290*/  ISETP.LT.OR P2, PT, R159, 0x1, P2 ;  /* 0x000000019f00780c */ /* 0x000fee0001741670 */
[----:B------:R-:W1:Y:S04]  /*32a0*/  MUFU.EX2 R160, R160 ;  /* 0x000000a000a07308 */ /* 0x000e680000000800 */
[C---:B---3--:R-:W-:Y:S08]  /*32b0*/  HMMA.16816.F32.BF16 R12, R148.reuse, R168, R12 ;  /* 0x000000a8940c723c */ /* 0x048ff0000004180c */
[----:B------:R-:W-:Y:S01]  /*32c0*/  HMMA.16816.F32.BF16 R16, R148, R170, R16 ;  /* 0x000000aa9410723c */ /* 0x000fe20000041810 */
[----:B------:R-:W2:-:S15]  /*32d0*/  LDSM.16.M88.4 R148, [R252+0x10080] ;  /* 0x01008000fc94783b */ /* 0x000e9e0000000200 */
[C---:B----4-:R-:W-:Y:S08]  /*32e0*/  HMMA.16816.F32.BF16 R12, R152.reuse, R172, R12 ;  /* 0x000000ac980c723c */ /* 0x050ff0000004180c */
[----:B------:R-:W-:Y:S01]  /*32f0*/  HMMA.16816.F32.BF16 R16, R152, R174, R16 ;  /* 0x000000ae9810723c */ /* 0x000fe20000041810 */
[----:B------:R-:W3:-:S15]  /*3300*/  LDSM.16.M88.4 R152, [R2+0x11080] ;  /* 0x011080000298783b */ /* 0x000ede0000000200 */
[C---:B--2---:R-:W-:Y:S08]  /*3310*/  HMMA.16816.F32.BF16 R12, R148.reuse, R176, R12 ;  /* 0x000000b0940c723c */ /* 0x044ff0000004180c */
[----:B------:R-:W-:Y:S01]  /*3320*/  HMMA.16816.F32.BF16 R16, R148, R178, R16 ;  /* 0x000000b29410723c */ /* 0x000fe20000041810 */
[----:B------:R-:W2:-:S15]  /*3330*/  LDSM.16.M88.4 R148, [R3+0x11080] ;  /* 0x011080000394783b */ /* 0x000e9e0000000200 */
[C---:B---3--:R-:W-:Y:S08]  /*3340*/  HMMA.16816.F32.BF16 R12, R152.reuse, R180, R12 ;  /* 0x000000b4980c723c */ /* 0x048ff0000004180c */
        /* <DEDUP_REMOVED lines=25> */
[----:B------:R3:W4:-:S15]  /*34e0*/  LDSM.16.M88.4 R152, [R162+0x13080] ;  /* 0x01308000a298783b */ /* 0x00071e0000000200 */
[C---:B--2---:R-:W-:Y:S01]  /*34f0*/  HMMA.16816.F32.BF16 R12, R148.reuse, R216, R12 ;  /* 0x000000d8940c723c */ /* 0x044fe2000004180c */
[----:B---3--:R2:W3:Y:S07]  /*3500*/  MUFU.EX2 R162, R4 ;  /* 0x0000000400a27308 */ /* 0x0084ee0000000800 */
[----:B------:R-:W-:Y:S01]  /*3510*/  HMMA.16816.F32.BF16 R16, R148, R218, R16 ;  /* 0x000000da9410723c */ /* 0x000fe20000041810 */
[----:B------:R-:W1:-:S15]  /*3520*/  LDSM.16.M88.4 R148, [R252+0x13080] ;  /* 0x01308000fc94783b */ /* 0x000e5e0000000200 */
[C---:B----4-:R-:W-:Y:S05]  /*3530*/  HMMA.16816.F32.BF16 R12, R152.reuse, R220, R12 ;  /* 0x000000dc980c723c */ /* 0x050fea000004180c */
[----:B--2---:R-:W-:Y:S03]  /*3540*/  FSEL R4, R6, -INF , !P2 ;  /* 0xff80000006047808 */ /* 0x004fe60005000000 */
[----:B------:R-:W-:Y:S01]  /*3550*/  HMMA.16816.F32.BF16 R16, R152, R222, R16 ;  /* 0x000000de9810723c */ /* 0x000fe20000041810 */
[----:B------:R-:W2:Y:S02]  /*3560*/  LDL R153, [R1+0x6c] ;  /* 0x00006c0001997983 */ /* 0x000ea40000100800 */
[----:B------:R-:W-:Y:S01]  /*3570*/  ISETP.GT.AND P2, PT, R158, 0x1, P0 ;  /* 0x000000019e00780c */ /* 0x000fe20000744270 */
[--C-:B------:R-:W-:Y:S03]  /*3580*/  FFMA.FTZ R4, R4, c[0x0][0x29c], -R161.reuse ;  /* 0x0000a70004047a23 */ /* 0x100fe600000108a1 */
[----:B------:R-:W-:Y:S01]  /*3590*/  ISETP.LT.OR P2, PT, R159, 0x2, P2 ;  /* 0x000000029f00780c */ /* 0x000fe20001741670 */
[----:B------:R4:W-:Y:S04]  /*35a0*/  MUFU.EX2 R152, R4 ;  /* 0x0000000400987308 */ /* 0x0009e80000000800 */
[----:B------:R-:W-:Y:S02]  /*35b0*/  FSEL R6, R7, -INF , !P2 ;  /* 0xff80000007067808 */ /* 0x000fe40005000000 */
[C---:B------:R-:W-:Y:S02]  /*35c0*/  ISETP.GT.AND P2, PT, R158.reuse, 0x20, P0 ;  /* 0x000000209e00780c */ /* 0x040fe40000744270 */
[----:B------:R-:W-:Y:S01]  /*35d0*/  ISETP.GT.AND P0, PT, R158, 0x21, P0 ;  /* 0x000000219e00780c */ /* 0x000fe20000704270 */
[C---:B-1----:R-:W-:Y:S05]  /*35e0*/  HMMA.16816.F32.BF16 R12, R148.reuse, R224, R12 ;  /* 0x000000e0940c723c */ /* 0x042fea000004180c */
[----:B------:R-:W-:Y:S01]  /*35f0*/  FFMA.FTZ R6, R6, c[0x0][0x29c], -R161 ;  /* 0x0000a70006067a23 */ /* 0x000fe200000108a1 */
[C---:B------:R-:W-:Y:S02]  /*3600*/  ISETP.LT.OR P2, PT, R159.reuse, 0x21, P2 ;  /* 0x000000219f00780c */ /* 0x040fe40001741670 */
[----:B------:R-:W-:Y:S01]  /*3610*/  HMMA.16816.F32.BF16 R16, R148, R226, R16 ;  /* 0x000000e29410723c */ /* 0x000fe20000041810 */
[----:B------:R1:W1:Y:S02]  /*3620*/  MUFU.EX2 R148, R6 ;  /* 0x0000000600947308 */ /* 0x0002640000000800 */
[----:B------:R-:W-:Y:S02]  /*3630*/  ISETP.LT.OR P0, PT, R159, 0x22, P0 ;  /* 0x000000229f00780c */ /* 0x000fe40000701670 */
[----:B------:R-:W-:Y:S01]  /*3640*/  F2FP.BF16.PACK_AB R7, R160, R156 ;  /* 0x0000009ca007723e */ /* 0x000fe200000010ff */
[----:B----4-:R-:W4:Y:S01]  /*3650*/  LDS R4, [R229.X4+0x14120] ;  /* 0x01412000e5047984 */ /* 0x010f220000004800 */
[----:B------:R-:W-:Y:S02]  /*3660*/  FSEL R11, R11, -INF , !P0 ;  /* 0xff8000000b0b7808 */ /* 0x000fe40004000000 */
[----:B------:R-:W-:Y:S07]  /*3670*/  PLOP3.LUT P0, PT, PT, PT, UP0, 0x80, 0x0 ;  /* 0x000000000000781c */ /* 0x000fee0003f0f008 */
[--C-:B------:R-:W-:Y:S02]  /*3680*/  FADD.FTZ R13, R13, -R5.reuse ;  /* 0x800000050d0d7221 */ /* 0x100fe40000010000 */
[--C-:B------:R-:W-:Y:S02]  /*3690*/  FADD.FTZ R12, R12, -R5.reuse ;  /* 0x800000050c0c7221 */ /* 0x100fe40000010000 */
[----:B---3--:R-:W-:Y:S02]  /*36a0*/  FMUL.FTZ R9, R162, R13 ;  /* 0x0000000da2097220 */ /* 0x008fe40000410000 */
[----:B------:R-:W-:Y:S02]  /*36b0*/  FMUL.FTZ R12, R163, R12 ;  /* 0x0000000ca30c7220 */ /* 0x000fe40000410000 */
[--C-:B------:R-:W-:Y:S01]  /*36c0*/  FADD.FTZ R17, R17, -R5.reuse ;  /* 0x8000000511117221 */ /* 0x100fe20000010000 */
[----:B-1----:R-:W-:Y:S01]  /*36d0*/  FSEL R6, R10, -INF , !P2 ;  /* 0xff8000000a067808 */ /* 0x002fe20005000000 */
[----:B------:R-:W-:Y:S01]  /*36e0*/  FADD.FTZ R16, R16, -R5 ;  /* 0x8000000510107221 */ /* 0x000fe20000010000 */
[----:B------:R-:W-:Y:S01]  /*36f0*/  F2FP.BF16.PACK_AB R5, R162, R163 ;  /* 0x000000a3a205723e */ /* 0x000fe200000010ff */
[----:B------:R-:W-:Y:S01]  /*3700*/  FMUL.FTZ R8, R160, R17 ;  /* 0x00000011a0087220 */ /* 0x000fe20000410000 */
[----:B------:R-:W-:Y:S01]  /*3710*/  F2FP.BF16.PACK_AB R9, R9, R12 ;  /* 0x0000000c0909723e */ /* 0x000fe200000010ff */
[--C-:B------:R-:W-:Y:S02]  /*3720*/  FFMA.FTZ R6, R6, c[0x0][0x29c], -R161.reuse ;  /* 0x0000a70006067a23 */ /* 0x100fe400000108a1 */
[----:B------:R-:W-:Y:S01]  /*3730*/  FFMA.FTZ R161, R11, c[0x0][0x29c], -R161 ;  /* 0x0000a7000ba17a23 */ /* 0x000fe200000108a1 */
[----:B-----5:R1:W-:Y:S01]  /*3740*/  STS [R228+0x14180], R5 ;  /* 0x01418005e4007388 */ /* 0x0203e20000000800 */
[----:B------:R-:W-:Y:S02]  /*3750*/  FMUL.FTZ R16, R156, R16 ;  /* 0x000000109c107220 */ /* 0x000fe40000410000 */
[----:B------:R-:W3:Y:S03]  /*3760*/  MUFU.EX2 R6, R6 ;  /* 0x0000000600067308 */ /* 0x000ee60000000800 */
[----:B------:R-:W-:Y:S07]  /*3770*/  F2FP.BF16.PACK_AB R8, R8, R16 ;  /* 0x000000100808723e */ /* 0x000fee00000010ff */
[----:B------:R-:W5:Y:S01]  /*3780*/  MUFU.EX2 R161, R161 ;  /* 0x000000a100a17308 */ /* 0x000f620000000800 */
[--C-:B----4-:R-:W-:Y:S02]  /*3790*/  FADD.FTZ R15, R15, -R4.reuse ;  /* 0x800000040f0f7221 */ /* 0x110fe40000010000 */
[--C-:B------:R-:W-:Y:S02]  /*37a0*/  FADD.FTZ R14, R14, -R4.reuse ;  /* 0x800000040e0e7221 */ /* 0x100fe40000010000 */
[--C-:B------:R-:W-:Y:S02]  /*37b0*/  FADD.FTZ R18, R18, -R4.reuse ;  /* 0x8000000412127221 */ /* 0x100fe40000010000 */
[----:B------:R-:W-:Y:S01]  /*37c0*/  FADD.FTZ R19, R19, -R4 ;  /* 0x8000000413137221 */ /* 0x000fe20000010000 */
[----:B------:R-:W-:Y:S01]  /*37d0*/  F2FP.BF16.PACK_AB R4, R148, R152 ;  /* 0x000000989404723e */ /* 0x000fe200000010ff */
[----:B------:R-:W-:Y:S02]  /*37e0*/  FMUL.FTZ R14, R152, R14 ;  /* 0x0000000e980e7220 */ /* 0x000fe40000410000 */
[----:B-1----:R-:W-:Y:S02]  /*37f0*/  FMUL.FTZ R5, R148, R15 ;  /* 0x0000000f94057220 */ /* 0x002fe40000410000 */
[----:B------:R1:W-:Y:S01]  /*3800*/  STS [R228+0x14580], R4 ;  /* 0x01458004e4007388 */ /* 0x0003e20000000800 */
[----:B---3--:R-:W-:Y:S02]  /*3810*/  FMUL.FTZ R18, R6, R18 ;  /* 0x0000001206127220 */ /* 0x008fe40000410000 */
[----:B------:R-:W-:Y:S02]  /*3820*/  F2FP.BF16.PACK_AB R5, R5, R14 ;  /* 0x0000000e0505723e */ /* 0x000fe400000010ff */
[C---:B-----5:R-:W-:Y:S01]  /*3830*/  F2FP.BF16.PACK_AB R6, R161.reuse, R6 ;  /* 0x00000006a106723e */ /* 0x060fe200000010ff */
[----:B------:R-:W-:Y:S05]  /*3840*/  FMUL.FTZ R19, R161, R19 ;  /* 0x00000013a1137220 */ /* 0x000fea0000410000 */
[----:B-1----:R-:W-:Y:S01]  /*3850*/  F2FP.BF16.PACK_AB R4, R19, R18 ;  /* 0x000000121304723e */ /* 0x002fe200000010ff */
[----:B--2---:R-:W-:Y:S05]  /*3860*/  STS [R153], R7 ;  /* 0x0000000799007388 */ /* 0x004fea0000000800 */
[----:B------:R-:W-:Y:S05]  /*3870*/  STS [R153+0x400], R6 ;  /* 0x0004000699007388 */ /* 0x000fea0000000800 */
[----:B------:R-:W-:Y:S06]  /*3880*/  BAR.SYNC.DEFER_BLOCKING 0x0 ;  /* 0x0000000000007b1d */ /* 0x000fec0000010000 */
[----:B------:R-:W-:Y:S05]  /*3890*/  STS [R228+0x15180], R9 ;  /* 0x01518009e4007388 */ /* 0x000fea0000000800 */
[----:B------:R-:W-:Y:S05]  /*38a0*/  STS [R228+0x15580], R5 ;  /* 0x01558005e4007388 */ /* 0x000fea0000000800 */
[----:B------:R-:W-:Y:S05]  /*38b0*/  STS [R153+0x1000], R8 ;  /* 0x0010000899007388 */ /* 0x000fea0000000800 */
[----:B------:R-:W-:Y:S05]  /*38c0*/  STS [R153+0x1400], R4 ;  /* 0x0014000499007388 */ /* 0x000fea0000000800 */
[----:B------:R-:W-:Y:S05]  /*38d0*/  LDSM.16.MT88.4 R4, [R241+0x14180] ;  /* 0x01418000f104783b */ /* 0x000fea0000004200 */
[----:B------:R-:W1:Y:S05]  /*38e0*/  LDSM.16.MT88.4 R8, [R0+0x10080] ;  /* 0x010080000008783b */ /* 0x000e6a0000004200 */
[----:B------:R-:W2:Y:S05]  /*38f0*/  LDSM.16.MT88.4 R12, [R240+0x14180] ;  /* 0x01418000f00c783b */ /* 0x000eaa0000004200 */
[----:B------:R-:W3:Y:S05]  /*3900*/  LDSM.16.MT88.4 R16, [R0+0x11080] ;  /* 0x011080000010783b */ /* 0x000eea0000004200 */
[----:B------:R-:W4:Y:S05]  /*3910*/  LDSM.16.MT88.4 R148, [R0+0x12080] ;  /* 0x012080000094783b */ /* 0x000f2a0000004200 */
[----:B------:R-:W5:Y:S05]  /*3920*/  LDSM.16.MT88.4 R152, [R0+0x13080] ;  /* 0x013080000098783b */ /* 0x000f6a0000004200 */
[----:B------:R-:W-:Y:S05]  /*3930*/  LDSM.16.MT88.4 R156, [R241+0x14980] ;  /* 0x01498000f19c783b */ /* 0x000fea0000004200 */
[----:B------:R-:W3:Y:S05]  /*3940*/  LDSM.16.MT88.4 R160, [R0+0x10880] ;  /* 0x0108800000a0783b */ /* 0x000eea0000004200 */
[----:B------:R-:W4:Y:S01]  /*3950*/  LDSM.16.MT88.4 R228, [R240+0x14980] ;  /* 0x01498000f0e4783b */ /* 0x000f220000004200 */
[-C--:B-1----:R-:W-:Y:S04]  /*3960*/  HMMA.16816.F32.BF16 R20, R4, R8.reuse, R20 ;  /* 0x000000080414723c */ /* 0x082fe80000041814 */
[----:B------:R-:W1:Y:S05]  /*3970*/  LDSM.16.MT88.4 R232, [R0+0x11880] ;  /* 0x0118800000e8783b */ /* 0x000e6a0000004200 */
[----:B------:R-:W1:Y:S01]  /*3980*/  LDSM.16.MT88.4 R236, [R0+0x12880] ;  /* 0x0128800000ec783b */ /* 0x000e620000004200 */
[C---:B--2---:R-:W-:Y:S08]  /*3990*/  HMMA.16816.F32.BF16 R24, R12.reuse, R8, R24 ;  /* 0x000000080c18723c */ /* 0x044ff00000041818 */
[-C--:B------:R-:W-:Y:S08]  /*39a0*/  HMMA.16816.F32.BF16 R28, R12, R10.reuse, R28 ;  /* 0x0000000a0c1c723c */ /* 0x080ff0000004181c */
[C---:B------:R-:W-:Y:S01]  /*39b0*/  HMMA.16816.F32.BF16 R32, R4.reuse, R10, R32 ;  /* 0x0000000a0420723c */ /* 0x040fe20000041820 */
[----:B------:R-:W2:Y:S05]  /*39c0*/  LDSM.16.MT88.4 R8, [R0+0x13880] ;  /* 0x013880000008783b */ /* 0x000eaa0000004200 */
[----:B------:R-:W-:Y:S02]  /*39d0*/  BAR.SYNC.DEFER_BLOCKING 0x0 ;  /* 0x0000000000007b1d */ /* 0x000fe40000010000 */
        /* <DEDUP_REMOVED lines=14> */
[-C--:B------:R-:W-:Y:S01]  /*3ac0*/  HMMA.16816.F32.BF16 R28, R228, R162.reuse, R28 ;  /* 0x000000a2e41c723c */ /* 0x080fe2000004181c */
[----:B------:R3:W4:Y:S05]  /*3ad0*/  LDSM.16.MT88.4 R4, [R241+0x15180] ;  /* 0x01518000f104783b */ /* 0x00072a0000004200 */
[----:B------:R3:W2:Y:S02]  /*3ae0*/  LDSM.16.MT88.4 R12, [R240+0x15180] ;  /* 0x01518000f00c783b */ /* 0x0006a40000004200 */
[C---:B------:R-:W-:Y:S03]  /*3af0*/  HMMA.16816.F32.BF16 R32, R156.reuse, R162, R32 ;  /* 0x000000a29c20723c */ /* 0x040fe60000041820 */
[----:B------:R3:W2:Y:S05]  /*3b00*/  LDSM.16.MT88.4 R16, [R0+0x9080] ;  /* 0x009080000010783b */ /* 0x0006aa0000004200 */
[-C--:B-1----:R-:W-:Y:S01]  /*3b10*/  HMMA.16816.F32.BF16 R36, R156, R232.reuse, R36 ;  /* 0x000000e89c24723c */ /* 0x082fe20000041824 */
[----:B------:R3:W1:Y:S05]  /*3b20*/  LDSM.16.MT88.4 R148, [R0+0xa080] ;  /* 0x00a080000094783b */ /* 0x00066a0000004200 */
[----:B------:R3:W1:Y:S02]  /*3b30*/  LDSM.16.MT88.4 R152, [R0+0xb080] ;  /* 0x00b080000098783b */ /* 0x0006640000004200 */
[C---:B------:R-:W-:Y:S03]  /*3b40*/  HMMA.16816.F32.BF16 R40, R228.reuse, R232, R40 ;  /* 0x000000e8e428723c */ /* 0x040fe60000041828 */
[----:B------:R3:W1:Y:S05]  /*3b50*/  LDSM.16.MT88.4 R160, [R0+0x8880] ;  /* 0x0088800000a0783b */ /* 0x00066a0000004200 */
[-C--:B------:R-:W-:Y:S08]  /*3b60*/  HMMA.16816.F32.BF16 R44, R228, R234.reuse, R44 ;  /* 0x000000eae42c723c */ /* 0x080ff0000004182c */
[C---:B------:R-:W-:Y:S01]  /*3b70*/  HMMA.16816.F32.BF16 R48, R156.reuse, R234, R48 ;  /* 0x000000ea9c30723c */ /* 0x040fe20000041830 */
[----:B------:R3:W1:Y:S07]  /*3b80*/  LDSM.16.MT88.4 R232, [R0+0x9880] ;  /* 0x0098800000e8783b */ /* 0x00066e0000004200 */
[-C--:B------:R-:W-:Y:S08]  /*3b90*/  HMMA.16816.F32.BF16 R52, R156, R236.reuse, R52 ;  /* 0x000000ec9c34723c */ /* 0x080ff00000041834 */
[C---:B------:R-:W-:Y:S08]  /*3ba0*/  HMMA.16816.F32.BF16 R56, R228.reuse, R236, R56 ;  /* 0x000000ece438723c */ /* 0x040ff00000041838 */
[-C--:B------:R-:W-:Y:S08]  /*3bb0*/  HMMA.16816.F32.BF16 R60, R228, R238.reuse, R60 ;  /* 0x000000eee43c723c */ /* 0x080ff0000004183c */
[C---:B------:R-:W-:Y:S01]  /*3bc0*/  HMMA.16816.F32.BF16 R64, R156.reuse, R238, R64 ;  /* 0x000000ee9c40723c */ /* 0x040fe20000041840 */
[----:B------:R3:W1:Y:S07]  /*3bd0*/  LDSM.16.MT88.4 R236, [R0+0xa880] ;  /* 0x00a8800000ec783b */ /* 0x00066e0000004200 */
[-C--:B--2---:R-:W-:Y:S08]  /*3be0*/  HMMA.16816.F32.BF16 R68, R156, R8.reuse, R68 ;  /* 0x000000089c44723c */ /* 0x084ff00000041844 */
[C---:B------:R-:W-:Y:S08]  /*3bf0*/  HMMA.16816.F32.BF16 R72, R228.reuse, R8, R72 ;  /* 0x00000008e448723c */ /* 0x040ff00000041848 */
[-C--:B------:R-:W-:Y:S01]  /*3c00*/  HMMA.16816.F32.BF16 R76, R228, R10.reuse, R76 ;  /* 0x0000000ae44c723c */ /* 0x080fe2000004184c */
[----:B------:R3:W2:Y:S07]  /*3c10*/  LDSM.16.MT88.4 R228, [R240+0x15980] ;  /* 0x01598000f0e4783b */ /* 0x0006ae0000004200 */
[----:B------:R-:W-:Y:S01]  /*3c20*/  HMMA.16816.F32.BF16 R80, R156, R10, R80 ;  /* 0x0000000a9c50723c */ /* 0x000fe20000041850 */
[----:B------:R3:W1:Y:S05]  /*3c30*/  LDSM.16.MT88.4 R8, [R0+0x8080] ;  /* 0x008080000008783b */ /* 0x00066a0000004200 */
[----:B------:R3:W1:Y:S05]  /*3c40*/  LDSM.16.MT88.4 R156, [R241+0x15980] ;  /* 0x01598000f19c783b */ /* 0x00066a0000004200 */
[----:B------:R3:W1:Y:S01]  /*3c50*/  LDSM.16.MT88.4 R240, [R0+0xb880] ;  /* 0x00b8800000f0783b */ /* 0x0006620000004200 */
[----:B------:R-:W-:-:S05]  /*3c60*/  @P0 BRA `(.L_x_146) ;  /* 0x0000039000000947 */ /* 0x000fca0003800000 */
[----:B----4-:R-:W4:Y:S01]  /*3c70*/  LDL.64 R248, [R1+0x78] ;  /* 0x0000780001f87983 */ /* 0x010f220000100a00 */
[----:B------:R-:W-:Y:S02]  /*3c80*/  ULDC.64 UR4, c[0x0][0x208] ;  /* 0x0000820000047ab9 */ /* 0x000fe40000000a00 */
[----:B------:R-:W-:Y:S01]  /*3c90*/  UIMAD.WIDE.U32 UR24, UR8, UR4, URZ ;  /* 0x00000004081872a5 */ /* 0x000fe2000f8e003f */
[----:B------:R-:W3:Y:S01]  /*3ca0*/  @!P1 S2R R246, SR_CTAID.Y ;  /* 0x0000000000f69919 */ /* 0x000ee20000002600 */
[----:B------:R-:W-:Y:S03]  /*3cb0*/  USHF.R.S32.HI UR9, URZ, 0x1f, UR8 ;  /* 0x0000001f3f097899 */ /* 0x000fe60008011408 */
[----:B------:R2:W-:Y:S01]  /*3cc0*/  STL.64 [R1+0xc0], R4 ;  /* 0x0000c00401007387 */ /* 0x0005e20000100a00 */
[----:B------:R-:W-:Y:S02]  /*3cd0*/  UIMAD UR9, UR9, UR4, URZ ;  /* 0x00000004090972a4 */ /* 0x000fe4000f8e023f */
[----:B------:R-:W-:Y:S01]  /*3ce0*/  UIMAD UR4, UR8, -0x20, UR6 ;  /* 0xffffffe0080478a4 */ /* 0x000fe2000f8e0206 */
[----:B------:R1:W-:Y:S01]  /*3cf0*/  STL.64 [R1+0xb8], R2 ;  /* 0x0000b80201007387 */ /* 0x0003e20000100a00 */
[----:B------:R-:W-:Y:S03]  /*3d00*/  UIMAD UR9, UR8, UR5, UR9 ;  /* 0x00000005080972a4 */ /* 0x000fe6000f8e0209 */
[----:B------:R-:W4:Y:S01]  /*3d10*/  LDL.64 R250, [R1+0x90] ;  /* 0x0000900001fa7983 */ /* 0x000f220000100a00 */
[----:B------:R-:W-:Y:S03]  /*3d20*/  UIADD3 UR9, UR25, UR9, URZ ;  /* 0x0000000919097290 */ /* 0x000fe6000fffe03f */
[----:B--2---:R-:W2:Y:S04]  /*3d30*/  LDL.64 R4, [R1+0x98] ;  /* 0x0000980001047983 */ /* 0x004ea80000100a00 */
[----:B-1----:R-:W2:Y:S01]  /*3d40*/  LDL.64 R2, [R1+0x58] ;  /* 0x0000580001027983 */ /* 0x002ea20000100a00 */
[----:B---3--:R-:W-:Y:S05]  /*3d50*/  @!P1 SHF.R.S32.HI R244, RZ, 0x1f, R246 ;  /* 0x0000001ffff49819 */ /* 0x008fea00000114f6 */
[----:B------:R-:W-:Y:S04]  /*3d60*/  @!P1 IMAD R247, R244, c[0x0][0x288], RZ ;  /* 0x0000a200f4f79a24 */ /* 0x000fe800078e02ff */
[C---:B------:R-:W-:Y:S02]  /*3d70*/  @!P1 IMAD R247, R246.reuse, c[0x0][0x28c], R247 ;  /* 0x0000a300f6f79a24 */ /* 0x040fe400078e02f7 */
[----:B----4-:R-:W-:Y:S02]  /*3d80*/  @!P1 IMAD.MOV.U32 R245, RZ, RZ, R249 ;  /* 0x000000fffff59224 */ /* 0x010fe400078e00f9 */
[----:B------:R-:W3:Y:S01]  /*3d90*/  LDL R249, [R1+0x50] ;  /* 0x0000500001f97983 */ /* 0x000ee20000100800 */
[----:B------:R-:W-:Y:S04]  /*3da0*/  @!P1 IMAD.MOV.U32 R244, RZ, RZ, R248 ;  /* 0x000000fffff49224 */ /* 0x000fe800078e00f8 */
[----:B------:R-:W-:Y:S04]  /*3db0*/  @!P1 IMAD.WIDE.U32 R244, R246, c[0x0][0x288], R244 ;  /* 0x0000a200f6f49a25 */ /* 0x000fe800078e00f4 */
[----:B------:R-:W-:Y:S02]  /*3dc0*/  IMAD.U32 R246, RZ, RZ, UR12 ;  /* 0x0000000cfff67e24 */ /* 0x000fe4000f8e00ff */
[----:B------:R-:W-:Y:S03]  /*3dd0*/  @!P1 IMAD.IADD R245, R245, 0x1, R247 ;  /* 0x00000001f5f59824 */ /* 0x000fe600078e02f7 */
[----:B------:R-:W-:Y:S04]  /*3de0*/  @!P1 LEA R246, R246, 0x20, 0x5 ;  /* 0x00000020f6f69811 */ /* 0x000fe800078e28ff */
[----:B------:R-:W-:Y:S01]  /*3df0*/  @!P1 IADD3 R247, P3, P2, R246, UR16, R244 ;  /* 0x00000010f6f79c10 */ /* 0x000fe2000fa7e0f4 */
[----:B------:R-:W-:Y:S01]  /*3e00*/  IMAD.U32 R244, RZ, RZ, UR24 ;  /* 0x00000018fff47e24 */ /* 0x000fe2000f8e00ff */
[----:B------:R-:W-:Y:S04]  /*3e10*/  @!P1 SHF.R.S32.HI R246, RZ, 0x1f, R246 ;  /* 0x0000001ffff69819 */ /* 0x000fe800000114f6 */
[----:B------:R-:W-:Y:S01]  /*3e20*/  @!P1 IADD3.X R248, R246, UR22, R245, P3, P2 ;  /* 0x00000016f6f89c10 */ /* 0x000fe20009fe44f5 */
[----:B------:R-:W-:Y:S02]  /*3e30*/  IMAD.U32 R245, RZ, RZ, UR24 ;  /* 0x00000018fff57e24 */ /* 0x000fe4000f8e00ff */
[----:B------:R-:W-:Y:S03]  /*3e40*/  IMAD.U32 R246, RZ, RZ, UR9 ;  /* 0x00000009fff67e24 */ /* 0x000fe6000f8e00ff */
[----:B--2---:R-:W-:Y:S02]  /*3e50*/  LEA R245, P2, R245, R4, 0x5 ;  /* 0x00000004f5f57211 */ /* 0x004fe400078428ff */
[----:B------:R1:W5:Y:S02]  /*3e60*/  LDL.LU.64 R4, [R1+0xc0] ;  /* 0x0000c00001047983 */ /* 0x0003640000300a00 */
[----:B------:R-:W-:Y:S02]  /*3e70*/  LEA.HI.X R246, R244, R251, R246, 0x5, P2 ;  /* 0x000000fbf4f67211 */ /* 0x000fe400010f2cf6 */
[----:B------:R-:W2:Y:S01]  /*3e80*/  LDL.64 R250, [R1+0x70] ;  /* 0x0000700001fa7983 */ /* 0x000ea20000100a00 */
[C---:B------:R-:W-:Y:S04]  /*3e90*/  LEA R244, P2, R245.reuse, c[0x0][0x1f0], 0x1 ;  /* 0x00007c00f5f47a11 */ /* 0x040fe800078408ff */
[----:B------:R-:W-:Y:S02]  /*3ea0*/  LEA.HI.X R245, R245, c[0x0][0x1f4], R246, 0x1, P2 ;  /* 0x00007d00f5f57a11 */ /* 0x000fe400010f0cf6 */
[----:B------:R-:W4:Y:S02]  /*3eb0*/  LDL R246, [R1+0x60] ;  /* 0x0000600001f67983 */ /* 0x000f240000100800 */
[C---:B----4-:R-:W-:Y:S02]  /*3ec0*/  LOP3.LUT P4, RZ, R246.reuse, 0x1, RZ, 0xc0, !PT ;  /* 0x00000001f6ff7812 */ /* 0x050fe4000788c0ff */
[C---:B------:R-:W-:Y:S02]  /*3ed0*/  LOP3.LUT P3, RZ, R246.reuse, 0x2, RZ, 0xc0, !PT ;  /* 0x00000002f6ff7812 */ /* 0x040fe4000786c0ff */
[C---:B------:R-:W-:Y:S02]  /*3ee0*/  LOP3.LUT P2, RZ, R246.reuse, 0x4, RZ, 0xc0, !PT ;  /* 0x00000004f6ff7812 */ /* 0x040fe4000784c0ff */
[----:B------:R-:W-:Y:S01]  /*3ef0*/  LOP3.LUT P5, RZ, R246, 0x8, RZ, 0xc0, !PT ;  /* 0x00000008f6ff7812 */ /* 0x000fe200078ac0ff */
[----:B--2---:R-:W-:Y:S01]  /*3f00*/  @!P1 IMAD.SHL.U32 R246, R250, 0x10, RZ ;  /* 0x00000010faf69824 */ /* 0x004fe200078e00ff */
[C---:B------:R-:W-:Y:S02]  /*3f10*/  ISETP.GE.OR P4, PT, R2.reuse, UR4, !P4 ;  /* 0x0000000402007c0c */ /* 0x040fe4000e786670 */
[C---:B------:R-:W-:Y:S02]  /*3f20*/  ISETP.GE.OR P3, PT, R2.reuse, UR4, !P3 ;  /* 0x0000000402007c0c */ /* 0x040fe4000df66670 */
[C---:B------:R-:W-:Y:S02]  /*3f30*/  ISETP.GE.OR P2, PT, R2.reuse, UR4, !P2 ;  /* 0x0000000402007c0c */ /* 0x040fe4000d746670 */
[----:B------:R-:W-:Y:S02]  /*3f40*/  ISETP.GE.OR P5, PT, R2, UR4, !P5 ;  /* 0x0000000402007c0c */ /* 0x000fe4000efa6670 */
[----:B------:R1:W5:Y:S05]  /*3f50*/  LDL.LU.64 R2, [R1+0xb8] ;  /* 0x0000b80001027983 */ /* 0x00036a0000300a00 */
[----:B------:R-:W-:Y:S01]  /*3f60*/  @!PT LDS RZ, [RZ] ;  /* 0x00000000fffff984 */ /* 0x000fe20000000800 */
[----:B------:R-:W-:Y:S01]  /*3f70*/  @!PT LDS RZ, [RZ] ;  /* 0x00000000fffff984 */ /* 0x000fe20000000800 */
[----:B------:R-:W-:Y:S01]  /*3f80*/  @!PT LDS RZ, [RZ] ;  /* 0x00000000fffff984 */ /* 0x000fe20000000800 */
[----:B---3--:R2:W-:Y:S04]  /*3f90*/  LDGSTS.E.BYPASS.LTC128B.128 [R249+0x10080], [R244.64], !P4 ;  /* 0x10080000f4f97fae */ /* 0x0085e8000e101d54 */
[----:B------:R2:W-:Y:S04]  /*3fa0*/  LDGSTS.E.BYPASS.LTC128B.128 [R249+0x11080], [R244.64+0x80], !P3 ;  /* 0x11080080f4f97fae */ /* 0x0005e8000d901d54 */
[----:B------:R2:W-:Y:S04]  /*3fb0*/  LDGSTS.E.BYPASS.LTC128B.128 [R249+0x12080], [R244.64+0x100], !P2 ;  /* 0x12080100f4f97fae */ /* 0x0005e8000d101d54 */
[----:B------:R2:W-:Y:S02]  /*3fc0*/  LDGSTS.E.BYPASS.LTC128B.128 [R249+0x13080], [R244.64+0x180], !P5 ;  /* 0x13080180f4f97fae */ /* 0x0005e4000e901d54 */
[C---:B--2---:R-:W-:Y:S04]  /*3fd0*/  @!P1 LEA R244, P2, R247.reuse, c[0x0][0x280], 0x2 ;  /* 0x0000a000f7f49a11 */ /* 0x044fe800078410ff */
[----:B------:R-:W-:Y:S05]  /*3fe0*/  @!P1 LEA.HI.X R245, R247, c[0x0][0x284], R248, 0x2, P2 ;  /* 0x0000a100f7f59a11 */ /* 0x000fea00010f14f8 */
[----:B------:R1:W-:Y:S04]  /*3ff0*/  @!P1 LDGSTS.E.BYPASS.LTC128B.128 [R246+0x14100], [R244.64] ;  /* 0x14100000f4f69fae */ /* 0x0003e8000b901d54 */
.L_x_146:
[-C--:B-1--45:R-:W-:Y:S01]  /*4000*/  HMMA.16816.F32.BF16 R84, R4, R8.reuse, R84 ;  /* 0x000000080454723c */ /* 0x0b2fe20000041854 */
[----:B------:R-:W4:Y:S05]  /*4010*/  LDL R248, [R1+0x44] ;  /* 0x0000440001f87983 */ /* 0x000f2a0000100800 */
[----:B---3--:R-:W3:Y:S02]  /*4020*/  LDL R244, [R1+0x40] ;  /* 0x0000400001f47983 */ /* 0x008ee40000100800 */
[C---:B------:R-:W-:Y:S03]  /*4030*/  HMMA.16816.F32.BF16 R88, R12.reuse, R8, R88 ;  /* 0x000000080c58723c */ /* 0x040fe60000041858 */
[----:B--2---:R-:W2:Y:S05]  /*4040*/  LDL R9, [R1+0x24] ;  /* 0x0000240001097983 */ /* 0x004eaa0000100800 */
        /* <DEDUP_REMOVED lines=32> */
[----:B----4-:R-:W1:Y:S05]  /*4250*/  LDSM.16.M88.4 R12, [R248+0x800] ;  /* 0x00080000f80c783b */ /* 0x010e6a0000000200 */
[----:B---3--:R-:W-:Y:S05]  /*4260*/  LDSM.16.M88.4 R160, [R244] ;  /* 0x00000000f4a0783b */ /* 0x008fea0000000200 */
[----:B--2---:R-:W2:Y:S05]  /*4270*/  LDSM.16.MT88.4 R4, [R9+0x4800] ;  /* 0x004800000904783b */ /* 0x004eaa0000004200 */
        /* <DEDUP_REMOVED lines=10> */
[----:B---34-:R-:W2:Y:S01]  /*4320*/  LDL.64 R8, [R1+0xa0] ;  /* 0x0000a00001087983 */ /* 0x018ea20000100a00 */
[----:B------:R-:W-:Y:S02]  /*4330*/  ULDC.64 UR4, c[0x0][0x178] ;  /* 0x00005e0000047ab9 */ /* 0x000fe40000000a00 */
[----:B------:R-:W-:Y:S01]  /*4340*/  UIMAD.WIDE.U32 UR24, UR8, UR4, URZ ;  /* 0x00000004081872a5 */ /* 0x000fe2000f8e003f */
[----:B-1----:R-:W3:Y:S01]  /*4350*/  LDL R7, [R1+0x64] ;  /* 0x0000640001077983 */ /* 0x002ee20000100800 */
[----:B------:R-:W-:Y:S03]  /*4360*/  USHF.R.S32.HI UR9, URZ, 0x1f, UR8 ;  /* 0x0000001f3f097899 */ /* 0x000fe60008011408 */
[----:B------:R-:W4:Y:S01]  /*4370*/  LDL R12, [R1+0xac] ;  /* 0x0000ac00010c7983 */ /* 0x000f220000100800 */
[----:B------:R-:W-:Y:S01]  /*4380*/  IMAD.U32 R5, RZ, RZ, UR24 ;  /* 0x00000018ff057e24 */ /* 0x000fe2000f8e00ff */
[----:B------:R-:W-:Y:S01]  /*4390*/  UIMAD UR9, UR9, UR4, URZ ;  /* 0x00000004090972a4 */ /* 0x000fe2000f8e023f */
[----:B------:R-:W-:Y:S01]  /*43a0*/  IMAD.U32 R4, RZ, RZ, UR24 ;  /* 0x00000018ff047e24 */ /* 0x000fe2000f8e00ff */
[----:B------:R-:W5:Y:S02]  /*43b0*/  LDL.64 R150, [R1+0x58] ;  /* 0x0000580001967983 */ /* 0x000f640000100a00 */
[----:B------:R-:W-:Y:S02]  /*43c0*/  UIMAD UR9, UR8, UR5, UR9 ;  /* 0x00000005080972a4 */ /* 0x000fe4000f8e0209 */
[----:B------:R-:W5:Y:S01]  /*43d0*/  LDL R149, [R1+0x50] ;  /* 0x0000500001957983 */ /* 0x000f620000100800 */
[----:B------:R-:W-:Y:S02]  /*43e0*/  USHF.L.U32 UR5, UR8, 0x5, URZ ;  /* 0x0000000508057899 */ /* 0x000fe4000800063f */
[----:B------:R-:W-:Y:S01]  /*43f0*/  UIADD3 UR9, UR25, UR9, URZ ;  /* 0x0000000919097290 */ /* 0x000fe2000fffe03f */
[----:B------:R-:W5:Y:S01]  /*4400*/  LDL.64 R10, [R1+0x78] ;  /* 0x00007800010a7983 */ /* 0x000f620000100a00 */
[----:B------:R-:W-:Y:S04]  /*4410*/  UIADD3 UR4, -UR5, UR7, URZ ;  /* 0x0000000705047290 */ /* 0x000fe8000fffe13f */
[----:B------:R-:W-:Y:S01]  /*4420*/  IMAD.U32 R6, RZ, RZ, UR9 ;  /* 0x00000009ff067e24 */ /* 0x000fe2000f8e00ff */
[----:B--2---:R-:W-:Y:S02]  /*4430*/  LEA R5, P0, R5, R8, 0x5 ;  /* 0x0000000805057211 */ /* 0x004fe400078028ff */
[----:B------:R-:W2:Y:S01]  /*4440*/  LDL.64 R8, [R1+0x70] ;  /* 0x0000700001087983 */ /* 0x000ea20000100a00 */
[C---:B---3--:R-:W-:Y:S02]  /*4450*/  LOP3.LUT P3, RZ, R7.reuse, 0x1, RZ, 0xc0, !PT ;  /* 0x0000000107ff7812 */ /* 0x048fe4000786c0ff */
[----:B------:R-:W-:Y:S02]  /*4460*/  LOP3.LUT P2, RZ, R7, 0x2, RZ, 0xc0, !PT ;  /* 0x0000000207ff7812 */ /* 0x000fe4000784c0ff */
[----:B----4-:R-:W-:Y:S02]  /*4470*/  LEA.HI.X R6, R4, R12, R6, 0x5, P0 ;  /* 0x0000000c04067211 */ /* 0x010fe400000f2c06 */
[C---:B------:R-:W-:Y:S02]  /*4480*/  LEA R4, P0, R5.reuse, c[0x0][0x160], 0x1 ;  /* 0x0000580005047a11 */ /* 0x040fe400078008ff */
[C---:B-----5:R-:W-:Y:S02]  /*4490*/  ISETP.GE.OR P3, PT, R150.reuse, UR4, !P3 ;  /* 0x0000000496007c0c */ /* 0x060fe4000df66670 */
[----:B------:R-:W-:Y:S02]  /*44a0*/  LEA.HI.X R5, R5, c[0x0][0x164], R6, 0x1, P0 ;  /* 0x0000590005057a11 */ /* 0x000fe400000f0c06 */
[C---:B------:R-:W-:Y:S02]  /*44b0*/  ISETP.GE.OR P2, PT, R150.reuse, UR4, !P2 ;  /* 0x0000000496007c0c */ /* 0x040fe4000d746670 */
[C---:B------:R-:W-:Y:S02]  /*44c0*/  LOP3.LUT P0, RZ, R7.reuse, 0x4, RZ, 0xc0, !PT ;  /* 0x0000000407ff7812 */ /* 0x040fe4000780c0ff */
[----:B------:R-:W-:Y:S02]  /*44d0*/  LOP3.LUT P4, RZ, R7, 0x8, RZ, 0xc0, !PT ;  /* 0x0000000807ff7812 */ /* 0x000fe4000788c0ff */
[----:B------:R-:W1:Y:S01]  /*44e0*/  S2R R7, SR_CTAID.Y ;  /* 0x0000000000077919 */ /* 0x000e620000002600 */
[C---:B------:R-:W-:Y:S02]  /*44f0*/  ISETP.GE.OR P0, PT, R150.reuse, UR4, !P0 ;  /* 0x0000000496007c0c */ /* 0x040fe4000c706670 */
[----:B------:R-:W-:Y:S01]  /*4500*/  ISETP.GE.OR P4, PT, R150, UR4, !P4 ;  /* 0x0000000496007c0c */ /* 0x000fe2000e786670 */
[----:B------:R-:W-:Y:S01]  /*4510*/  @!PT LDS RZ, [RZ] ;  /* 0x00000000fffff984 */ /* 0x000fe20000000800 */
[----:B------:R-:W-:Y:S01]  /*4520*/  @!PT LDS RZ, [RZ] ;  /* 0x00000000fffff984 */ /* 0x000fe20000000800 */
[----:B------:R-:W-:Y:S01]  /*4530*/  @!PT LDS RZ, [RZ] ;  /* 0x00000000fffff984 */ /* 0x000fe20000000800 */
[----:B------:R3:W-:Y:S01]  /*4540*/  LDGSTS.E.BYPASS.LTC128B.128 [R149+0x8080], [R4.64], !P3 ;  /* 0x0808000004957fae */ /* 0x0007e2000d901d54 */
[----:B------:R-:W-:Y:S03]  /*4550*/  USHF.R.S32.HI UR4, URZ, 0x1f, UR5 ;  /* 0x0000001f3f047899 */ /* 0x000fe60008011405 */
[----:B------:R3:W-:Y:S06]  /*4560*/  LDGSTS.E.BYPASS.LTC128B.128 [R149+0x9080], [R4.64+0x80], !P2 ;  /* 0x0908008004957fae */ /* 0x0007ec000d101d54 */
[----:B------:R3:W-:Y:S04]  /*4570*/  LDGSTS.E.BYPASS.LTC128B.128 [R149+0xa080], [R4.64+0x100], !P0 ;  /* 0x0a08010004957fae */ /* 0x0007e8000c101d54 */
[----:B------:R3:W-:Y:S01]  /*4580*/  LDGSTS.E.BYPASS.LTC128B.128 [R149+0xb080], [R4.64+0x180], !P4 ;  /* 0x0b08018004957fae */ /* 0x0007e2000e101d54 */
[----:B-1----:R-:W-:Y:S05]  /*4590*/  SHF.R.S32.HI R6, RZ, 0x1f, R7 ;  /* 0x0000001fff067819 */ /* 0x002fea0000011407 */
[----:B------:R-:W-:Y:S04]  /*45a0*/  IMAD R6, R6, c[0x0][0x270], RZ ;  /* 0x00009c0006067a24 */ /* 0x000fe800078e02ff */
[C---:B------:R-:W-:Y:S02]  /*45b0*/  IMAD R6, R7.reuse, c[0x0][0x274], R6 ;  /* 0x00009d0007067a24 */ /* 0x040fe400078e0206 */
[----:B---3--:R-:W-:Y:S02]  /*45c0*/  IMAD.MOV.U32 R4, RZ, RZ, R10 ;  /* 0x000000ffff047224 */ /* 0x008fe400078e000a */
[----:B------:R-:W-:Y:S04]  /*45d0*/  IMAD.MOV.U32 R5, RZ, RZ, R11 ;  /* 0x000000ffff057224 */ /* 0x000fe800078e000b */
[----:B------:R-:W-:Y:S04]  /*45e0*/  IMAD.WIDE.U32 R4, R7, c[0x0][0x270], R4 ;  /* 0x00009c0007047a25 */ /* 0x000fe800078e0004 */
[----:B------:R-:W-:Y:S02]  /*45f0*/  IMAD.U32 R7, RZ, RZ, UR5 ;  /* 0x00000005ff077e24 */ /* 0x000fe4000f8e00ff */
[----:B------:R-:W-:Y:S03]  /*4600*/  IMAD.IADD R6, R5, 0x1, R6 ;  /* 0x0000000105067824 */ /* 0x000fe600078e0206 */
[----:B------:R-:W-:Y:S01]  /*4610*/  IADD3 R5, P2, P0, R7, UR18, R4 ;  /* 0x0000001207057c10 */ /* 0x000fe2000f85e004 */
[----:B------:R-:W-:Y:S05]  /*4620*/  IMAD.U32 R4, RZ, RZ, UR4 ;  /* 0x00000004ff047e24 */ /* 0x000fea000f8e00ff */
[----:B------:R-:W-:Y:S02]  /*4630*/  IADD3.X R6, R4, UR15, R6, P2, P0 ;  /* 0x0000000f04067c10 */ /* 0x000fe400097e0406 */
[C---:B------:R-:W-:Y:S04]  /*4640*/  LEA R4, P0, R5.reuse, c[0x0][0x258], 0x2 ;  /* 0x0000960005047a11 */ /* 0x040fe800078010ff */
[----:B------:R-:W-:Y:S01]  /*4650*/  LEA.HI.X R5, R5, c[0x0][0x25c], R6, 0x2, P0 ;  /* 0x0000970005057a11 */ /* 0x000fe200000f1406 */
[----:B--2---:R-:W-:Y:S05]  /*4660*/  @!P1 IMAD.SHL.U32 R6, R8, 0x10, RZ ;  /* 0x0000001008069824 */ /* 0x004fea00078e00ff */
[----:B------:R1:W-:Y:S03]  /*4670*/  @!P1 LDGSTS.E.BYPASS.LTC128B.128 [R6+0x14080], [R4.64] ;  /* 0x1408000004069fae */ /* 0x0003e6000b901d54 */
.L_x_147:
        /* <DEDUP_REMOVED lines=106> */
[----:B-----5:R-:W-:Y:S02]  /*4d20*/  FMUL.FTZ R0, R87, c[0x0][0x298] ;  /* 0x0000a60057007a20 */ /* 0x020fe40000410000 */
        /* <DEDUP_REMOVED lines=60> */
.L_x_137:
[----:B------:R-:W-:Y:S05]  /*50f0*/  @P1 BRA `(.L_x_149) ;  /* 0x00001d2000001947 */ /* 0x000fea0003800000 */
[----:B------:R-:W2:Y:S01]  /*5100*/  LDL.LU.64 R148, [R1+0x70] ;  /* 0x0000700001947983 */ /* 0x000ea20000300a00 */
[----:B------:R-:W-:Y:S01]  /*5110*/  F2FP.BF16.PACK_AB R39, R39, R38 ;  /* 0x000000262727723e */ /* 0x000fe200000010ff */
[----:B------:R-:W-:Y:S01]  /*5120*/  ULDC UR4, c[0x0][0x2f0] ;  /* 0x0000bc0000047ab9 */ /* 0x000fe20000000800 */
[----:B------:R-:W-:Y:S01]  /*5130*/  F2FP.BF16.PACK_AB R38, R3, R5 ;  /* 0x000000050326723e */ /* 0x000fe200000010ff */
[----:B------:R-:W-:Y:S01]  /*5140*/  UIADD3 UR4, -UR13, UR4, URZ ;  /* 0x000000040d047290 */ /* 0x000fe2000fffe13f */
[----:B------:R-:W-:Y:S01]  /*5150*/  F2FP.BF16.PACK_AB R84, R37, R36 ;  /* 0x000000242554723e */ /* 0x000fe200000010ff */
[----:B------:R-:W-:Y:S01]  /*5160*/  BSSY B0, `(.L_x_150) ;  /* 0x00000d6000007945 */ /* 0x000fe20003800000 */
[----:B------:R-:W-:Y:S01]  /*5170*/  F2FP.BF16.PACK_AB R37, R0, R4 ;  /* 0x000000040025723e */ /* 0x000fe200000010ff */
[----:B------:R-:W-:Y:S01]  /*5180*/  UISETP.LT.AND UP0, UPT, UR4, 0x40, UPT ;  /* 0x000000400400788c */ /* 0x000fe2000bf01270 */
[----:B------:R-:W-:-:S02]  /*5190*/  F2FP.BF16.PACK_AB R36, R89, R2 ;  /* 0x000000025924723e */ /* 0x000fc400000010ff */
[----:B------:R-:W-:Y:S01]  /*51a0*/  F2FP.BF16.PACK_AB R129, R21, R20 ;  /* 0x000000141581723e */ /* 0x000fe200000010ff */
[----:B------:R-:W-:Y:S01]  /*51b0*/  USEL UR4, UR4, 0x40, UP0 ;  /* 0x0000004004047887 */ /* 0x000fe20008000000 */
        /* <DEDUP_REMOVED lines=26> */
[----:B------:R-:W-:Y:S01]  /*5360*/  F2FP.BF16.PACK_AB R74, R75, R74 ;  /* 0x0000004a4b4a723e */ /* 0x000fe200000010ff */
[----:B------:R-:W3:Y:S01]  /*5370*/  S2R R73, SR_CTAID.Z ;  /* 0x0000000000497919 */ /* 0x000ee20000002700 */
        /* <DEDUP_REMOVED lines=28> */
[----:B--2---:R-:W-:-:S04]  /*5540*/  SHF.R.S32.HI R5, RZ, 0x1f, R148 ;  /* 0x0000001fff057819 */ /* 0x004fc80000011494 */
[----:B------:R-:W-:-:S04]  /*5550*/  LEA.HI R3, R5, R148, RZ, 0x2 ;  /* 0x0000009405037211 */ /* 0x000fc800078f10ff */
[--C-:B------:R-:W-:Y:S02]  /*5560*/  SHF.R.S32.HI R4, RZ, 0x2, R3.reuse ;  /* 0x00000002ff047819 */ /* 0x100fe40000011403 */
[----:B------:R-:W-:Y:S02]  /*5570*/  SHF.R.S32.HI R0, RZ, 0x1f, R3 ;  /* 0x0000001fff007819 */ /* 0x000fe40000011403 */
[----:B-1----:R-:W-:Y:S02]  /*5580*/  LOP3.LUT R6, R3, 0x3ffffffc, RZ, 0xc0, !PT ;  /* 0x3ffffffc03067812 */ /* 0x002fe400078ec0ff */
[----:B------:R-:W-:Y:S02]  /*5590*/  LEA.HI R2, R0, R4, RZ, 0x3 ;  /* 0x0000000400027211 */ /* 0x000fe400078f18ff */
[----:B------:R-:W-:Y:S02]  /*55a0*/  LEA.HI R0, R5, R148, RZ, 0x5 ;  /* 0x0000009405007211 */ /* 0x000fe400078f28ff */
[----:B------:R-:W-:-:S02]  /*55b0*/  LOP3.LUT R2, R2, 0xfffffff8, RZ, 0xc0, !PT ;  /* 0xfffffff802027812 */ /* 0x000fc400078ec0ff */
[----:B------:R-:W-:-:S03]  /*55c0*/  SHF.R.S32.HI R8, RZ, 0x5, R0 ;  /* 0x00000005ff087819 */ /* 0x000fc60000011400 */
[----:B------:R-:W-:Y:S01]  /*55d0*/  IMAD.IADD R9, R4, 0x1, -R2 ;  /* 0x0000000104097824 */ /* 0x000fe200078e0a02 */
[----:B------:R-:W-:Y:S02]  /*55e0*/  LEA.HI R4, R5, R148, RZ, 0x6 ;  /* 0x0000009405047211 */ /* 0x000fe400078f30ff */
[----:B------:R-:W-:Y:S01]  /*55f0*/  LEA.HI R2, R0, R8, RZ, 0x1 ;  /* 0x0000000800027211 */ /* 0x000fe200078f08ff */
[----:B------:R-:W-:Y:S01]  /*5600*/  IMAD.SHL.U32 R5, R9, 0x40, RZ ;  /* 0x0000004009057824 */ /* 0x000fe200078e00ff */
[----:B------:R-:W-:Y:S02]  /*5610*/  SHF.R.U32.HI R7, RZ, 0x3, R4 ;  /* 0x00000003ff077819 */ /* 0x000fe40000011604 */
[----:B------:R-:W-:Y:S02]  /*5620*/  LOP3.LUT R3, R2, 0x1ffffe, RZ, 0xc0, !PT ;  /* 0x001ffffe02037812 */ /* 0x000fe400078ec0ff */
[----:B------:R-:W-:Y:S01]  /*5630*/  LOP3.LUT R2, R5, 0x1c0, RZ, 0xc0, !PT ;  /* 0x000001c005027812 */ /* 0x000fe200078ec0ff */
[----:B------:R-:W-:Y:S01]  /*5640*/  IMAD.IADD R5, R148, 0x1, -R6 ;  /* 0x0000000194057824 */ /* 0x000fe200078e0a06 */
[----:B------:R-:W-:Y:S01]  /*5650*/  LOP3.LUT R0, R0, 0xffffffe0, RZ, 0xc0, !PT ;  /* 0xffffffe000007812 */ /* 0x000fe200078ec0ff */
[----:B------:R-:W-:Y:S01]  /*5660*/  IMAD.IADD R4, R8, 0x1, -R3 ;  /* 0x0000000108047824 */ /* 0x000fe200078e0a03 */
[----:B------:R-:W-:Y:S01]  /*5670*/  LOP3.LUT R7, R2, 0x18, R7, 0xf8, !PT ;  /* 0x0000001802077812 */ /* 0x000fe200078ef807 */
[----:B------:R-:W-:Y:S01]  /*5680*/  IMAD.SHL.U32 R6, R8, 0x40, RZ ;  /* 0x0000004008067824 */ /* 0x000fe200078e00ff */
[----:B------:R-:W-:Y:S01]  /*5690*/  SHF.R.U32.HI R3, RZ, 0x3, R2 ;  /* 0x00000003ff037819 */ /* 0x000fe20000011602 */
[----:B------:R-:W-:Y:S01]  /*56a0*/  IMAD.IADD R2, R148, 0x1, -R0 ;  /* 0x0000000194027824 */ /* 0x000fe200078e0a00 */
[----:B------:R-:W-:Y:S01]  /*56b0*/  BAR.SYNC.DEFER_BLOCKING 0x1, 0x100 ;  /* 0x0044000000007b1d */ /* 0x000fe20000010000 */
[----:B------:R-:W-:Y:S01]  /*56c0*/  IMAD R4, R4, 0x200, R5 ;  /* 0x0000020004047824 */ /* 0x000fe200078e0205 */
[----:B------:R-:W-:-:S02]  /*56d0*/  LOP3.LUT R0, R7, R3, RZ, 0x3c, !PT ;  /* 0x0000000307007212 */ /* 0x000fc400078e3cff */
[----:B------:R-:W-:Y:S02]  /*56e0*/  LOP3.LUT P0, RZ, R9, 0x4, RZ, 0xc0, !PT ;  /* 0x0000000409ff7812 */ /* 0x000fe4000780c0ff */
[----:B------:R-:W-:Y:S01]  /*56f0*/  SHF.R.S32.HI R3, RZ, 0x1f, R2 ;  /* 0x0000001fff037819 */ /* 0x000fe20000011402 */
[----:B------:R-:W-:Y:S01]  /*5700*/  IMAD.U32 R0, R4, 0x2, R0 ;  /* 0x0000000204007824 */ /* 0x000fe200078e0000 */
[----:B------:R-:W-:Y:S01]  /*5710*/  LOP3.LUT R7, R6, 0x1c0, RZ, 0xc0, !PT ;  /* 0x000001c006077812 */ /* 0x000fe200078ec0ff */
[----:B------:R-:W-:Y:S01]  /*5720*/  IMAD.SHL.U32 R6, R2, 0x8, RZ ;  /* 0x0000000802067824 */ /* 0x000fe200078e00ff */
[----:B------:R-:W-:Y:S01]  /*5730*/  LEA.HI R3, R3, R2, RZ, 0x3 ;  /* 0x0000000203037211 */ /* 0x000fe200078f18ff */
[----:B------:R-:W-:Y:S01]  /*5740*/  IMAD.SHL.U32 R0, R0, 0x2, RZ ;  /* 0x0000000200007824 */ /* 0x000fe200078e00ff */
[----:B------:R-:W-:Y:S02]  /*5750*/  SHF.R.U32.HI R9, RZ, 0x3, R7 ;  /* 0x00000003ff097819 */ /* 0x000fe40000011607 */
[----:B------:R-:W-:Y:S01]  /*5760*/  LOP3.LUT R5, R7, 0x38, R6, 0xf8, !PT ;  /* 0x0000003807057812 */ /* 0x000fe200078ef806 */
[----:B------:R-:W-:Y:S01]  /*5770*/  IMAD.SHL.U32 R7, R3, 0x200, RZ ;  /* 0x0000020003077824 */ /* 0x000fe200078e00ff */
[----:B------:R-:W-:-:S02]  /*5780*/  IADD3 R2, R0, 0x40, RZ ;  /* 0x0000004000027810 */ /* 0x000fc40007ffe0ff */
[----:B------:R-:W-:Y:S02]  /*5790*/  @P0 IADD3 R2, R0, -0x40, RZ ;  /* 0xffffffc000020810 */ /* 0x000fe40007ffe0ff */
[----:B------:R-:W-:Y:S02]  /*57a0*/  F2FP.BF16.PACK_AB R4, R147, R146 ;  /* 0x000000929304723e */ /* 0x000fe400000010ff */
[----:B------:R-:W-:Y:S01]  /*57b0*/  LOP3.LUT R9, R5, R9, RZ, 0x3c, !PT ;  /* 0x0000000905097212 */ /* 0x000fe200078e3cff */
[----:B------:R-:W-:Y:S01]  /*57c0*/  STS [R0+0x8080], R129 ;  /* 0x0080808100007388 */ /* 0x000fe20000000800 */
[----:B------:R-:W-:Y:S02]  /*57d0*/  F2FP.BF16.PACK_AB R3, R141, R140 ;  /* 0x0000008c8d03723e */ /* 0x000fe400000010ff */
[----:B------:R-:W-:Y:S01]  /*57e0*/  F2FP.BF16.PACK_AB R5, R143, R142 ;  /* 0x0000008e8f05723e */ /* 0x000fe200000010ff */
[----:B------:R-:W-:Y:S01]  /*57f0*/  STS [R0+0x8480], R127 ;  /* 0x0084807f00007388 */ /* 0x000fe20000000800 */
[----:B------:R-:W-:-:S02]  /*5800*/  LOP3.LUT R7, R9, 0x7ffff000, R7, 0xf8, !PT ;  /* 0x7ffff00009077812 */ /* 0x000fc400078ef807 */
[----:B------:R-:W-:Y:S01]  /*5810*/  ISETP.GE.AND P1, PT, R8, UR4, PT ;  /* 0x0000000408007c0c */ /* 0x000fe2000bf26270 */
[----:B------:R-:W-:Y:S01]  /*5820*/  STS [R2+0x8080], R88 ;  /* 0x0080805802007388 */ /* 0x000fe20000000800 */
[----:B------:R-:W-:Y:S02]  /*5830*/  SHF.R.S32.HI R9, RZ, 0x1f, R8 ;  /* 0x0000001fff097819 */ /* 0x000fe40000011408 */
[----:B------:R-:W-:Y:S01]  /*5840*/  ISETP.GE.OR P0, PT, R6, c[0x0][0x324], P1 ;  /* 0x0000c90006007a0c */ /* 0x000fe20000f06670 */
        /* <DEDUP_REMOVED lines=12> */
[----:B---3--:R-:W-:-:S03]  /*5910*/  SHF.R.S32.HI R84, RZ, 0x1f, R73 ;  /* 0x0000001fff547819 */ /* 0x008fc60000011449 */
        /* <DEDUP_REMOVED lines=14> */
[----:B------:R2:W-:Y:S04]  /*5a00*/  STS [R0+0xf480], R74 ;  /* 0x00f4804a00007388 */ /* 0x0005e80000000800 */
[----:B------:R-:W-:Y:S04]  /*5a10*/  STS [R2+0xf080], R76 ;  /* 0x00f0804c02007388 */ /* 0x000fe80000000800 */
[----:B------:R-:W-:Y:S04]  /*5a20*/  STS [R2+0xf480], R78 ;  /* 0x00f4804e02007388 */ /* 0x000fe80000000800 */
[----:B------:R-:W-:Y:S04]  /*5a30*/  STS [R0+0x80], R38 ;  /* 0x0000802600007388 */ /* 0x000fe80000000800 */
[----:B------:R-:W-:Y:S04]  /*5a40*/  STS [R0+0x480], R37 ;  /* 0x0004802500007388 */ /* 0x000fe80000000800 */
[----:B------:R-:W-:Y:S01]  /*5a50*/  STS [R2+0x80], R34 ;  /* 0x0000802202007388 */ /* 0x000fe20000000800 */
[----:B-1----:R-:W-:-:S03]  /*5a60*/  P2R R72, PR, RZ, 0x2 ;  /* 0x00000002ff487803 */ /* 0x002fc60000000000 */
        /* <DEDUP_REMOVED lines=28> */
[----:B------:R3:W-:Y:S04]  /*5c30*/  STS [R2+0x7480], R5 ;  /* 0x0074800502007388 */ /* 0x0007e80000000800 */
[----:B--2---:R-:W2:Y:S01]  /*5c40*/  S2R R74, SR_CTAID.Y ;  /* 0x00000000004a7919 */ /* 0x004ea20000002600 */
[----:B-1----:R-:W-:-:S03]  /*5c50*/  IMAD.SHL.U32 R0, R7, 0x2, RZ ;  /* 0x0000000207007824 */ /* 0x002fc600078e00ff */
[----:B------:R-:W-:Y:S01]  /*5c60*/  BAR.SYNC.DEFER_BLOCKING 0x1, 0x100 ;  /* 0x0044000000007b1d */ /* 0x000fe20000010000 */
[----:B------:R-:W-:Y:S01]  /*5c70*/  SHF.R.S32.HI R7, RZ, 0x1f, R6 ;  /* 0x0000001fff077819 */ /* 0x000fe20000011406 */
[----:B---3--:R-:W-:Y:S01]  /*5c80*/  IMAD.U32 R5, RZ, RZ, UR10 ;  /* 0x0000000aff057e24 */ /* 0x008fe2000f8e00ff */
[----:B--2---:R-:W-:-:S03]  /*5c90*/  SHF.R.S32.HI R75, RZ, 0x1f, R74 ;  /* 0x0000001fff4b7819 */ /* 0x004fc6000001144a */
[----:B------:R-:W-:-:S04]  /*5ca0*/  IMAD.WIDE.U32 R2, R74, c[0x0][0x338], R6 ;  /* 0x0000ce004a027a25 */ /* 0x000fc800078e0006 */
[----:B------:R-:W-:-:S04]  /*5cb0*/  IMAD R4, R75, c[0x0][0x338], RZ ;  /* 0x0000ce004b047a24 */ /* 0x000fc800078e02ff */
[----:B------:R-:W-:-:S04]  /*5cc0*/  IMAD R4, R74, c[0x0][0x33c], R4 ;  /* 0x0000cf004a047a24 */ /* 0x000fc800078e0204 */
[----:B------:R-:W-:Y:S01]  /*5cd0*/  IMAD.IADD R3, R3, 0x1, R4 ;  /* 0x0000000103037824 */ /* 0x000fe200078e0204 */
[----:B------:R1:W2:Y:S01]  /*5ce0*/  LDS.128 R20, [R0+0x8480] ;  /* 0x0084800000147984 */ /* 0x0002a20000000c00 */
[----:B------:R-:W-:Y:S02]  /*5cf0*/  IMAD R4, R84, c[0x0][0x340], RZ ;  /* 0x0000d00054047a24 */ /* 0x000fe400078e02ff */
[C---:B------:R-:W-:Y:S01]  /*5d00*/  IMAD.WIDE.U32 R10, R73.reuse, c[0x0][0x340], R2 ;  /* 0x0000d000490a7a25 */ /* 0x040fe200078e0002 */
[----:B------:R1:W3:Y:S03]  /*5d10*/  LDS.128 R24, [R0+0x8880] ;  /* 0x0088800000187984 */ /* 0x0002e60000000c00 */
[----:B------:R-:W-:Y:S01]  /*5d20*/  IMAD R4, R73, c[0x0][0x344], R4 ;  /* 0x0000d10049047a24 */ /* 0x000fe200078e0204 */
[----:B------:R1:W4:Y:S01]  /*5d30*/  LDS.128 R28, [R0+0x8c80] ;  /* 0x008c8000001c7984 */ /* 0x0003220000000c00 */
[----:B------:R-:W-:-:S03]  /*5d40*/  IMAD.WIDE R2, R5, 0x40, R8 ;  /* 0x0000004005027825 */ /* 0x000fc600078e0208 */
        /* <DEDUP_REMOVED lines=23> */
.L_x_151:
[----:B--234-:R-:W-:Y:S05]  /*5ec0*/  BSYNC B0 ;  /* 0x0000000000007941 */ /* 0x01cfea0003800000 */
.L_x_150:
[----:B-1----:R-:W-:Y:S01]  /*5ed0*/  IADD3 R0, R8, 0x8, RZ ;  /* 0x0000000808007810 */ /* 0x002fe20007ffe0ff */
[----:B------:R-:W-:Y:S03]  /*5ee0*/  BSSY B0, `(.L_x_152) ;  /* 0x0000010000007945 */ /* 0x000fe60003800000 */
[----:B------:R-:W-:-:S04]  /*5ef0*/  ISETP.GE.AND P0, PT, R0, UR4, PT ;  /* 0x0000000400007c0c */ /* 0x000fc8000bf06270 */
        /* <DEDUP_REMOVED lines=14> */
.L_x_153:
[----:B------:R-:W-:Y:S05]  /*5fe0*/  BSYNC B0 ;  /* 0x0000000000007941 */ /* 0x000fea0003800000 */
.L_x_152:
[----:B------:R-:W-:Y:S01]  /*5ff0*/  IADD3 R0, R8, 0x10, RZ ;  /* 0x0000001008007810 */ /* 0x000fe20007ffe0ff */
[----:B------:R-:W-:Y:S03]  /*6000*/  BSSY B0, `(.L_x_154) ;  /* 0x000000f000007945 */ /* 0x000fe60003800000 */
[----:B------:R-:W-:-:S04]  /*6010*/  ISETP.GE.AND P6, PT, R0, UR4, PT ;  /* 0x0000000400007c0c */ /* 0x000fc8000bfc6270 */
        /* <DEDUP_REMOVED lines=13> */
.L_x_155:
[----:B------:R-:W-:Y:S05]  /*60f0*/  BSYNC B0 ;  /* 0x0000000000007941 */ /* 0x000fea0003800000 */
.L_x_154:
        /* <DEDUP_REMOVED lines=16> */
.L_x_157:
[----:B------:R-:W-:Y:S05]  /*6200*/  BSYNC B0 ;  /* 0x0000000000007941 */ /* 0x000fea0003800000 */
.L_x_156:
        /* <DEDUP_REMOVED lines=16> */
.L_x_159:
[----:B------:R-:W-:Y:S05]  /*6310*/  BSYNC B0 ;  /* 0x0000000000007941 */ /* 0x000fea0003800000 */
.L_x_158:
        /* <DEDUP_REMOVED lines=16> */
.L_x_161:
[----:B------:R-:W-:Y:S05]  /*6420*/  BSYNC B0 ;  /* 0x0000000000007941 */ /* 0x000fea0003800000 */
.L_x_160:
        /* <DEDUP_REMOVED lines=16> */
.L_x_163:
[----:B------:R-:W-:Y:S05]  /*6530*/  BSYNC B0 ;  /* 0x0000000000007941 */ /* 0x000fea0003800000 */
.L_x_162:
[----:B------:R-:W-:Y:S01]  /*6540*/  IADD3 R0, R8, 0x38, RZ ;  /* 0x0000003808007810 */ /* 0x000fe20007ffe0ff */
[----:B------:R-:W-:Y:S03]  /*6550*/  BSSY B0, `(.L_x_164) ;  /* 0x000000e000007945 */ /* 0x000fe60003800000 */
[----:B------:R-:W-:-:S04]  /*6560*/  ISETP.GE.AND P1, PT, R0, UR4, PT ;  /* 0x0000000400007c0c */ /* 0x000fc8000bf26270 */
        /* <DEDUP_REMOVED lines=12> */
.L_x_165:
[----:B------:R-:W-:Y:S05]  /*6630*/  BSYNC B0 ;  /* 0x0000000000007941 */ /* 0x000fea0003800000 */
.L_x_164:
[----:B------:R-:W-:Y:S01]  /*6640*/  ISETP.NE.AND P0, PT, R72, RZ, PT ;  /* 0x000000ff4800720c */ /* 0x000fe20003f05270 */
[----:B------:R-:W-:Y:S01]  /*6650*/  IMAD R0, R75, c[0x0][0x308], RZ ;  /* 0x0000c2004b007a24 */ /* 0x000fe200078e02ff */
[----:B------:R-:W-:Y:S01]  /*6660*/  BSSY B0, `(.L_x_166) ;  /* 0x0000012000007945 */ /* 0x000fe20003800000 */
[----:B--2---:R-:W-:Y:S01]  /*6670*/  IMAD.WIDE.U32 R4, R74, c[0x0][0x308], R6 ;  /* 0x0000c2004a047a25 */ /* 0x004fe200078e0006 */
        /* <DEDUP_REMOVED lines=16> */
.L_x_167:
[----:B------:R-:W-:Y:S05]  /*6780*/  BSYNC B0 ;  /* 0x0000000000007941 */ /* 0x000fea0003800000 */
.L_x_166:
        /* <DEDUP_REMOVED lines=15> */
.L_x_169:
[----:B------:R-:W-:Y:S05]  /*6880*/  BSYNC B0 ;  /* 0x0000000000007941 */ /* 0x000fea0003800000 */
.L_x_168:
        /* <DEDUP_REMOVED lines=14> */
.L_x_171:
[----:B------:R-:W-:Y:S05]  /*6970*/  BSYNC B0 ;  /* 0x0000000000007941 */ /* 0x000fea0003800000 */
.L_x_170:
        /* <DEDUP_REMOVED lines=14> */
.L_x_173:
[----:B------:R-:W-:Y:S05]  /*6a60*/  BSYNC B0 ;  /* 0x0000000000007941 */ /* 0x000fea0003800000 */
.L_x_172:
        /* <DEDUP_REMOVED lines=14> */
.L_x_175:
[----:B------:R-:W-:Y:S05]  /*6b50*/  BSYNC B0 ;  /* 0x0000000000007941 */ /* 0x000fea0003800000 */
.L_x_174:
        /* <DEDUP_REMOVED lines=14> */
.L_x_177:
[----:B------:R-:W-:Y:S05]  /*6c40*/  BSYNC B0 ;  /* 0x0000000000007941 */ /* 0x000fea0003800000 */
.L_x_176:
        /* <DEDUP_REMOVED lines=14> */
.L_x_179:
[----:B------:R-:W-:Y:S05]  /*6d30*/  BSYNC B0 ;  /* 0x0000000000007941 */ /* 0x000fea0003800000 */
.L_x_178:
        /* <DEDUP_REMOVED lines=14> */
.L_x_149:
[----:B------:R-:W2:Y:S01]  /*6e20*/  LDL.LU.64 R2, [R1+0x70] ;  /* 0x0000700001027983 */ /* 0x000ea20000300a00 */
[----:B------:R-:W-:Y:S01]  /*6e30*/  ULDC UR4, c[0x0][0x2f0] ;  /* 0x0000bc0000047ab9 */ /* 0x000fe20000000800 */
[----:B------:R-:W-:Y:S01]  /*6e40*/  BSSY B0, `(.L_x_180) ;  /* 0x0000024000007945 */ /* 0x000fe20003800000 */
[----:B------:R-:W-:Y:S01]  /*6e50*/  UIADD3 UR4, -UR13, UR4, URZ ;  /* 0x000000040d047290 */ /* 0x000fe2000fffe13f */
[----:B------:R-:W3:Y:S04]  /*6e60*/  S2R R18, SR_CTAID.Y ;  /* 0x0000000000127919 */ /* 0x000ee80000002600 */
[----:B------:R-:W4:Y:S01]  /*6e70*/  S2R R19, SR_CTAID.Z ;  /* 0x0000000000137919 */ /* 0x000f220000002700 */
[----:B---3--:R-:W-:-:S02]  /*6e80*/  SHF.R.S32.HI R20, RZ, 0x1f, R18 ;  /* 0x0000001fff147819 */ /* 0x008fc40000011412 */
[----:B----4-:R-:W-:-:S05]  /*6e90*/  SHF.R.S32.HI R21, RZ, 0x1f, R19 ;  /* 0x0000001fff157819 */ /* 0x010fca0000011413 */
[----:B------:R-:W-:-:S04]  /*6ea0*/  IMAD R8, R21, c[0x0][0x310], RZ ;  /* 0x0000c40015087a24 */ /* 0x000fc800078e02ff */
[----:B------:R-:W-:Y:S01]  /*6eb0*/  IMAD R8, R19, c[0x0][0x314], R8 ;  /* 0x0000c50013087a24 */ /* 0x000fe200078e0208 */
[----:B--2---:R-:W-:-:S04]  /*6ec0*/  SHF.R.S32.HI R0, RZ, 0x1f, R2 ;  /* 0x0000001fff007819 */ /* 0x004fc80000011402 */
[----:B------:R-:W-:-:S04]  /*6ed0*/  LEA.HI R0, R0, R2, RZ, 0x5 ;  /* 0x0000000200007211 */ /* 0x000fc800078f28ff */
[----:B------:R-:W-:Y:S02]  /*6ee0*/  LOP3.LUT R4, R0, 0x1fffffe0, RZ, 0xc0, !PT ;  /* 0x1fffffe000047812 */ /* 0x000fe400078ec0ff */
[----:B-1----:R-:W-:-:S03]  /*6ef0*/  SHF.R.S32.HI R6, RZ, 0x5, R0 ;  /* 0x00000005ff067819 */ /* 0x002fc60000011400 */
[----:B------:R-:W-:Y:S01]  /*6f00*/  IMAD.IADD R4, R2, 0x1, -R4 ;  /* 0x0000000102047824 */ /* 0x000fe200078e0a04 */
[----:B------:R-:W-:Y:S01]  /*6f10*/  ISETP.GE.AND P0, PT, R6, UR4, PT ;  /* 0x0000000406007c0c */ /* 0x000fe2000bf06270 */
[----:B------:R-:W-:Y:S01]  /*6f20*/  IMAD R2, R20, c[0x0][0x308], RZ ;  /* 0x0000c20014027a24 */ /* 0x000fe200078e02ff */
[----:B------:R-:W-:Y:S01]  /*6f30*/  SHF.R.S32.HI R7, RZ, 0x1f, R6 ;  /* 0x0000001fff077819 */ /* 0x000fe20000011406 */
[----:B------:R-:W-:Y:S01]  /*6f40*/  IMAD.SHL.U32 R4, R4, 0x8, RZ ;  /* 0x0000000804047824 */ /* 0x000fe200078e00ff */
[----:B------:R-:W-:Y:S01]  /*6f50*/  P2R R16, PR, RZ, 0x1 ;  /* 0x00000001ff107803 */ /* 0x000fe20000000000 */
[----:B------:R-:W-:-:S03]  /*6f60*/  IMAD R2, R18, c[0x0][0x30c], R2 ;  /* 0x0000c30012027a24 */ /* 0x000fc600078e0202 */
[----:B------:R-:W-:Y:S02]  /*6f70*/  SHF.R.S32.HI R5, RZ, 0x1f, R4 ;  /* 0x0000001fff057819 */ /* 0x000fe40000011404 */
[----:B------:R-:W-:-:S03]  /*6f80*/  ISETP.GE.OR P0, PT, R4, c[0x0][0x2f4], P0 ;  /* 0x0000bd0004007a0c */ /* 0x000fc60000706670 */
[----:B------:R-:W-:-:S05]  /*6f90*/  IMAD.WIDE.U32 R10, R18, c[0x0][0x308], R4 ;  /* 0x0000c200120a7a25 */ /* 0x000fca00078e0004 */
[----:B------:R-:W-:Y:S01]  /*6fa0*/  IADD3 R11, R2, R11, RZ ;  /* 0x0000000b020b7210 */ /* 0x000fe20007ffe0ff */
[----:B------:R-:W-:-:S04]  /*6fb0*/  IMAD.U32 R2, RZ, RZ, UR10 ;  /* 0x0000000aff027e24 */ /* 0x000fc8000f8e00ff */
[----:B------:R-:W-:-:S04]  /*6fc0*/  IMAD.WIDE.U32 R10, R19, c[0x0][0x310], R10 ;  /* 0x0000c400130a7a25 */ /* 0x000fc800078e000a */
[----:B------:R-:W-:Y:S01]  /*6fd0*/  IMAD.WIDE R2, R2, 0x40, R6 ;  /* 0x0000004002027825 */ /* 0x000fe200078e0206 */
        /* <DEDUP_REMOVED lines=10> */
.L_x_181:
[----:B------:R-:W-:Y:S05]  /*7080*/  BSYNC B0 ;  /* 0x0000000000007941 */ /* 0x000fea0003800000 */
.L_x_180:
[----:B------:R-:W-:Y:S01]  /*7090*/  IADD3 R0, R6, 0x8, RZ ;  /* 0x0000000806007810 */ /* 0x000fe20007ffe0ff */
        /* <DEDUP_REMOVED lines=16> */
.L_x_183:
[----:B------:R-:W-:Y:S05]  /*71a0*/  BSYNC B0 ;  /* 0x0000000000007941 */ /* 0x000fea0003800000 */
.L_x_182:
        /* <DEDUP_REMOVED lines=16> */
.L_x_185:
[----:B------:R-:W-:Y:S05]  /*72b0*/  BSYNC B0 ;  /* 0x0000000000007941 */ /* 0x000fea0003800000 */
.L_x_184:
        /* <DEDUP_REMOVED lines=16> */
.L_x_187:
[----:B------:R-:W-:Y:S05]  /*73c0*/  BSYNC B0 ;  /* 0x0000000000007941 */ /* 0x000fea0003800000 */
.L_x_186:
        /* <DEDUP_REMOVED lines=16> */
.L_x_189:
[----:B------:R-:W-:Y:S05]  /*74d0*/  BSYNC B0 ;  /* 0x0000000000007941 */ /* 0x000fea0003800000 */
.L_x_188:
        /* <DEDUP_REMOVED lines=16> */
.L_x_191:
[----:B------:R-:W-:Y:S05]  /*75e0*/  BSYNC B0 ;  /* 0x0000000000007941 */ /* 0x000fea0003800000 */
.L_x_190:
        /* <DEDUP_REMOVED lines=16> */
.L_x_193:
[----:B------:R-:W-:Y:S05]  /*76f0*/  BSYNC B0 ;  /* 0x0000000000007941 */ /* 0x000fea0003800000 */
.L_x_192:
[----:B------:R-:W-:Y:S01]  /*7700*/  IADD3 R6, R6, 0x38, RZ ;  /* 0x0000003806067810 */ /* 0x000fe20007ffe0ff */
[----:B------:R-:W-:Y:S03]  /*7710*/  BSSY B0, `(.L_x_194) ;  /* 0x000000e000007945 */ /* 0x000fe60003800000 */
[----:B------:R-:W-:-:S04]  /*7720*/  ISETP.GE.AND P1, PT, R6, UR4, PT ;  /* 0x0000000406007c0c */ /* 0x000fc8000bf26270 */
[----:B------:R-:W-:-:S13]  /*7730*/  ISETP.GE.OR P0, PT, R4, c[0x0][0x2f4], P1 ;  /* 0x0000bd0004007a0c */ /* 0x000fda0000f06670 */
[----:B------:R-:W-:Y:S05]  /*7740*/  @P0 BRA `(.L_x_195) ;  /* 0x000000a000000947 */ /* 0x000fea0003800000 */
[----:B------:R-:W-:Y:S02]  /*7750*/  IADD3 R0, P0, R2, 0x38, RZ ;  /* 0x0000003802007810 */ /* 0x000fe40007f1e0ff */
[----:B------:R-:W-:Y:S02]  /*7760*/  MOV R8, R10 ;  /* 0x0000000a00087202 */ /* 0x000fe40000000f00 */
[----:B------:R-:W-:-:S03]  /*7770*/  IADD3.X R6, RZ, R3, RZ, P0, !PT ;  /* 0x00000003ff067210 */ /* 0x000fc600007fe4ff */
[----:B------:R-:W-:-:S04]  /*7780*/  IMAD.WIDE.U32 R8, R0, c[0x0][0x300], R8 ;  /* 0x0000c00000087a25 */ /* 0x000fc800078e0008 */
[----:B------:R-:W-:-:S04]  /*7790*/  IMAD R6, R6, c[0x0][0x300], RZ ;  /* 0x0000c00006067a24 */ /* 0x000fc800078e02ff */
[----:B------:R-:W-:Y:S01]  /*77a0*/  IMAD R0, R0, c[0x0][0x304], R6 ;  /* 0x0000c10000007a24 */ /* 0x000fe200078e0206 */
[----:B------:R-:W-:-:S04]  /*77b0*/  LEA R6, P0, R8, c[0x0][0x2e8], 0x1 ;  /* 0x0000ba0008067a11 */ /* 0x000fc800078008ff */
[----:B------:R-:W-:-:S04]  /*77c0*/  IADD3 R0, R0, R9, RZ ;  /* 0x0000000900007210 */ /* 0x000fc80007ffe0ff */
[----:B------:R-:W-:-:S05]  /*77d0*/  LEA.HI.X R7, R8, c[0x0][0x2ec], R0, 0x1, P0 ;  /* 0x0000bb0008077a11 */ /* 0x000fca00000f0c00 */
[----:B------:R2:W-:Y:S02]  /*77e0*/  STG.E.128 [R6.64], RZ ;  /* 0x000000ff06007986 */ /* 0x0005e4000c101d14 */
.L_x_195:
[----:B------:R-:W-:Y:S05]  /*77f0*/  BSYNC B0 ;  /* 0x0000000000007941 */ /* 0x000fea0003800000 */
.L_x_194:
[----:B------:R-:W-:Y:S01]  /*7800*/  ISETP.NE.AND P0, PT, R16, RZ, PT ;  /* 0x000000ff1000720c */ /* 0x000fe20003f05270 */
[----:B------:R-:W-:Y:S01]  /*7810*/  IMAD R0, R20, c[0x0][0x338], RZ ;  /* 0x0000ce0014007a24 */ /* 0x000fe200078e02ff */
[----:B------:R-:W-:Y:S01]  /*7820*/  BSSY B0, `(.L_x_196) ;  /* 0x0000012000007945 */ /* 0x000fe20003800000 */
[----:B------:R-:W-:Y:S01]  /*7830*/  IMAD.WIDE.U32 R8, R18, c[0x0][0x338], R4 ;  /* 0x0000ce0012087a25 */ /* 0x000fe200078e0004 */
[----:B------:R-:W-:-:S03]  /*7840*/  ISETP.GE.OR P0, PT, R4, c[0x0][0x324], P0 ;  /* 0x0000c90004007a0c */ /* 0x000fc60000706670 */
[----:B------:R-:W-:Y:S02]  /*7850*/  IMAD R0, R18, c[0x0][0x33c], R0 ;  /* 0x0000cf0012007a24 */ /* 0x000fe400078e0200 */
[----:B--2---:R-:W-:-:S03]  /*7860*/  IMAD R6, R21, c[0x0][0x340], RZ ;  /* 0x0000d00015067a24 */ /* 0x004fc600078e02ff */
        /* <DEDUP_REMOVED lines=13> */
.L_x_197:
[----:B------:R-:W-:Y:S05]  /*7940*/  BSYNC B0 ;  /* 0x0000000000007941 */ /* 0x000fea0003800000 */
.L_x_196:
        /* <DEDUP_REMOVED lines=14> */
[----:B------:R2:W-:Y:S02]  /*7a30*/  STG.E.128 [R12.64], RZ ;  /* 0x000000ff0c007986 */ /* 0x0005e4000c101d14 */
.L_x_199:
[----:B------:R-:W-:Y:S05]  /*7a40*/  BSYNC B0 ;  /* 0x0000000000007941 */ /* 0x000fea0003800000 */
.L_x_198:
        /* <DEDUP_REMOVED lines=14> */
.L_x_201:
[----:B------:R-:W-:Y:S05]  /*7b30*/  BSYNC B0 ;  /* 0x0000000000007941 */ /* 0x000fea0003800000 */
.L_x_200:
        /* <DEDUP_REMOVED lines=14> */
.L_x_203:
[----:B------:R-:W-:Y:S05]  /*7c20*/  BSYNC B0 ;  /* 0x0000000000007941 */ /* 0x000fea0003800000 */
.L_x_202:
        /* <DEDUP_REMOVED lines=14> */
.L_x_205:
[----:B------:R-:W-:Y:S05]  /*7d10*/  BSYNC B0 ;  /* 0x0000000000007941 */ /* 0x000fea0003800000 */
.L_x_204:
        /* <DEDUP_REMOVED lines=14> */
.L_x_207:
[----:B------:R-:W-:Y:S05]  /*7e00*/  BSYNC B0 ;  /* 0x0000000000007941 */ /* 0x000fea0003800000 */
.L_x_206:
        /* <DEDUP_REMOVED lines=14> */
.L_x_209:
[----:B------:R-:W-:Y:S05]  /*7ef0*/  BSYNC B0 ;  /* 0x0000000000007941 */ /* 0x000fea0003800000 */
.L_x_208:
[----:B------:R-:W-:-:S13]  /*7f00*/  ISETP.GE.OR P1, PT, R4, c[0x0][0x324], P1 ;  /* 0x0000c90004007a0c */ /* 0x000fda0000f26670 */
[----:B------:R-:W-:Y:S05]  /*7f10*/  @P1 EXIT ;  /* 0x000000000000194d */ /* 0x000fea0003800000 */
        /* <DEDUP_REMOVED lines=9> */
[----:B------:R-:W-:Y:S01]  /*7fb0*/  STG.E.128 [R2.64], RZ ;  /* 0x000000ff02007986 */ /* 0x000fe2000c101d14 */
[----:B------:R-:W-:Y:S05]  /*7fc0*/  EXIT ;  /* 0x000000000000794d */ /* 0x000fea0003800000 */
.L_x_210:
        /* <DEDUP_REMOVED lines=11> */
.L_x_1150:


//--------------------- .text._ZN7cutlass13device_kernelIN5flash19enable_sm80_to_sm89INS1_16FlashAttnBwdSm80INS1_25CollectiveMainloopBwdSm80ILi1ELi1EN4cute5tupleIJNS5_1CILi32EEENS7_ILi64EEENS7_ILi256EEEEEENS_10bfloat16_tEfNS_4arch4Sm80ELb0ELb1ELb0ELb0ELb0ELb0ELb0ELb0ELi2ELi2ELi2ELi1ELb1EEENS1_24CollectiveEpilogueBwdGQAISB_fSE_Li256ELb0ELb0EEENS1_19SingleTileSchedulerILb0ELb0ELb0ELi64EEEEEEEEEvNT_6ParamsE --------------------------
	.section	.text._ZN7cutlass13device_kernelIN5flash19enable_sm80_to_sm89INS1_16FlashAttnBwdSm80INS1_25CollectiveMainloopBwdSm80ILi1ELi1EN4cute5tupleIJNS5_1CILi32EEENS7_ILi64EEENS7_ILi256EEEEEENS_10bfloat16_tEfNS_4arch4Sm80ELb0ELb1ELb0ELb0ELb0ELb0ELb0ELb0ELi2ELi2ELi2ELi1ELb1EEENS1_24CollectiveEpilogueBwdGQAISB_fSE_Li256ELb0ELb0EEENS1_19SingleTileSchedulerILb0ELb0ELb0ELi64EEEEEEEEEvNT_6ParamsE,"ax",@progbits
	.sectioninfo	@"SHI_REGISTERS=255"
	.align	128
.text._ZN7cutlass13device_kernelIN5flash19enable_sm80_to_sm89INS1_16FlashAttnBwdSm80INS1_25CollectiveMainloopBwdSm80ILi1ELi1EN4cute5tupleIJNS5_1CILi32EEENS7_ILi64EEENS7_ILi256EEEEEENS_10bfloat16_tEfNS_4arch4Sm80ELb0ELb1ELb0ELb0ELb0ELb0ELb0ELb0ELi2ELi2ELi2ELi1ELb1EEENS1_24CollectiveEpilogueBwdGQAISB_fSE_Li256ELb0ELb0EEENS1_19SingleTileSchedulerILb0ELb0ELb0ELi64EEEEEEEEEvNT_6ParamsE:
        .type           _ZN7cutlass13device_kernelIN5flash19enable_sm80_to_sm89INS1_16FlashAttnBwdSm80INS1_25CollectiveMainloopBwdSm80ILi1ELi1EN4cute5tupleIJNS5_1CILi32EEENS7_ILi64EEENS7_ILi256EEEEEENS_10bfloat16_tEfNS_4arch4Sm80ELb0ELb1ELb0ELb0ELb0ELb0ELb0ELb0ELi2ELi2ELi2ELi1ELb1EEENS1_24CollectiveEpilogueBwdGQAISB_fSE_Li256ELb0ELb0EEENS1_19SingleTileSchedulerILb0ELb0ELb0ELi64EEEEEEEEEvNT_6ParamsE,@function
        .size           _ZN7cutlass13device_kernelIN5flash19enable_sm80_to_sm89INS1_16FlashAttnBwdSm80INS1_25CollectiveMainloopBwdSm80ILi1ELi1EN4cute5tupleIJNS5_1CILi32EEENS7_ILi64EEENS7_ILi256EEEEEENS_10bfloat16_tEfNS_4arch4Sm80ELb0ELb1ELb0ELb0ELb0ELb0ELb0ELb0ELi2ELi2ELi2ELi1ELb1EEENS1_24CollectiveEpilogueBwdGQAISB_fSE_Li256ELb0ELb0EEENS1_19SingleTileSchedulerILb0ELb0ELb0ELi64EEEEEEEEEvNT_6ParamsE,(.L_x_1151 - _ZN7cutlass13device_kernelIN5flash19enable_sm80_to_sm89INS1_16FlashAttnBwdSm80INS1_25CollectiveMainloopBwdSm80ILi1ELi1EN4cute5tupleIJNS5_1CILi32EEENS7_ILi64EEENS7_ILi256EEEEEENS_10bfloat16_tEfNS_4arch4Sm80ELb0ELb1ELb0ELb0ELb0ELb0ELb0ELb0ELi2ELi2ELi2ELi1ELb1EEENS1_24CollectiveEpilogueBwdGQAISB_fSE_Li256ELb0ELb0EEENS1_19SingleTileSchedulerILb0ELb0ELb0ELi64EEEEEEEEEvNT_6ParamsE)
        .other          _ZN7cutlass13device_kernelIN5flash19enable_sm80_to_sm89INS1_16FlashAttnBwdSm80INS1_25CollectiveMainloopBwdSm80ILi1ELi1EN4cute5tupleIJNS5_1CILi32EEENS7_ILi64EEENS7_ILi256EEEEEENS_10bfloat16_tEfNS_4arch4Sm80ELb0ELb1ELb0ELb0ELb0ELb0ELb0ELb0ELi2ELi2ELi2ELi1ELb1EEENS1_24CollectiveEpilogueBwdGQAISB_fSE_Li256ELb0ELb0EEENS1_19SingleTileSchedulerILb0ELb0ELb0ELi64EEEEEEEEEvNT_6ParamsE,@"STO_CUDA_ENTRY STV_DEFAULT"
_ZN7cutlass13device_kernelIN5flash19enable_sm80_to_sm89INS1_16FlashAttnBwdSm80INS1_25CollectiveMainloopBwdSm80ILi1ELi1EN4cute5tupleIJNS5_1CILi32EEENS7_ILi64EEENS7_ILi256EEEEEENS_10bfloat16_tEfNS_4arch4Sm80ELb0ELb1ELb0ELb0ELb0ELb0ELb0ELb0ELi2ELi2ELi2ELi1ELb1EEENS1_24CollectiveEpilogueBwdGQAISB_fSE_Li256ELb0ELb0EEENS1_19SingleTileSchedulerILb0ELb0ELb0ELi64EEEEEEEEEvNT_6ParamsE:
        /* <DEDUP_REMOVED lines=29> */
.L_x_211:
        /* <DEDUP_REMOVED lines=11> */
[----:B------:R-:W-:Y:S01]  /*0280*/  CS2R R138, SRZ ;  /* 0x00000000008a7805 */ /* 0x000fe2000001ff00 */
[----:B------:R-:W-:Y:S01]  /*0290*/  UIADD3 UR5, UR5, -UR4, URZ ;  /* 0x8000000405057290 */ /* 0x000fe2000fffe03f */
[----:B------:R-:W-:Y:S01]  /*02a0*/  CS2R R136, SRZ ;  /* 0x0000000000887805 */ /* 0x000fe2000001ff00 */
[----:B------:R-:W-:Y:S01]  /*02b0*/  ULDC.64 UR20, c[0x0][0x118] ;  /* 0x0000460000147ab9 */ /* 0x000fe20000000a00 */
[----:B------:R-:W-:Y:S01]  /*02c0*/  CS2R R134, SRZ ;  /* 0x0000000000867805 */ /* 0x000fe2000001ff00 */
        /* <DEDUP_REMOVED lines=8> */
[----:B------:R-:W-:Y:S01]  /*0350*/  USHF.R.S32.HI UR12, URZ, 0x5, UR4 ;  /* 0x000000053f0c7899 */ /* 0x000fe20008011404 */
[----:B------:R-:W-:Y:S01]  /*0360*/  CS2R R120, SRZ ;  /* 0x0000000000787805 */ /* 0x000fe2000001ff00 */
[----:B------:R-:W-:Y:S01]  /*0370*/  CS2R R118, SRZ ;  /* 0x0000000000767805 */ /* 0x000fe2000001ff00 */
[----:B------:R-:W-:Y:S01]  /*0380*/  CS2R R116, SRZ ;  /* 0x0000000000747805 */ /* 0x000fe2000001ff00 */
[----:B------:R-:W-:Y:S01]  /*0390*/  UISETP.LT.AND UP0, UPT, URZ, UR12, UPT ;  /* 0x0000000c3f00728c */ /* 0x000fe2000bf01270 */
[----:B------:R-:W-:Y:S01]  /*03a0*/  CS2R R110, SRZ ;  /* 0x00000000006e7805 */ /* 0x000fe2000001ff00 */
[----:B------:R-:W-:Y:S01]  /*03b0*/  CS2R R108, SRZ ;  /* 0x00000000006c7805 */ /* 0x000fe2000001ff00 */
        /* <DEDUP_REMOVED lines=57> */
[----:B-1----:R-:W-:Y:S01]  /*0750*/  IMAD.U32 R2, RZ, RZ, UR24 ;  /* 0x00000018ff027e24 */ /* 0x002fe2000f8e00ff */
        /* <DEDUP_REMOVED lines=11> */
[----:B------:R-:W-:Y:S01]  /*0810*/  IMAD.U32 R6, RZ, RZ, UR24 ;  /* 0x00000018ff067e24 */ /* 0x000fe2000f8e00ff */
        /* <DEDUP_REMOVED lines=366> */
[----:B------:R-:W-:Y:S01]  /*1f00*/  ULDC UR5, c[0x0][0x2a8] ;  /* 0x0000aa0000057ab9 */ /* 0x000fe20000000800 */
[----:B------:R-:W1:Y:S01]  /*1f10*/  LDSM.16.M88.4 R216, [R9+0xe080] ;  /* 0x00e0800009d8783b */ /* 0x000e620000000200 */
[----:B------:R-:W-:-:S02]  /*1f20*/  UISETP.GT.AND UP2, UPT, UR10, -0x1, UPT ;  /* 0xffffffff0a00788c */ /* 0x000fc4000bf44270 */
        /* <DEDUP_REMOVED lines=113> */
[----:B------:R-:W-:-:S03]  /*2640*/  CS2R R24, SRZ ;  /* 0x0000000000187805 */ /* 0x000fc6000001ff00 */
        /* <DEDUP_REMOVED lines=20> */
.L_x_223:
        /* <DEDUP_REMOVED lines=96> */
.L_x_215:
[----:B------:R-:W-:Y:S04]  /*2d90*/  MOV R14, 0x1 ;  /* 0x00000001000e7802 */ /* 0x000fe80000000f00 */
[----:B------:R-:W-:-:S13]  /*2da0*/  ISETP.NE.AND P2, PT, R14, c[0x0][0x2a8], PT ;  /* 0x0000aa000e007a0c */ /* 0x000fda0003f45270 */
[----:B------:R-:W-:Y:S05]  /*2db0*/  @P2 IMAD.HI.U32 R14, R12, c[0x0][0x2ac], RZ ;  /* 0x0000ab000c0e2a27 */ /* 0x000fea00078e00ff */
[----:B------:R-:W-:Y:S02]  /*2dc0*/  @P2 SHF.R.U32.HI R12, RZ, c[0x0][0x2b0], R14 ;  /* 0x0000ac00ff0c2a19 */ /* 0x000fe4000001160e */
.L_x_216:
[----:B------:R-:W-:Y:S05]  /*2dd0*/  BSYNC B0 ;  /* 0x0000000000007941 */ /* 0x000fea0003800000 */
.L_x_214:
[----:B------:R-:W2:Y:S01]  /*2de0*/  LDL R15, [R1+0x84] ;  /* 0x00008400010f7983 */ /* 0x000ea20000100800 */
[----:B------:R-:W-:Y:S04]  /*2df0*/  IMAD.MOV.U32 R14, RZ, RZ, c[0x0][0x2a8] ;  /* 0x0000aa00ff0e7624 */ /* 0x000fe800078e00ff */
[----:B------:R-:W-:Y:S04]  /*2e00*/  IMAD R12, R12, R14, -UR13 ;  /* 0x8000000d0c0c7e24 */ /* 0x000fe8000f8e020e */
[----:B--2---:R-:W-:Y:S05]  /*2e10*/  IMAD.IADD R12, R12, 0x1, -R15 ;  /* 0x000000010c0c7824 */ /* 0x004fea00078e0a0f */
[----:B------:R-:W-:Y:S02]  /*2e20*/  IADD3 R14, R12, c[0x0][0x2a8], RZ ;  /* 0x0000aa000c0e7a10 */ /* 0x000fe40007ffe0ff */
[----:B------:R-:W-:Y:S02]  /*2e30*/  IMNMX R156, R156, R12, !PT ;  /* 0x0000000c9c9c7217 */ /* 0x000fe40007800200 */
[----:B------:R-:W-:Y:S02]  /*2e40*/  IMNMX R157, R157, R14, PT ;  /* 0x0000000e9d9d7217 */ /* 0x000fe40003800200 */
.L_x_213:
        /* <DEDUP_REMOVED lines=17> */
.L_x_219:
[----:B------:R-:W-:Y:S04]  /*2f60*/  MOV R13, 0x1 ;  /* 0x00000001000d7802 */ /* 0x000fe80000000f00 */
[----:B------:R-:W-:-:S13]  /*2f70*/  ISETP.NE.AND P0, PT, R13, c[0x0][0x2a8], PT ;  /* 0x0000aa000d007a0c */ /* 0x000fda0003f05270 */
[----:B------:R-:W-:Y:S05]  /*2f80*/  @P0 IMAD.HI.U32 R13, R12, c[0x0][0x2ac], RZ ;  /* 0x0000ab000c0d0a27 */ /* 0x000fea00078e00ff */
[----:B------:R-:W-:Y:S02]  /*2f90*/  @P0 SHF.R.U32.HI R12, RZ, c[0x0][0x2b0], R13 ;  /* 0x0000ac00ff0c0a19 */ /* 0x000fe4000001160d */
.L_x_220:
[----:B------:R-:W-:Y:S05]  /*2fa0*/  BSYNC B0 ;  /* 0x0000000000007941 */ /* 0x000fea0003800000 */
.L_x_218:
[----:B------:R-:W2:Y:S01]  /*2fb0*/  LDL R14, [R1+0x84] ;  /* 0x00008400010e7983 */ /* 0x000ea20000100800 */
[----:B------:R-:W-:Y:S04]  /*2fc0*/  IMAD.MOV.U32 R13, RZ, RZ, c[0x0][0x2a8] ;  /* 0x0000aa00ff0d7624 */ /* 0x000fe800078e00ff */
[----:B------:R-:W-:Y:S04]  /*2fd0*/  IMAD R12, R12, R13, -UR13 ;  /* 0x8000000d0c0c7e24 */ /* 0x000fe8000f8e020d */
[----:B--2---:R-:W-:Y:S05]  /*2fe0*/  IMAD.IADD R12, R12, 0x1, -R14 ;  /* 0x000000010c0c7824 */ /* 0x004fea00078e0a0e */
[----:B------:R-:W-:Y:S02]  /*2ff0*/  IADD3 R13, R12, c[0x0][0x2a8], RZ ;  /* 0x0000aa000c0d7a10 */ /* 0x000fe40007ffe0ff */
[----:B------:R-:W-:Y:S02]  /*3000*/  IMNMX R158, R158, R12, !PT ;  /* 0x0000000c9e9e7217 */ /* 0x000fe40007800200 */
[----:B------:R-:W-:Y:S02]  /*3010*/  IMNMX R159, R159, R13, PT ;  /* 0x0000000d9f9f7217 */ /* 0x000fe40003800200 */
.L_x_217:
        /* <DEDUP_REMOVED lines=248> */
.L_x_221:
        /* <DEDUP_REMOVED lines=104> */
.L_x_222:
        /* <DEDUP_REMOVED lines=167> */
.L_x_212:
[----:B------:R-:W-:Y:S05]  /*5090*/  @P1 EXIT ;  /* 0x000000000000194d */ /* 0x000fea0003800000 */
[----:B-1----:R-:W2:Y:S01]  /*50a0*/  LDL.LU.64 R4, [R1+0x70] ;  /* 0x0000700001047983 */ /* 0x002ea20000300a00 */
[----:B------:R-:W-:Y:S01]  /*50b0*/  MOV R2, 0x1 ;  /* 0x0000000100027802 */ /* 0x000fe20000000f00 */
[----:B------:R-:W-:Y:S02]  /*50c0*/  USHF.L.U32 UR5, UR10, 0xe, URZ ;  /* 0x0000000e0a057899 */ /* 0x000fe4000800063f */
[----:B-----5:R-:W1:Y:S04]  /*50d0*/  S2R R0, SR_CTAID.Y ;  /* 0x0000000000007919 */ /* 0x020e680000002600 */
[----:B------:R-:W-:Y:S01]  /*50e0*/  BAR.SYNC.DEFER_BLOCKING 0x1, 0x100 ;  /* 0x0044000000007b1d */ /* 0x000fe20000010000 */
[----:B------:R-:W-:Y:S01]  /*50f0*/  ISETP.NE.AND P1, PT, R2, c[0x0][0x338], PT ;  /* 0x0000ce0002007a0c */ /* 0x000fe20003f25270 */
[----:B------:R-:W-:-:S04]  /*5100*/  USHF.R.S32.HI UR4, URZ, 0x1f, UR5 ;  /* 0x0000001f3f047899 */ /* 0x000fc80008011405 */
[----:B------:R-:W3:Y:S08]  /*5110*/  S2R R11, SR_CTAID.Z ;  /* 0x00000000000b7919 */ /* 0x000ef00000002700 */
[----:B-1----:R-:W-:-:S05]  /*5120*/  @P1 IMAD.HI.U32 R3, R0, c[0x0][0x33c], RZ ;  /* 0x0000cf0000031a27 */ /* 0x002fca00078e00ff */
[----:B------:R-:W-:Y:S02]  /*5130*/  @P1 SHF.R.U32.HI R0, RZ, c[0x0][0x340], R3 ;  /* 0x0000d000ff001a19 */ /* 0x000fe40000011603 */
[----:B--2---:R-:W-:-:S04]  /*5140*/  IADD3 R2, P0, R4, UR5, RZ ;  /* 0x0000000504027c10 */ /* 0x004fc8000ff1e0ff */
[----:B------:R-:W-:Y:S02]  /*5150*/  LEA.HI.X.SX32 R3, R4, UR4, 0x1, P0 ;  /* 0x0000000404037c11 */ /* 0x000fe400080f0eff */
[----:B------:R-:W-:-:S05]  /*5160*/  SHF.R.S32.HI R4, RZ, 0x1f, R0 ;  /* 0x0000001fff047819 */ /* 0x000fca0000011400 */
[C---:B------:R-:W-:Y:S02]  /*5170*/  IMAD R6, R4.reuse, c[0x0][0x328], RZ ;  /* 0x0000ca0004067a24 */ /* 0x040fe400078e02ff */
[----:B------:R-:W-:Y:S02]  /*5180*/  IMAD R7, R4, c[0x0][0x300], RZ ;  /* 0x0000c00004077a24 */ /* 0x000fe400078e02ff */
[----:B------:R-:W-:-:S04]  /*5190*/  IMAD.WIDE.U32 R4, R0, c[0x0][0x328], R2 ;  /* 0x0000ca0000047a25 */ /* 0x000fc800078e0002 */
[----:B------:R-:W-:-:S04]  /*51a0*/  IMAD.WIDE.U32 R2, R0, c[0x0][0x300], R2 ;  /* 0x0000c00000027a25 */ /* 0x000fc800078e0002 */
[C---:B------:R-:W-:Y:S02]  /*51b0*/  IMAD R6, R0.reuse, c[0x0][0x32c], R6 ;  /* 0x0000cb0000067a24 */ /* 0x040fe400078e0206 */
[----:B------:R-:W-:Y:S01]  /*51c0*/  IMAD R0, R0, c[0x0][0x304], R7 ;  /* 0x0000c10000007a24 */ /* 0x000fe200078e0207 */
[----:B---3--:R-:W-:Y:S02]  /*51d0*/  SHF.R.S32.HI R7, RZ, 0x1f, R11 ;  /* 0x0000001fff077819 */ /* 0x008fe4000001140b */
[----:B------:R-:W-:Y:S02]  /*51e0*/  IADD3 R5, R5, R6, RZ ;  /* 0x0000000605057210 */ /* 0x000fe40007ffe0ff */
[----:B------:R-:W-:Y:S01]  /*51f0*/  IADD3 R3, R3, R0, RZ ;  /* 0x0000000003037210 */ /* 0x000fe20007ffe0ff */
[----:B------:R-:W-:Y:S02]  /*5200*/  IMAD R10, R7, c[0x0][0x330], RZ ;  /* 0x0000cc00070a7a24 */ /* 0x000fe400078e02ff */
[----:B------:R-:W-:-:S04]  /*5210*/  IMAD.WIDE.U32 R8, R11, c[0x0][0x330], R4 ;  /* 0x0000cc000b087a25 */ /* 0x000fc800078e0004 */
[----:B------:R-:W-:Y:S01]  /*5220*/  IMAD R10, R11, c[0x0][0x334], R10 ;  /* 0x0000cd000b0a7a24 */ /* 0x000fe200078e020a */
[----:B------:R-:W-:Y:S01]  /*5230*/  LEA R4, P1, R8, c[0x0][0x310], 0x2 ;  /* 0x0000c40008047a11 */ /* 0x000fe200078210ff */
[----:B------:R-:W-:Y:S02]  /*5240*/  IMAD R0, R7, c[0x0][0x308], RZ ;  /* 0x0000c20007007a24 */ /* 0x000fe400078e02ff */
[----:B------:R-:W-:Y:S01]  /*5250*/  IMAD.WIDE.U32 R6, R11, c[0x0][0x308], R2 ;  /* 0x0000c2000b067a25 */ /* 0x000fe200078e0002 */
[----:B------:R-:W-:-:S03]  /*5260*/  IADD3 R10, R9, R10, RZ ;  /* 0x0000000a090a7210 */ /* 0x000fc60007ffe0ff */
[----:B------:R-:W-:Y:S01]  /*5270*/  IMAD R0, R11, c[0x0][0x30c], R0 ;  /* 0x0000c3000b007a24 */ /* 0x000fe200078e0200 */
[----:B------:R-:W-:Y:S02]  /*5280*/  LEA.HI.X R5, R8, c[0x0][0x314], R10, 0x2, P1 ;  /* 0x0000c50008057a11 */ /* 0x000fe400008f140a */
[C---:B------:R-:W-:Y:S02]  /*5290*/  LEA R2, P0, R6.reuse, c[0x0][0x2e8], 0x2 ;  /* 0x0000ba0006027a11 */ /* 0x040fe400078010ff */
[----:B------:R-:W-:Y:S01]  /*52a0*/  IADD3 R0, R7, R0, RZ ;  /* 0x0000000007007210 */ /* 0x000fe20007ffe0ff */
[----:B------:R-:W-:Y:S03]  /*52b0*/  RED.E.ADD.F32.FTZ.RN.STRONG.GPU [R4.64], R20 ;  /* 0x000000140400798e */ /* 0x000fe6000c10e794 */
[----:B------:R-:W-:Y:S01]  /*52c0*/  LEA.HI.X R3, R6, c[0x0][0x2ec], R0, 0x2, P0 ;  /* 0x0000bb0006037a11 */ /* 0x000fe200000f1400 */
        /* <DEDUP_REMOVED lines=128> */
.L_x_224:
        /* <DEDUP_REMOVED lines=11> */
.L_x_1151:


//--------------------- .text._ZN7cutlass13device_kernelIN5flash19enable_sm80_to_sm89INS1_16FlashAttnBwdSm80INS1_25CollectiveMainloopBwdSm80ILi1ELi1EN4cute5tupleIJNS5_1CILi32EEENS7_ILi64EEENS7_ILi256EEEEEENS_10bfloat16_tEfNS_4arch4Sm80ELb0ELb1ELb0ELb1ELb0ELb0ELb0ELb0ELi2ELi2ELi2ELi1ELb1EEENS1_21CollectiveEpilogueBwdISB_SC_SE_Li256ELb1ELb0ELi4EEENS1_19SingleTileSchedulerILb1ELb0ELb0ELi64EEEEEEEEEvNT_6ParamsE --------------------------
	.section	.text._ZN7cutlass13device_kernelIN5flash19enable_sm80_to_sm89INS1_16FlashAttnBwdSm80INS1_25CollectiveMainloopBwdSm80ILi1ELi1EN4cute5tupleIJNS5_1CILi32EEENS7_ILi64EEENS7_ILi256EEEEEENS_10bfloat16_tEfNS_4arch4Sm80ELb0ELb1ELb0ELb1ELb0ELb0ELb0ELb0ELi2ELi2ELi2ELi1ELb1EEENS1_21CollectiveEpilogueBwdISB_SC_SE_Li256ELb1ELb0ELi4EEENS1_19SingleTileSchedulerILb1ELb0ELb0ELi64EEEEEEEEEvNT_6ParamsE,"ax",@progbits
	.sectioninfo	@"SHI_REGISTERS=255"
	.align	128
.text._ZN7cutlass13device_kernelIN5flash19enable_sm80_to_sm89INS1_16FlashAttnBwdSm80INS1_25CollectiveMainloopBwdSm80ILi1ELi1EN4cute5tupleIJNS5_1CILi32EEENS7_ILi64EEENS7_ILi256EEEEEENS_10bfloat16_tEfNS_4arch4Sm80ELb0ELb1ELb0ELb1ELb0ELb0ELb0ELb0ELi2ELi2ELi2ELi1ELb1EEENS1_21CollectiveEpilogueBwdISB_SC_SE_Li256ELb1ELb0ELi4EEENS1_19SingleTileSchedulerILb1ELb0ELb0ELi64EEEEEEEEEvNT_6ParamsE:
        .type           _ZN7cutlass13device_kernelIN5flash19enable_sm80_to_sm89INS1_16FlashAttnBwdSm80INS1_25CollectiveMainloopBwdSm80ILi1ELi1EN4cute5tupleIJNS5_1CILi32EEENS7_ILi64EEENS7_ILi256EEEEEENS_10bfloat16_tEfNS_4arch4Sm80ELb0ELb1ELb0ELb1ELb0ELb0ELb0ELb0ELi2ELi2ELi2ELi1ELb1EEENS1_21CollectiveEpilogueBwdISB_SC_SE_Li256ELb1ELb0ELi4EEENS1_19SingleTileSchedulerILb1ELb0ELb0ELi64EEEEEEEEEvNT_6ParamsE,@function
        .size           _ZN7cutlass13device_kernelIN5flash19enable_sm80_to_sm89INS1_16FlashAttnBwdSm80INS1_25CollectiveMainloopBwdSm80ILi1ELi1EN4cute5tupleIJNS5_1CILi32EEENS7_ILi64EEENS7_ILi256EEEEEENS_10bfloat16_tEfNS_4arch4Sm80ELb0ELb1ELb0ELb1ELb0ELb0ELb0ELb0ELi2ELi2ELi2ELi1ELb1EEENS1_21CollectiveEpilogueBwdISB_SC_SE_Li256ELb1ELb0ELi4EEENS1_19SingleTileSchedulerILb1ELb0ELb0ELi64EEEEEEEEEvNT_6ParamsE,(.L_x_1152 - _ZN7cutlass13device_kernelIN5flash19enable_sm80_to_sm89INS1_16FlashAttnBwdSm80INS1_25CollectiveMainloopBwdSm80ILi1ELi1EN4cute5tupleIJNS5_1CILi32EEENS7_ILi64EEENS7_ILi256EEEEEENS_10bfloat16_tEfNS_4arch4Sm80ELb0ELb1ELb0ELb1ELb0ELb0ELb0ELb0ELi2ELi2ELi2ELi1ELb1EEENS1_21CollectiveEpilogueBwdISB_SC_SE_Li256ELb1ELb0ELi4EEENS1_19SingleTileSchedulerILb1ELb0ELb0ELi64EEEEEEEEEvNT_6ParamsE)
        .other          _ZN7cutlass13device_kernelIN5flash19enable_sm80_to_sm89INS1_16FlashAttnBwdSm80INS1_25CollectiveMainloopBwdSm80ILi1ELi1EN4cute5tupleIJNS5_1CILi32EEENS7_ILi64EEENS7_ILi256EEEEEENS_10bfloat16_tEfNS_4arch4Sm80ELb0ELb1ELb0ELb1ELb0ELb0ELb0ELb0ELi2ELi2ELi2ELi1ELb1EEENS1_21CollectiveEpilogueBwdISB_SC_SE_Li256ELb1ELb0ELi4EEENS1_19SingleTileSchedulerILb1ELb0ELb0ELi64EEEEEEEEEvNT_6ParamsE,@"STO_CUDA_ENTRY STV_DEFAULT"
_ZN7cutlass13device_kernelIN5flash19enable_sm80_to_sm89INS1_16FlashAttnBwdSm80INS1_25CollectiveMainloopBwdSm80ILi1ELi1EN4cute5tupleIJNS5_1CILi32EEENS7_ILi64EEENS7_ILi256EEEEEENS_10bfloat16_tEfNS_4arch4Sm80ELb0ELb1ELb0ELb1ELb0ELb0ELb0ELb0ELi2ELi2ELi2ELi1ELb1EEENS1_21CollectiveEpilogueBwdISB_SC_SE_Li256ELb1ELb0ELi4EEENS1_19SingleTileSchedulerILb1ELb0ELb0ELi64EEEEEEEEEvNT_6ParamsE:
[----:B------:R-:W-:Y:S02]  /*0000*/  MOV R1, c[0x0][0x28] ;  /* 0x00000a0000017a02 */ /* 0x000fe40000000f00 */
[----:B------:R-:W1:Y:S01]  /*0010*/  S2R R85, SR_TID.X ;  /* 0x0000000000557919 */ /* 0x000e620000002100 */
[----:B------:R-:W-:Y:S01]  /*0020*/  IMAD.MOV.U32 R8, RZ, RZ, 0x4 ;  /* 0x00000004ff087424 */ /* 0x000fe200078e00ff */
[----:B------:R-:W2:Y:S01]  /*0030*/  S2UR UR6, SR_CTAID.X ;  /* 0x00000000000679c3 */ /* 0x000ea20000002500 */
[----:B------:R-:W-:Y:S01]  /*0040*/  ULDC.64 UR10, c[0x0][0x118] ;  /* 0x00004600000a7ab9 */ /* 0x000fe20000000a00 */
[----:B------:R-:W3:Y:S01]  /*0050*/  S2R R5, SR_CTAID.Z ;  /* 0x0000000000057919 */ /* 0x000ee20000002700 */
[----:B------:R-:W-:-:S03]  /*0060*/  IADD3 R1, R1, -0xd8, RZ ;  /* 0xffffff2801017810 */ /* 0x000fc60007ffe0ff */
[----:B------:R-:W4:Y:S01]  /*0070*/  S2R R84, SR_CTAID.Y ;  /* 0x0000000000547919 */ /* 0x000f220000002600 */
[----:B-1----:R-:W-:Y:S01]  /*0080*/  SHF.R.U32.HI R0, RZ, 0x5, R85 ;  /* 0x00000005ff007819 */ /* 0x002fe20000011655 */
[----:B---3--:R-:W-:-:S05]  /*0090*/  IMAD.WIDE R2, R5, R8, c[0x0][0x3c0] ;  /* 0x0000f00005027625 */ /* 0x008fca00078e0208 */
[----:B------:R-:W1:Y:S02]  /*00a0*/  SHFL.IDX PT, R0, R0, RZ, 0x1f ;  /* 0x00001fff00007589 */ /* 0x000e6400000e0000 */
[----:B-1----:R-:W-:-:S13]  /*00b0*/  ISETP.NE.AND P0, PT, R0, RZ, PT ;  /* 0x000000ff0000720c */ /* 0x002fda0003f05270 */
[----:B------:R-:W-:Y:S05]  /*00c0*/  @!P0 BRA `(.L_x_225) ;  /* 0x0000013000008947 */ /* 0x000fea0003800000 */
[----:B--2-4-:R-:W-:-:S04]  /*00d0*/  ISETP.NE.U32.AND P0, PT, RZ, c[0x0][0x3c0], PT ;  /* 0x0000f000ff007a0c */ /* 0x014fc80003f05070 */
[----:B------:R-:W-:-:S13]  /*00e0*/  ISETP.NE.AND.EX P0, PT, RZ, c[0x0][0x3c4], PT, P0 ;  /* 0x0000f100ff007a0c */ /* 0x000fda0003f05300 */
[----:B------:R-:W-:Y:S05]  /*00f0*/  @!P0 BRA `(.L_x_226) ;  /* 0x0000002000008947 */ /* 0x000fea0003800000 */
[----:B------:R1:W5:Y:S01]  /*0100*/  LDG.E R0, [R2.64] ;  /* 0x0000000a02007981 */ /* 0x000362000c1e1900 */
[----:B------:R-:W-:Y:S05]  /*0110*/  BRA `(.L_x_227) ;  /* 0x0000009000007947 */ /* 0x000fea0003800000 */
.L_x_226:
        /* <DEDUP_REMOVED lines=8> */
.L_x_228:
[----:B------:R-:W-:Y:S02]  /*01a0*/  MOV R0, c[0x0][0x3a4] ;  /* 0x0000e90000007a02 */ /* 0x000fe40000000f00 */
.L_x_227:
[----:B------:R-:W-:-:S06]  /*01b0*/  USHF.L.U32 UR9, UR6, 0x6, URZ ;  /* 0x0000000606097899 */ /* 0x000fcc000800063f */
[----:B-----5:R-:W-:-:S04]  /*01c0*/  ISETP.LE.AND P0, PT, R0, UR9, PT ;  /* 0x0000000900007c0c */ /* 0x020fc8000bf03270 */
[----:B------:R-:W-:-:S05]  /*01d0*/  SEL R0, R5, 0xffffffff, !P0 ;  /* 0xffffffff05007807 */ /* 0x000fca0004000000 */
[----:B------:R2:W-:Y:S01]  /*01e0*/  STL [R1+0xbc], R0 ;  /* 0x0000bc0001007387 */ /* 0x0005e20000100800 */
[----:B------:R-:W-:Y:S05]  /*01f0*/  BRA `(.L_x_229) ;  /* 0x0000012000007947 */ /* 0x000fea0003800000 */
.L_x_225:
[----:B--2-4-:R-:W-:-:S04]  /*0200*/  ISETP.NE.U32.AND P0, PT, RZ, c[0x0][0x3c0], PT ;  /* 0x0000f000ff007a0c */ /* 0x014fc80003f05070 */
[----:B------:R-:W-:-:S13]  /*0210*/  ISETP.NE.AND.EX P0, PT, RZ, c[0x0][0x3c4], PT, P0 ;  /* 0x0000f100ff007a0c */ /* 0x000fda0003f05300 */
[----:B------:R-:W-:Y:S05]  /*0220*/  @!P0 BRA `(.L_x_230) ;  /* 0x0000002000008947 */ /* 0x000fea0003800000 */
[----:B------:R1:W5:Y:S01]  /*0230*/  LDG.E R0, [R2.64] ;  /* 0x0000000a02007981 */ /* 0x000362000c1e1900 */
[----:B------:R-:W-:Y:S05]  /*0240*/  BRA `(.L_x_231) ;  /* 0x0000009000007947 */ /* 0x000fea0003800000 */
.L_x_230:
        /* <DEDUP_REMOVED lines=8> */
.L_x_232:
[----:B------:R-:W-:Y:S02]  /*02d0*/  MOV R0, c[0x0][0x3a4] ;  /* 0x0000e90000007a02 */ /* 0x000fe40000000f00 */
.L_x_231:
[----:B------:R-:W-:-:S06]  /*02e0*/  USHF.L.U32 UR9, UR6, 0x6, URZ ;  /* 0x0000000606097899 */ /* 0x000fcc000800063f */
[----:B-----5:R-:W-:-:S04]  /*02f0*/  ISETP.LE.AND P0, PT, R0, UR9, PT ;  /* 0x0000000900007c0c */ /* 0x020fc8000bf03270 */
[----:B------:R-:W-:-:S05]  /*0300*/  SEL R0, R5, 0xffffffff, !P0 ;  /* 0xffffffff05007807 */ /* 0x000fca0004000000 */
[----:B------:R2:W-:Y:S04]  /*0310*/  STL [R1+0xbc], R0 ;  /* 0x0000bc0001007387 */ /* 0x0005e80000100800 */
.L_x_229:
[----:B------:R-:W3:Y:S02]  /*0320*/  LDL R86, [R1+0xbc] ;  /* 0x0000bc0001567983 */ /* 0x000ee40000100800 */
[----:B---3--:R-:W-:-:S13]  /*0330*/  ISETP.GE.AND P0, PT, R86, RZ, PT ;  /* 0x000000ff5600720c */ /* 0x008fda0003f06270 */
[----:B------:R-:W-:Y:S05]  /*0340*/  @!P0 EXIT ;  /* 0x000000000000894d */ /* 0x000fea0003800000 */
[----:B------:R-:W-:Y:S01]  /*0350*/  ISETP.NE.U32.AND P0, PT, RZ, c[0x0][0x2d8], PT ;  /* 0x0000b600ff007a0c */ /* 0x000fe20003f05070 */
[----:B------:R-:W-:Y:S01]  /*0360*/  IMAD.WIDE R6, R86, R8, c[0x0][0x2c8] ;  /* 0x0000b20056067625 */ /* 0x000fe200078e0208 */
[----:B------:R-:W-:Y:S02]  /*0370*/  ISETP.NE.U32.AND P1, PT, RZ, c[0x0][0x2c8], PT ;  /* 0x0000b200ff007a0c */ /* 0x000fe40003f25070 */
[----:B------:R-:W-:Y:S02]  /*0380*/  ISETP.NE.AND.EX P0, PT, RZ, c[0x0][0x2dc], PT, P0 ;  /* 0x0000b700ff007a0c */ /* 0x000fe40003f05300 */
[----:B------:R-:W-:Y:S02]  /*0390*/  ISETP.NE.AND.EX P6, PT, RZ, c[0x0][0x2cc], PT, P1 ;  /* 0x0000b300ff007a0c */ /* 0x000fe40003fc5310 */
[----:B------:R-:W-:-:S09]  /*03a0*/  ISETP.NE.U32.AND P2, PT, RZ, c[0x0][0x2d0], PT ;  /* 0x0000b400ff007a0c */ /* 0x000fd20003f45070 */
[----:B-1----:R-:W-:Y:S02]  /*03b0*/  @P0 IMAD.WIDE R2, R86, R8, c[0x0][0x2d8] ;  /* 0x0000b60056020625 */ /* 0x002fe400078e0208 */
[----:B--2---:R-:W2:Y:S01]  /*03c0*/  @P6 LDG.E R0, [R6.64] ;  /* 0x0000000a06006981 */ /* 0x004ea2000c1e1900 */
[----:B------:R-:W-:-:S03]  /*03d0*/  ISETP.NE.AND.EX P2, PT, RZ, c[0x0][0x2d4], PT, P2 ;  /* 0x0000b500ff007a0c */ /* 0x000fc60003f45320 */
[----:B------:R-:W3:Y:S01]  /*03e0*/  @P0 LDG.E R2, [R2.64] ;  /* 0x0000000a02020981 */ /* 0x000ee2000c1e1900 */
[----:B------:R-:W-:Y:S02]  /*03f0*/  IMAD.MOV.U32 R13, RZ, RZ, RZ ;  /* 0x000000ffff0d7224 */ /* 0x000fe400078e00ff */
[----:B------:R-:W-:Y:S02]  /*0400*/  IMAD.MOV.U32 R9, RZ, RZ, RZ ;  /* 0x000000ffff097224 */ /* 0x000fe400078e00ff */
[----:B------:R-:W-:Y:S02]  /*0410*/  IMAD.WIDE R4, R86, R8, c[0x0][0x2d0] ;  /* 0x0000b40056047625 */ /* 0x000fe400078e0208 */
[----:B------:R1:W5:Y:S04]  /*0420*/  @P6 LDG.E R13, [R6.64] ;  /* 0x0000000a060d6981 */ /* 0x000368000c1e1900 */
[----:B------:R1:W5:Y:S01]  /*0430*/  @P2 LDG.E R9, [R4.64] ;  /* 0x0000000a04092981 */ /* 0x000362000c1e1900 */
[----:B------:R-:W-:-:S02]  /*0440*/  ULDC UR8, c[0x0][0x168] ;  /* 0x00005a0000087ab9 */ /* 0x000fc40000000800 */
[----:B------:R-:W-:Y:S01]  /*0450*/  ULDC UR15, c[0x0][0x198] ;  /* 0x00006600000f7ab9 */ /* 0x000fe20000000800 */
[----:B------:R-:W-:Y:S02]  /*0460*/  IMAD.MOV.U32 R11, RZ, RZ, RZ ;  /* 0x000000ffff0b7224 */ /* 0x000fe400078e00ff */
[----:B--2---:R-:W-:Y:S01]  /*0470*/  @P6 IMAD R0, R86, 0x20, R0 ;  /* 0x0000002056006824 */ /* 0x004fe200078e0200 */
[----:B---3--:R2:W3:Y:S04]  /*0480*/  @P0 R2UR UR8, R2 ;  /* 0x00000000020803c2 */ /* 0x0084e800000e0000 */
[----:B--2---:R-:W-:-:S04]  /*0490*/  @P6 SHF.R.S32.HI R2, RZ, 0x1f, R0 ;  /* 0x0000001fff026819 */ /* 0x004fc80000011400 */
[----:B------:R-:W-:-:S04]  /*04a0*/  @P6 LEA.HI R0, R2, R0, RZ, 0x5 ;  /* 0x0000000002006211 */ /* 0x000fc800078f28ff */
[----:B------:R-:W-:Y:S01]  /*04b0*/  @P6 LOP3.LUT R11, R0, 0xffffffe0, RZ, 0xc0, !PT ;  /* 0xffffffe0000b6812 */ /* 0x000fe200078ec0ff */
[----:B------:R-:W-:Y:S05]  /*04c0*/  @P0 BRA `(.L_x_233) ;  /* 0x0000006000000947 */ /* 0x000fea0003800000 */
[----:B-1-3--:R-:W-:Y:S05]  /*04d0*/  @!P6 BRA `(.L_x_233) ;  /* 0x000000500000e947 */ /* 0x00afea0003800000 */
[----:B------:R-:W2:Y:S04]  /*04e0*/  LDG.E R2, [R6.64] ;  /* 0x0000000a06027981 */ /* 0x000ea8000c1e1900 */
[----:B------:R-:W3:Y:S01]  /*04f0*/  LDG.E R0, [R6.64+0x4] ;  /* 0x0000040a06007981 */ /* 0x000ee2000c1e1900 */
[----:B--2---:R-:W1:Y:S08]  /*0500*/  R2UR UR8, R2 ;  /* 0x00000000020873c2 */ /* 0x004e7000000e0000 */
[----:B---3--:R-:W1:Y:S02]  /*0510*/  R2UR UR4, R0 ;  /* 0x00000000000473c2 */ /* 0x008e6400000e0000 */
[----:B-1----:R-:W-:-:S06]  /*0520*/  UIADD3 UR8, -UR8, UR4, URZ ;  /* 0x0000000408087290 */ /* 0x002fcc000fffe13f */
.L_x_233:
[----:B-1-3--:R-:W-:-:S04]  /*0530*/  ISETP.NE.U32.AND P0, PT, RZ, c[0x0][0x2e0], PT ;  /* 0x0000b800ff007a0c */ /* 0x00afc80003f05070 */
[----:B------:R-:W-:-:S13]  /*0540*/  ISETP.NE.AND.EX P0, PT, RZ, c[0x0][0x2e4], PT, P0 ;  /* 0x0000b900ff007a0c */ /* 0x000fda0003f05300 */
[----:B------:R-:W-:Y:S05]  /*0550*/  @!P0 BRA `(.L_x_234) ;  /* 0x0000004000008947 */ /* 0x000fea0003800000 */
[----:B------:R-:W-:-:S05]  /*0560*/  IMAD.WIDE R2, R86, R8, c[0x0][0x2e0] ;  /* 0x0000b80056027625 */ /* 0x000fca00078e0208 */
[----:B------:R-:W2:Y:S02]  /*0570*/  LDG.E R0, [R2.64] ;  /* 0x0000000a02007981 */ /* 0x000ea4000c1e1900 */
[----:B--2---:R1:W2:Y:S02]  /*0580*/  R2UR UR15, R0 ;  /* 0x00000000000f73c2 */ /* 0x0042a400000e0000 */
[----:B-12---:R-:W-:Y:S05]  /*0590*/  BRA `(.L_x_235) ;  /* 0x0000006000007947 */ /* 0x006fea0003800000 */
.L_x_234:
[----:B------:R-:W-:Y:S05]  /*05a0*/  @!P2 BRA `(.L_x_235) ;  /* 0x000000500000a947 */ /* 0x000fea0003800000 */
[----:B------:R-:W2:Y:S04]  /*05b0*/  LDG.E R2, [R4.64] ;  /* 0x0000000a04027981 */ /* 0x000ea8000c1e1900 */
[----:B------:R-:W3:Y:S01]  /*05c0*/  LDG.E R0, [R4.64+0x4] ;  /* 0x0000040a04007981 */ /* 0x000ee2000c1e1900 */
[----:B--2---:R-:W1:Y:S08]  /*05d0*/  R2UR UR15, R2 ;  /* 0x00000000020f73c2 */ /* 0x004e7000000e0000 */
[----:B---3--:R-:W1:Y:S02]  /*05e0*/  R2UR UR4, R0 ;  /* 0x00000000000473c2 */ /* 0x008e6400000e0000 */
[----:B-1----:R-:W-:-:S06]  /*05f0*/  UIADD3 UR15, -UR15, UR4, URZ ;  /* 0x000000040f0f7290 */ /* 0x002fcc000fffe13f */
.L_x_235:
[----:B------:R-:W-:Y:S01]  /*0600*/  UIADD3 UR5, UR8, 0x1f, URZ ;  /* 0x0000001f08057890 */ /* 0x000fe2000fffe03f */
[----:B------:R-:W-:-:S03]  /*0610*/  ISETP.LE.AND P0, PT, RZ, UR6, PT ;  /* 0x00000006ff007c0c */ /* 0x000fc6000bf03270 */
[----:B------:R-:W-:-:S04]  /*0620*/  USHF.R.S32.HI UR4, URZ, 0x1f, UR5 ;  /* 0x0000001f3f047899 */ /* 0x000fc80008011405 */
[----:B------:R-:W-:-:S04]  /*0630*/  ULEA.HI UR4, UR4, UR5, URZ, 0x5 ;  /* 0x0000000504047291 */ /* 0x000fc8000f8f283f */
[----:B------:R-:W-:Y:S02]  /*0640*/  USHF.R.S32.HI UR7, URZ, 0x5, UR4 ;  /* 0x000000053f077899 */ /* 0x000fe40008011404 */
[----:B------:R-:W-:Y:S05]  /*0650*/  @!P0 BRA `(.L_x_236) ;  /* 0x0000009000008947 */ /* 0x000fea0003800000 */
[----:B------:R-:W-:Y:S02]  /*0660*/  UIADD3 UR4, -UR15, 0x5f, UR8 ;  /* 0x0000005f0f047890 */ /* 0x000fe4000fffe108 */
[----:B------:R-:W-:Y:S02]  /*0670*/  ULDC UR5, c[0x0][0x2a0] ;  /* 0x0000a80000057ab9 */ /* 0x000fe40000000800 */
[----:B------:R-:W-:-:S04]  /*0680*/  ULEA UR4, UR6, UR4, 0x6 ;  /* 0x0000000406047291 */ /* 0x000fc8000f8e303f */
[----:B------:R-:W-:-:S04]  /*0690*/  UIADD3 UR5, UR4, UR5, URZ ;  /* 0x0000000504057290 */ /* 0x000fc8000fffe03f */
[----:B------:R-:W-:-:S04]  /*06a0*/  USHF.R.S32.HI UR4, URZ, 0x1f, UR5 ;  /* 0x0000001f3f047899 */ /* 0x000fc80008011405 */
[----:B------:R-:W-:-:S04]  /*06b0*/  ULEA.HI UR4, UR4, UR5, URZ, 0x5 ;  /* 0x0000000504047291 */ /* 0x000fc8000f8f283f */
[----:B------:R-:W-:-:S04]  /*06c0*/  USHF.R.S32.HI UR4, URZ, 0x5, UR4 ;  /* 0x000000053f047899 */ /* 0x000fc80008011404 */
[----:B------:R-:W-:-:S04]  /*06d0*/  UISETP.LT.AND UP0, UPT, UR7, UR4, UPT ;  /* 0x000000040700728c */ /* 0x000fc8000bf01270 */
[----:B------:R-:W-:Y:S02]  /*06e0*/  USEL UR7, UR7, UR4, UP0 ;  /* 0x0000000407077287 */ /* 0x000fe40008000000 */
.L_x_236:
[----:B------:R-:W-:Y:S01]  /*06f0*/  UIADD3 UR4, UR9, UR8, -UR15 ;  /* 0x0000000809047290 */ /* 0x000fe2000fffe80f */
[----:B------:R-:W-:Y:S01]  /*0700*/  PLOP3.LUT P0, PT, PT, PT, PT, 0x80, 0x0 ;  /* 0x000000000000781c */ /* 0x000fe20003f0f070 */
[----:B------:R-:W-:Y:S01]  /*0710*/  ULDC UR5, c[0x0][0x2a4] ;  /* 0x0000a90000057ab9 */ /* 0x000fe20000000800 */
[----:B------:R-:W-:Y:S01]  /*0720*/  IMAD.MOV.U32 R10, RZ, RZ, RZ ;  /* 0x000000ffff0a7224 */ /* 0x000fe200078e00ff */
[----:B------:R-:W-:Y:S01]  /*0730*/  UIADD3 UR5, UR4, -UR5, URZ ;  /* 0x8000000504057290 */ /* 0x000fe2000fffe03f */
[----:B------:R-:W-:Y:S01]  /*0740*/  IMAD.MOV.U32 R142, RZ, RZ, RZ ;  /* 0x000000ffff8e7224 */ /* 0x000fe200078e00ff */
[----:B------:R-:W-:Y:S01]  /*0750*/  CS2R R140, SRZ ;  /* 0x00000000008c7805 */ /* 0x000fe2000001ff00 */
[----:B------:R-:W-:Y:S01]  /*0760*/  CS2R R146, SRZ ;  /* 0x0000000000927805 */ /* 0x000fe2000001ff00 */
[----:B------:R-:W-:Y:S01]  /*0770*/  USHF.R.S32.HI UR4, URZ, 0x1f, UR5 ;  /* 0x0000001f3f047899 */ /* 0x000fe20008011405 */
[----:B------:R-:W-:Y:S01]  /*0780*/  CS2R R144, SRZ ;  /* 0x0000000000907805 */ /* 0x000fe2000001ff00 */
[----:B------:R-:W-:Y:S01]  /*0790*/  MOV R12, RZ ;  /* 0x000000ff000c7202 */ /* 0x000fe20000000f00 */
[----:B------:R-:W-:Y:S01]  /*07a0*/  IMAD.MOV.U32 R138, RZ, RZ, RZ ;  /* 0x000000ffff8a7224 */ /* 0x000fe200078e00ff */
[----:B------:R-:W-:Y:S01]  /*07b0*/  ULEA.HI UR4, UR4, UR5, URZ, 0x5 ;  /* 0x0000000504047291 */ /* 0x000fe2000f8f283f */
[----:B------:R-:W-:Y:S01]  /*07c0*/  CS2R R136, SRZ ;  /* 0x0000000000887805 */ /* 0x000fe2000001ff00 */
[----:B------:R-:W-:Y:S01]  /*07d0*/  CS2R R134, SRZ ;  /* 0x0000000000867805 */ /* 0x000fe2000001ff00 */
[----:B------:R-:W-:Y:S01]  /*07e0*/  CS2R R6, SRZ ;  /* 0x0000000000067805 */ /* 0x000fe2000001ff00 */
[----:B------:R-:W-:Y:S01]  /*07f0*/  USHF.R.S32.HI UR12, URZ, 0x5, UR4 ;  /* 0x000000053f0c7899 */ /* 0x000fe20008011404 */
[----:B------:R-:W-:Y:S01]  /*0800*/  MOV R132, RZ ;  /* 0x000000ff00847202 */ /* 0x000fe20000000f00 */
[----:B------:R-:W-:Y:S01]  /*0810*/  IMAD.MOV.U32 R8, RZ, RZ, RZ ;  /* 0x000000ffff087224 */ /* 0x000fe200078e00ff */
[----:B------:R-:W-:Y:S01]  /*0820*/  MOV R126, RZ ;  /* 0x000000ff007e7202 */ /* 0x000fe20000000f00 */
[----:B------:R-:W-:Y:S01]  /*0830*/  UISETP.LT.AND UP0, UPT, URZ, UR12, UPT ;  /* 0x0000000c3f00728c */ /* 0x000fe2000bf01270 */
[----:B------:R-:W-:Y:S01]  /*0840*/  CS2R R124, SRZ ;  /* 0x00000000007c7805 */ /* 0x000fe2000001ff00 */
[----:B------:R-:W-:Y:S01]  /*0850*/  CS2R R130, SRZ ;  /* 0x0000000000827805 */ /* 0x000fe2000001ff00 */
[----:B------:R-:W-:Y:S01]  /*0860*/  CS2R R14, SRZ ;  /* 0x00000000000e7805 */ /* 0x000fe2000001ff00 */
[----:B------:R-:W-:Y:S01]  /*0870*/  USEL UR12, URZ, UR12, !UP0 ;  /* 0x0000000c3f0c7287 */ /* 0x000fe2000c000000 */
[----:B------:R-:W-:Y:S01]  /*0880*/  IMAD.MOV.U32 R128, RZ, RZ, RZ ;  /* 0x000000ffff807224 */ /* 0x000fe200078e00ff */
[----:B------:R-:W-:Y:S01]  /*0890*/  MOV R122, RZ ;  /* 0x000000ff007a7202 */ /* 0x000fe20000000f00 */
[----:B------:R-:W-:Y:S01]  /*08a0*/  CS2R R16, SRZ ;  /* 0x0000000000107805 */ /* 0x000fe2000001ff00 */
[----:B------:R-:W-:Y:S01]  /*08b0*/  UISETP.GT.AND UP0, UPT, UR7, UR12, UPT ;  /* 0x0000000c0700728c */ /* 0x000fe2000bf04270 */
[----:B------:R-:W-:Y:S01]  /*08c0*/  IMAD.MOV.U32 R120, RZ, RZ, RZ ;  /* 0x000000ffff787224 */ /* 0x000fe200078e00ff */
[----:B------:R-:W-:Y:S01]  /*08d0*/  MOV R118, RZ ;  /* 0x000000ff00767202 */ /* 0x000fe20000000f00 */
[----:B------:R-:W-:Y:S01]  /*08e0*/  CS2R R18, SRZ ;  /* 0x0000000000127805 */ /* 0x000fe2000001ff00 */
[----:B------:R-:W-:Y:S01]  /*08f0*/  IMAD.MOV.U32 R116, RZ, RZ, RZ ;  /* 0x000000ffff747224 */ /* 0x000fe200078e00ff */
[----:B------:R-:W-:Y:S01]  /*0900*/  MOV R110, RZ ;  /* 0x000000ff006e7202 */ /* 0x000fe20000000f00 */
        /* <DEDUP_REMOVED lines=51> */
[----:B------:R-:W-:Y:S01]  /*0c40*/  IMAD.MOV.U32 R10, RZ, RZ, R84 ;  /* 0x000000ffff0a7224 */ /* 0x000fe200078e0054 */
[----:B------:R-:W-:Y:S01]  /*0c50*/  SHF.R.S32.HI R28, RZ, 0x1f, R86 ;  /* 0x0000001fff1c7819 */ /* 0x000fe20000011456 */
[----:B------:R-:W-:Y:S01]  /*0c60*/  IMAD.SHL.U32 R12, R85, 0x4, RZ ;  /* 0x00000004550c7824 */ /* 0x000fe200078e00ff */
[----:B------:R-:W-:Y:S01]  /*0c70*/  ISETP.NE.AND P0, PT, R0, 0x1, PT ;  /* 0x000000010000780c */ /* 0x000fe20003f05270 */
[----:B------:R-:W-:Y:S01]  /*0c80*/  UIADD3 UR14, -UR9, UR15, URZ ;  /* 0x0000000f090e7290 */ /* 0x000fe2000fffe13f */
[----:B------:R-:W-:Y:S01]  /*0c90*/  LEA.HI R37, R31, R85, RZ, 0x3 ;  /* 0x000000551f257211 */ /* 0x000fe200078f18ff */
[----:B------:R-:W-:Y:S01]  /*0ca0*/  IMAD.MOV.U32 R18, RZ, RZ, c[0x0][0x1d8] ;  /* 0x00007600ff127624 */ /* 0x000fe200078e00ff */
[----:B------:R-:W-:Y:S01]  /*0cb0*/  SEL R22, R28, RZ, !P2 ;  /* 0x000000ff1c167207 */ /* 0x000fe20005000000 */
[----:B------:R-:W-:Y:S01]  /*0cc0*/  IMAD.MOV.U32 R27, RZ, RZ, c[0x0][0x1dc] ;  /* 0x00007700ff1b7624 */ /* 0x000fe200078e00ff */
[----:B------:R-:W-:Y:S01]  /*0cd0*/  LOP3.LUT R0, R37, 0xfffffff8, RZ, 0xc0, !PT ;  /* 0xfffffff825007812 */ /* 0x000fe200078ec0ff */
[----:B------:R-:W-:Y:S01]  /*0ce0*/  IMAD.MOV.U32 R15, RZ, RZ, c[0x0][0x2a8] ;  /* 0x0000aa00ff0f7624 */ /* 0x000fe200078e00ff */
[----:B------:R-:W-:Y:S01]  /*0cf0*/  SHF.R.S32.HI R43, RZ, 0x3, R37 ;  /* 0x00000003ff2b7819 */ /* 0x000fe20000011425 */
[----:B------:R-:W-:Y:S01]  /*0d00*/  IMAD R8, R22, c[0x0][0x1e8], RZ ;  /* 0x00007a0016087a24 */ /* 0x000fe200078e02ff */
[----:B------:R-:W-:Y:S01]  /*0d10*/  SEL R19, R86, RZ, !P2 ;  /* 0x000000ff56137207 */ /* 0x000fe20005000000 */
[----:B------:R-:W-:Y:S01]  /*0d20*/  IMAD.IADD R23, R85, 0x1, -R0 ;  /* 0x0000000155177824 */ /* 0x000fe200078e0a00 */
[----:B------:R-:W-:Y:S01]  /*0d30*/  SHF.R.S32.HI R17, RZ, 0x1f, R43 ;  /* 0x0000001fff117819 */ /* 0x000fe2000001142b */
[----:B------:R-:W-:Y:S01]  /*0d40*/  @P0 IMAD.HI.U32 R2, R84, c[0x0][0x24c], RZ ;  /* 0x0000930054020a27 */ /* 0x000fe200078e00ff */
[----:B------:R-:W-:Y:S01]  /*0d50*/  IADD3 R20, P1, R12, R11, RZ ;  /* 0x0000000b0c147210 */ /* 0x000fe20007f3e0ff */
[----:B------:R-:W-:Y:S01]  /*0d60*/  USHF.R.S32.HI UR13, URZ, 0x1f, UR12 ;  /* 0x0000001f3f0d7899 */ /* 0x000fe2000801140c */
[----:B-----5:R-:W-:Y:S01]  /*0d70*/  IADD3 R14, P2, R43, R13, RZ ;  /* 0x0000000d2b0e7210 */ /* 0x020fe20007f5e0ff */
[----:B------:R-:W-:Y:S01]  /*0d80*/  ULDC.64 UR4, c[0x0][0x178] ;  /* 0x00005e0000047ab9 */ /* 0x000fe20000000a00 */
[----:B------:R-:W-:Y:S01]  /*0d90*/  @P0 SHF.R.U32.HI R10, RZ, c[0x0][0x250], R2 ;  /* 0x00009400ff0a0a19 */ /* 0x000fe20000011602 */
[----:B------:R-:W-:Y:S01]  /*0da0*/  IMAD.SHL.U32 R2, R23, 0x8, RZ ;  /* 0x0000000817027824 */ /* 0x000fe200078e00ff */
[----:B------:R-:W-:Y:S01]  /*0db0*/  IADD3 R6, P0, R43, R9, RZ ;  /* 0x000000092b067210 */ /* 0x000fe20007f1e0ff */
[----:B------:R-:W-:Y:S01]  /*0dc0*/  UIMAD UR16, UR13, UR4, URZ ;  /* 0x000000040d1072a4 */ /* 0x000fe2000f8e023f */
[----:B------:R-:W-:Y:S01]  /*0dd0*/  SHF.R.S32.HI R16, RZ, 0x1f, R10 ;  /* 0x0000001fff107819 */ /* 0x000fe2000001140a */
[----:B------:R-:W-:Y:S01]  /*0de0*/  UIMAD.WIDE.U32 UR18, UR12, UR4, URZ ;  /* 0x000000040c1272a5 */ /* 0x000fe2000f8e003f */
[--C-:B------:R-:W-:Y:S01]  /*0df0*/  SHF.R.S32.HI R3, RZ, 0x1f, R2.reuse ;  /* 0x0000001fff037819 */ /* 0x100fe20000011402 */
[----:B------:R-:W-:Y:S01]  /*0e00*/  UIMAD UR5, UR12, UR5, UR16 ;  /* 0x000000050c0572a4 */ /* 0x000fe2000f8e0210 */
[----:B------:R-:W-:Y:S01]  /*0e10*/  LEA.HI.X.SX32 R7, R9, R17, 0x1, P0 ;  /* 0x0000001109077211 */ /* 0x000fe200000f0eff */
[----:B------:R-:W-:Y:S01]  /*0e20*/  IMAD R0, R16, c[0x0][0x1e0], RZ ;  /* 0x0000780010007a24 */ /* 0x000fe200078e02ff */
[----:B------:R-:W-:Y:S01]  /*0e30*/  IADD3 R35, R2, 0x40, RZ ;  /* 0x0000004002237810 */ /* 0x000fe20007ffe0ff */
[C---:B------:R-:W-:Y:S01]  /*0e40*/  IMAD.WIDE.U32 R4, R10.reuse, c[0x0][0x1e0], R2 ;  /* 0x000078000a047a25 */ /* 0x040fe200078e0002 */
[-C--:B------:R-:W-:Y:S01]  /*0e50*/  LEA.HI R40, R31, R85.reuse, RZ, 0x4 ;  /* 0x000000551f287211 */ /* 0x080fe200078f20ff */
[----:B------:R-:W-:Y:S01]  /*0e60*/  UIADD3 UR5, UR19, UR5, URZ ;  /* 0x0000000513057290 */ /* 0x000fe2000fffe03f */
[----:B------:R-:W-:Y:S01]  /*0e70*/  ISETP.GE.AND P4, PT, R35, c[0x0][0x1cc], PT ;  /* 0x0000730023007a0c */ /* 0x000fe20003f86270 */
[----:B------:R-:W-:Y:S01]  /*0e80*/  IMAD R0, R10, c[0x0][0x1e4], R0 ;  /* 0x000079000a007a24 */ /* 0x000fe200078e0200 */
[-C--:B------:R-:W-:Y:S01]  /*0e90*/  LEA.HI R30, R31, R85.reuse, RZ, 0x2 ;  /* 0x000000551f1e7211 */ /* 0x080fe200078f10ff */
[----:B------:R-:W-:Y:S01]  /*0ea0*/  IMAD.U32 R9, RZ, RZ, UR6 ;  /* 0x00000006ff097e24 */ /* 0x000fe2000f8e00ff */
[C---:B------:R-:W-:Y:S01]  /*0eb0*/  IADD3 R34, R2.reuse, 0x80, RZ ;  /* 0x0000008002227810 */ /* 0x040fe20007ffe0ff */
[----:B------:R-:W-:Y:S01]  /*0ec0*/  IMAD.IADD R5, R5, 0x1, R0 ;  /* 0x0000000105057824 */ /* 0x000fe200078e0200 */
[----:B------:R-:W-:Y:S01]  /*0ed0*/  IADD3 R33, R2, 0xc0, RZ ;  /* 0x000000c002217810 */ /* 0x000fe20007ffe0ff */
[----:B------:R-:W-:Y:S01]  /*0ee0*/  IMAD R0, R19, c[0x0][0x1ec], R8 ;  /* 0x00007b0013007a24 */ /* 0x000fe200078e0208 */
[----:B------:R-:W-:Y:S01]  /*0ef0*/  SHF.R.S32.HI R29, RZ, 0x2, R30 ;  /* 0x00000002ff1d7819 */ /* 0x000fe2000001141e */
[----:B------:R-:W-:Y:S01]  /*0f00*/  IMAD.WIDE R8, R9, 0x40, R6 ;  /* 0x0000004009087825 */ /* 0x000fe200078e0206 */
[----:B------:R-:W-:Y:S01]  /*0f10*/  ISETP.GE.AND P3, PT, R34, c[0x0][0x1cc], PT ;  /* 0x0000730022007a0c */ /* 0x000fe20003f66270 */
[----:B------:R-:W-:Y:S01]  /*0f20*/  USHF.L.U32 UR16, UR12, 0x5, URZ ;  /* 0x000000050c107899 */ /* 0x000fe2000800063f */
[----:B------:R-:W-:Y:S01]  /*0f30*/  LEA.HI R38, R31, R85, RZ, 0x5 ;  /* 0x000000551f267211 */ /* 0x000fe200078f28ff */
[----:B------:R-:W-:Y:S01]  /*0f40*/  IMAD.WIDE.U32 R4, R19, c[0x0][0x1e8], R4 ;  /* 0x00007a0013047a25 */ /* 0x000fe200078e0004 */
[----:B------:R-:W-:Y:S01]  /*0f50*/  SHF.R.S32.HI R41, RZ, 0x1f, R84 ;  /* 0x0000001fff297819 */ /* 0x000fe20000011454 */
[----:B------:R-:W-:Y:S01]  /*0f60*/  UIADD3 UR4, -UR16, UR8, URZ ;  /* 0x0000000810047290 */ /* 0x000fe2000fffe13f */
[----:B------:R-:W-:Y:S01]  /*0f70*/  SHF.R.S32.HI R36, RZ, 0x5, R38 ;  /* 0x00000005ff247819 */ /* 0x000fe20000011426 */
[----:B------:R-:W-:Y:S01]  /*0f80*/  IMAD R6, R9, c[0x0][0x1d8], RZ ;  /* 0x0000760009067a24 */ /* 0x000fe200078e02ff */
[----:B------:R-:W-:Y:S01]  /*0f90*/  UMOV UR17, 0x5 ;  /* 0x0000000500117882 */ /* 0x000fe20000000000 */
[----:B------:R-:W-:Y:S01]  /*0fa0*/  IMAD.IADD R5, R5, 0x1, R0 ;  /* 0x0000000105057824 */ /* 0x000fe200078e0200 */
[----:B------:R-:W-:Y:S01]  /*0fb0*/  CS2R R146, SRZ ;  /* 0x0000000000927805 */ /* 0x000fe2000001ff00 */
[C---:B------:R-:W-:Y:S01]  /*0fc0*/  IMAD R0, R8.reuse, c[0x0][0x1dc], R6 ;  /* 0x0000770008007a24 */ /* 0x040fe200078e0206 */
[----:B------:R-:W-:Y:S01]  /*0fd0*/  CS2R R144, SRZ ;  /* 0x0000000000907805 */ /* 0x000fe2000001ff00 */
[----:B------:R-:W-:Y:S01]  /*0fe0*/  IMAD.WIDE.U32 R6, R8, c[0x0][0x1d8], R4 ;  /* 0x0000760008067a25 */ /* 0x000fe200078e0004 */
[----:B------:R-:W-:Y:S01]  /*0ff0*/  SHF.R.S32.HI R5, RZ, 0x1f, R11 ;  /* 0x0000001fff057819 */ /* 0x000fe2000001140b */
[----:B------:R-:W-:Y:S01]  /*1000*/  CS2R R142, SRZ ;  /* 0x00000000008e7805 */ /* 0x000fe2000001ff00 */
[----:B------:R-:W-:Y:S01]  /*1010*/  CS2R R140, SRZ ;  /* 0x00000000008c7805 */ /* 0x000fe2000001ff00 */
[----:B------:R-:W-:Y:S01]  /*1020*/  IMAD.IADD R0, R7, 0x1, R0 ;  /* 0x0000000107007824 */ /* 0x000fe200078e0200 */
[----:B------:R-:W-:Y:S01]  /*1030*/  LEA R4, P0, R6, c[0x0][0x1c0], 0x1 ;  /* 0x0000700006047a11 */ /* 0x000fe200078008ff */
[----:B------:R-:W-:Y:S01]  /*1040*/  IMAD.SHL.U32 R7, R43, 0x40, RZ ;  /* 0x000000402b077824 */ /* 0x000fe200078e00ff */
[----:B------:R-:W-:Y:S01]  /*1050*/  LEA.HI.X.SX32 R21, R12, R5, 0x1, P1 ;  /* 0x000000050c157211 */ /* 0x000fe200008f0eff */
[----:B------:R-:W-:Y:S01]  /*1060*/  IMAD.MOV.U32 R148, RZ, RZ, 0x20 ;  /* 0x00000020ff947424 */ /* 0x000fe200078e00ff */
[----:B------:R-:W-:Y:S01]  /*1070*/  LEA.HI.X R5, R6, c[0x0][0x1c4], R0, 0x1, P0 ;  /* 0x0000710006057a11 */ /* 0x000fe200000f0c00 */
[----:B------:R-:W-:Y:S01]  /*1080*/  IMAD.SHL.U32 R6, R11, 0x100, RZ ;  /* 0x000001000b067824 */ /* 0x000fe200078e00ff */
[-C--:B------:R-:W-:Y:S01]  /*1090*/  LEA.HI R0, R31, R85.reuse, RZ, 0x6 ;  /* 0x000000551f007211 */ /* 0x080fe200078f30ff */
[----:B------:R-:W-:Y:S01]  /*10a0*/  CS2R R138, SRZ ;  /* 0x00000000008a7805 */ /* 0x000fe2000001ff00 */
[----:B------:R-:W-:Y:S01]  /*10b0*/  SHF.R.S32.HI R11, RZ, 0x1f, R85 ;  /* 0x0000001fff0b7819 */ /* 0x000fe20000011455 */
[----:B------:R-:W-:Y:S01]  /*10c0*/  CS2R R136, SRZ ;  /* 0x0000000000887805 */ /* 0x000fe2000001ff00 */
[----:B------:R-:W-:Y:S01]  /*10d0*/  SHF.R.S32.HI R26, RZ, 0x6, R0 ;  /* 0x00000006ff1a7819 */ /* 0x000fe20000011400 */
[----:B------:R-:W-:Y:S01]  /*10e0*/  CS2R R134, SRZ ;  /* 0x0000000000867805 */ /* 0x000fe2000001ff00 */
[----:B------:R-:W-:Y:S01]  /*10f0*/  LOP3.LUT R0, R7, 0x1c0, RZ, 0xc0, !PT ;  /* 0x000001c007007812 */ /* 0x000fe200078ec0ff */
[----:B------:R-:W-:Y:S01]  /*1100*/  CS2R R132, SRZ ;  /* 0x0000000000847805 */ /* 0x000fe2000001ff00 */
[----:B------:R-:W-:Y:S01]  /*1110*/  IADD3 R24, P1, R6, R85, RZ ;  /* 0x0000005506187210 */ /* 0x000fe20007f3e0ff */
[----:B------:R-:W-:Y:S01]  /*1120*/  IMAD.SHL.U32 R39, R26, 0x200, RZ ;  /* 0x000002001a277824 */ /* 0x000fe200078e00ff */
[----:B------:R-:W-:Y:S01]  /*1130*/  LOP3.LUT R7, R0, 0x38, R2, 0xf8, !PT ;  /* 0x0000003800077812 */ /* 0x000fe200078ef802 */
[----:B------:R-:W-:Y:S01]  /*1140*/  CS2R R130, SRZ ;  /* 0x0000000000827805 */ /* 0x000fe2000001ff00 */
[----:B------:R-:W-:Y:S01]  /*1150*/  SHF.R.U32.HI R0, RZ, 0x3, R0 ;  /* 0x00000003ff007819 */ /* 0x000fe20000011600 */
[----:B------:R-:W-:Y:S01]  /*1160*/  CS2R R128, SRZ ;  /* 0x0000000000807805 */ /* 0x000fe2000001ff00 */
[----:B------:R-:W-:Y:S01]  /*1170*/  LEA.HI.X.SX32 R25, R6, R11, 0x1, P1 ;  /* 0x0000000b06197211 */ /* 0x000fe200008f0eff */
[----:B------:R-:W-:Y:S01]  /*1180*/  CS2R R126, SRZ ;  /* 0x00000000007e7805 */ /* 0x000fe2000001ff00 */
[----:B------:R-:W-:Y:S01]  /*1190*/  LEA.HI.X.SX32 R11, R13, R17, 0x1, P2 ;  /* 0x000000110d0b7211 */ /* 0x000fe200010f0eff */
[----:B------:R-:W-:Y:S01]  /*11a0*/  CS2R R124, SRZ ;  /* 0x00000000007c7805 */ /* 0x000fe2000001ff00 */
[----:B------:R-:W-:Y:S01]  /*11b0*/  LOP3.LUT R6, R39, R7, R0, 0xf6, !PT ;  /* 0x0000000727067212 */ /* 0x000fe200078ef600 */
[----:B------:R-:W-:Y:S01]  /*11c0*/  IMAD.WIDE.U32 R24, R84, c[0x0][0x238], R24 ;  /* 0x00008e0054187a25 */ /* 0x000fe200078e0018 */
[----:B------:R-:W-:Y:S01]  /*11d0*/  IADD3 R0, -R43, UR14, RZ ;  /* 0x0000000e2b007c10 */ /* 0x000fe2000fffe1ff */
[----:B------:R-:W-:Y:S01]  /*11e0*/  CS2R R122, SRZ ;  /* 0x00000000007a7805 */ /* 0x000fe2000001ff00 */
[----:B------:R-:W-:Y:S01]  /*11f0*/  ISETP.GE.AND P2, PT, R2, c[0x0][0x1cc], PT ;  /* 0x0000730002007a0c */ /* 0x000fe20003f46270 */
[----:B------:R-:W-:Y:S01]  /*1200*/  IMAD.SHL.U32 R42, R6, 0x2, RZ ;  /* 0x00000002062a7824 */ /* 0x000fe200078e00ff */
[----:B------:R-:W-:Y:S01]  /*1210*/  LEA R12, P0, R18, R4, 0x6 ;  /* 0x00000004120c7211 */ /* 0x000fe200078030ff */
[----:B------:R-:W-:Y:S01]  /*1220*/  CS2R R120, SRZ ;  /* 0x0000000000787805 */ /* 0x000fe2000001ff00 */
[----:B------:R-:W-:Y:S01]  /*1230*/  ISETP.LT.OR P1, PT, R0, 0x1, P2 ;  /* 0x000000010000780c */ /* 0x000fe20001721670 */
[----:B------:R-:W-:Y:S01]  /*1240*/  CS2R R118, SRZ ;  /* 0x0000000000767805 */ /* 0x000fe2000001ff00 */
[----:B------:R-:W-:Y:S01]  /*1250*/  LEA.HI.X R13, R18, R5, R27, 0x6, P0 ;  /* 0x00000005120d7211 */ /* 0x000fe200000f341b */
[----:B------:R-:W-:Y:S01]  /*1260*/  STL [R1+0x50], R42 ;  /* 0x0000502a01007387 */ /* 0x000fe20000100800 */
[----:B------:R-:W-:Y:S01]  /*1270*/  ISETP.LT.OR P0, PT, R0, 0x1, P4 ;  /* 0x000000010000780c */ /* 0x000fe20002701670 */
[----:B------:R-:W-:Y:S01]  /*1280*/  CS2R R116, SRZ ;  /* 0x0000000000747805 */ /* 0x000fe2000001ff00 */
[----:B------:R-:W-:Y:S01]  /*1290*/  SHF.R.S32.HI R18, RZ, 0x4, R40 ;  /* 0x00000004ff127819 */ /* 0x000fe20000011428 */
[----:B------:R-:W-:Y:S01]  /*12a0*/  CS2R R114, SRZ ;  /* 0x0000000000727805 */ /* 0x000fe2000001ff00 */
[----:B------:R-:W-:Y:S01]  /*12b0*/  SHF.R.S32.HI R7, RZ, 0x1f, R30 ;  /* 0x0000001fff077819 */ /* 0x000fe2000001141e */
[----:B------:R-:W-:Y:S01]  /*12c0*/  CS2R R112, SRZ ;  /* 0x0000000000707805 */ /* 0x000fe2000001ff00 */
[----:B------:R-:W-:Y:S01]  /*12d0*/  LEA.HI R6, R40, R18, RZ, 0x1 ;  /* 0x0000001228067211 */ /* 0x000fe200078f08ff */
[----:B------:R-:W-:Y:S01]  /*12e0*/  CS2R R110, SRZ ;  /* 0x00000000006e7805 */ /* 0x000fe2000001ff00 */
[----:B------:R-:W-:Y:S01]  /*12f0*/  LEA.HI R7, R7, R29, RZ, 0x3 ;  /* 0x0000001d07077211 */ /* 0x000fe200078f18ff */
[----:B------:R-:W-:Y:S01]  /*1300*/  @!PT LDS RZ, [RZ] ;  /* 0x00000000fffff984 */ /* 0x000fe20000000800 */
[----:B------:R-:W-:Y:S01]  /*1310*/  @!PT LDS RZ, [RZ] ;  /* 0x00000000fffff984 */ /* 0x000fe20000000800 */
[----:B------:R-:W-:Y:S01]  /*1320*/  @!PT LDS RZ, [RZ] ;  /* 0x00000000fffff984 */ /* 0x000fe20000000800 */
[----:B------:R1:W-:Y:S01]  /*1330*/  LDGSTS.E.BYPASS.LTC128B.128 [R42+0x8080], [R4.64], !P1 ;  /* 0x08080000042a7fae */ /* 0x0003e2000c901d4a */
[----:B------:R-:W-:Y:S01]  /*1340*/  ISETP.GE.AND P1, PT, R15, 0x1, PT ;  /* 0x000000010f00780c */ /* 0x000fe20003f26270 */
[----:B------:R-:W-:Y:S01]  /*1350*/  CS2R R108, SRZ ;  /* 0x00000000006c7805 */ /* 0x000fe2000001ff00 */
[----:B------:R-:W-:Y:S01]  /*1360*/  ISETP.GE.AND P1, PT, R33, c[0x0][0x1cc], PT ;  /* 0x0000730021007a0c */ /* 0x000fe20003f26270 */
[----:B------:R1:W-:Y:S01]  /*1370*/  LDGSTS.E.BYPASS.LTC128B.128 [R42+0xa080], [R4.64+0x80], !P0 ;  /* 0x0a080080042a7fae */ /* 0x0003e2000c101d4a */
[----:B------:R-:W-:Y:S01]  /*1380*/  LOP3.LUT R15, R6, 0xfffffffe, RZ, 0xc0, !PT ;  /* 0xfffffffe060f7812 */ /* 0x000fe200078ec0ff */
[----:B------:R-:W-:Y:S01]  /*1390*/  IMAD R6, R16, c[0x0][0x1b0], RZ ;  /* 0x00006c0010067a24 */ /* 0x000fe200078e02ff */
[C---:B------:R-:W-:Y:S01]  /*13a0*/  ISETP.LT.OR P5, PT, R0.reuse, 0x1, P3 ;  /* 0x000000010000780c */ /* 0x040fe20001fa1670 */
[----:B------:R-:W-:Y:S01]  /*13b0*/  CS2R R106, SRZ ;  /* 0x00000000006a7805 */ /* 0x000fe2000001ff00 */
[----:B------:R-:W-:Y:S01]  /*13c0*/  ISETP.LT.OR P0, PT, R0, 0x1, P1 ;  /* 0x000000010000780c */ /* 0x000fe20000f01670 */
[C---:B------:R-:W-:Y:S01]  /*13d0*/  IMAD R16, R10.reuse, c[0x0][0x1b4], R6 ;  /* 0x00006d000a107a24 */ /* 0x040fe200078e0206 */
[----:B------:R-:W-:Y:S01]  /*13e0*/  LOP3.LUT R17, R7, 0xfffffff8, RZ, 0xc0, !PT ;  /* 0xfffffff807117812 */ /* 0x000fe200078ec0ff */
[----:B------:R-:W-:Y:S01]  /*13f0*/  IMAD.WIDE.U32 R6, R10, c[0x0][0x1b0], R2 ;  /* 0x00006c000a067a25 */ /* 0x000fe200078e0002 */
[C---:B------:R-:W-:Y:S01]  /*1400*/  ISETP.LT.OR P4, PT, R0.reuse, 0x21, P4 ;  /* 0x000000210000780c */ /* 0x040fe20002781670 */
[----:B------:R-:W-:Y:S01]  /*1410*/  CS2R R104, SRZ ;  /* 0x0000000000687805 */ /* 0x000fe2000001ff00 */
[C---:B------:R-:W-:Y:S01]  /*1420*/  ISETP.LT.OR P3, PT, R0.reuse, 0x21, P3 ;  /* 0x000000210000780c */ /* 0x040fe20001f61670 */
[C---:B------:R-:W-:Y:S01]  /*1430*/  IMAD R10, R11.reuse, c[0x0][0x178], RZ ;  /* 0x00005e000b0a7a24 */ /* 0x040fe200078e02ff */
[----:B------:R-:W-:Y:S01]  /*1440*/  ISETP.LT.OR P1, PT, R0, 0x21, P1 ;  /* 0x000000210000780c */ /* 0x000fe20000f21670 */
[----:B------:R-:W-:Y:S01]  /*1450*/  IMAD R11, R11, c[0x0][0x208], RZ ;  /* 0x000082000b0b7a24 */ /* 0x000fe200078e02ff */
[----:B------:R-:W-:Y:S01]  /*1460*/  CS2R R102, SRZ ;  /* 0x0000000000667805 */ /* 0x000fe2000001ff00 */
[----:B------:R-:W-:Y:S01]  /*1470*/  IMAD.IADD R27, R18, 0x1, -R15 ;  /* 0x00000001121b7824 */ /* 0x000fe200078e0a0f */
[----:B------:R1:W-:Y:S01]  /*1480*/  LDGSTS.E.BYPASS.LTC128B.128 [R42+0xc080], [R4.64+0x100], !P5 ;  /* 0x0c080100042a7fae */ /* 0x0003e2000e901d4a */
[----:B------:R-:W-:Y:S01]  /*1490*/  IMAD.IADD R15, R29, 0x1, -R17 ;  /* 0x000000011d0f7824 */ /* 0x000fe200078e0a11 */
[----:B------:R-:W-:Y:S01]  /*14a0*/  CS2R R100, SRZ ;  /* 0x0000000000647805 */ /* 0x000fe2000001ff00 */
[----:B------:R-:W-:Y:S01]  /*14b0*/  IMAD.IADD R7, R7, 0x1, R16 ;  /* 0x0000000107077824 */ /* 0x000fe200078e0210 */
[----:B------:R1:W-:Y:S01]  /*14c0*/  LDGSTS.E.BYPASS.LTC128B.128 [R42+0xe080], [R4.64+0x180], !P0 ;  /* 0x0e080180042a7fae */ /* 0x0003e2000c101d4a */
[----:B------:R-:W-:Y:S01]  /*14d0*/  IMAD R18, R14, c[0x0][0x17c], R10 ;  /* 0x00005f000e127a24 */ /* 0x000fe200078e020a */
[----:B------:R-:W-:Y:S01]  /*14e0*/  ISETP.LT.OR P0, PT, R0, 0x21, P2 ;  /* 0x000000210000780c */ /* 0x000fe20001701670 */
[C---:B------:R-:W-:Y:S01]  /*14f0*/  IMAD R29, R14.reuse, c[0x0][0x20c], R11 ;  /* 0x000083000e1d7a24 */ /* 0x040fe200078e020b */
[----:B------:R-:W-:Y:S01]  /*1500*/  LOP3.LUT P5, RZ, R15, 0x4, RZ, 0xc0, !PT ;  /* 0x000000040fff7812 */ /* 0x000fe200078ac0ff */
[C-C-:B------:R-:W-:Y:S01]  /*1510*/  IMAD.WIDE.U32 R10, R14.reuse, c[0x0][0x178], R2.reuse ;  /* 0x00005e000e0a7a25 */ /* 0x140fe200078e0002 */
[----:B------:R-:W-:Y:S01]  /*1520*/  ISETP.GE.AND P2, PT, R35, c[0x0][0x19c], PT ;  /* 0x0000670023007a0c */ /* 0x000fe20003f46270 */
[----:B------:R-:W-:Y:S01]  /*1530*/  CS2R R98, SRZ ;  /* 0x0000000000627805 */ /* 0x000fe2000001ff00 */
[----:B------:R-:W-:Y:S01]  /*1540*/  CS2R R96, SRZ ;  /* 0x0000000000607805 */ /* 0x000fe2000001ff00 */
[----:B------:R-:W-:Y:S01]  /*1550*/  IMAD.WIDE.U32 R16, R14, c[0x0][0x208], R2 ;  /* 0x000082000e107a25 */ /* 0x000fe200078e0002 */
[----:B------:R-:W-:Y:S01]  /*1560*/  CS2R R94, SRZ ;  /* 0x00000000005e7805 */ /* 0x000fe2000001ff00 */
[----:B------:R-:W-:Y:S01]  /*1570*/  CS2R R92, SRZ ;  /* 0x00000000005c7805 */ /* 0x000fe2000001ff00 */
[----:B------:R-:W-:Y:S01]  /*1580*/  CS2R R90, SRZ ;  /* 0x00000000005a7805 */ /* 0x000fe2000001ff00 */
[----:B------:R-:W-:Y:S01]  /*1590*/  IMAD.SHL.U32 R3, R15, 0x40, RZ ;  /* 0x000000400f037824 */ /* 0x000fe200078e00ff */
[----:B------:R-:W-:Y:S01]  /*15a0*/  CS2R R88, SRZ ;  /* 0x0000000000587805 */ /* 0x000fe2000001ff00 */
[----:B------:R-:W-:Y:S01]  /*15b0*/  IMAD R14, R22, c[0x0][0x1b8], RZ ;  /* 0x00006e00160e7a24 */ /* 0x000fe200078e02ff */
[----:B------:R2:W-:Y:S01]  /*15c0*/  LDGSTS.E.BYPASS.LTC128B.128 [R42+0x9080], [R12.64], !P0 ;  /* 0x090800000c2a7fae */ /* 0x0005e2000c101d4a */
[----:B------:R-:W-:Y:S01]  /*15d0*/  CS2R R82, SRZ ;  /* 0x0000000000527805 */ /* 0x000fe2000001ff00 */
[----:B------:R-:W-:Y:S01]  /*15e0*/  LOP3.LUT R3, R3, 0x1c0, RZ, 0xc0, !PT ;  /* 0x000001c003037812 */ /* 0x000fe200078ec0ff */
[C---:B------:R-:W-:Y:S01]  /*15f0*/  IMAD R14, R19.reuse, c[0x0][0x1bc], R14 ;  /* 0x00006f00130e7a24 */ /* 0x040fe200078e020e */
[----:B------:R2:W-:Y:S01]  /*1600*/  LDGSTS.E.BYPASS.LTC128B.128 [R42+0xb080], [R12.64+0x80], !P4 ;  /* 0x0b0800800c2a7fae */ /* 0x0005e2000e101d4a */
[----:B------:R-:W-:Y:S01]  /*1610*/  CS2R R80, SRZ ;  /* 0x0000000000507805 */ /* 0x000fe2000001ff00 */
[----:B------:R-:W-:Y:S01]  /*1620*/  CS2R R78, SRZ ;  /* 0x00000000004e7805 */ /* 0x000fe2000001ff00 */
[----:B------:R-:W-:Y:S01]  /*1630*/  CS2R R76, SRZ ;  /* 0x00000000004c7805 */ /* 0x000fe2000001ff00 */
[----:B------:R2:W-:Y:S01]  /*1640*/  LDGSTS.E.BYPASS.LTC128B.128 [R42+0xd080], [R12.64+0x100], !P3 ;  /* 0x0d0801000c2a7fae */ /* 0x0005e2000d901d4a */
[----:B------:R-:W-:Y:S01]  /*1650*/  ISETP.LT.OR P3, PT, R0, 0x1, P2 ;  /* 0x000000010000780c */ /* 0x000fe20001761670 */
[----:B------:R-:W-:Y:S01]  /*1660*/  CS2R R74, SRZ ;  /* 0x00000000004a7805 */ /* 0x000fe2000001ff00 */
[----:B-1----:R-:W-:Y:S01]  /*1670*/  IMAD.WIDE.U32 R4, R19, c[0x0][0x1b8], R6 ;  /* 0x00006e0013047a25 */ /* 0x002fe200078e0006 */
[----:B------:R2:W-:Y:S01]  /*1680*/  LDGSTS.E.BYPASS.LTC128B.128 [R42+0xf080], [R12.64+0x180], !P1 ;  /* 0x0f0801800c2a7fae */ /* 0x0005e2000c901d4a */
[----:B------:R-:W-:Y:S01]  /*1690*/  ISETP.GE.AND P1, PT, R34, c[0x0][0x19c], PT ;  /* 0x0000670022007a0c */ /* 0x000fe20003f26270 */
[----:B------:R-:W-:Y:S01]  /*16a0*/  CS2R R72, SRZ ;  /* 0x0000000000487805 */ /* 0x000fe2000001ff00 */
[----:B------:R-:W-:Y:S01]  /*16b0*/  IMAD.SHL.U32 R6, R26, 0x8, RZ ;  /* 0x000000081a067824 */ /* 0x000fe200078e00ff */
[----:B------:R-:W0:Y:S01]  /*16c0*/  LDGDEPBAR ;  /* 0x00000000000079af */ /* 0x000e220000000000 */
[----:B------:R-:W-:Y:S01]  /*16d0*/  IMAD.IADD R7, R11, 0x1, R18 ;  /* 0x000000010b077824 */ /* 0x000fe200078e0212 */
[----:B------:R-:W-:Y:S01]  /*16e0*/  SHF.R.U32.HI R11, RZ, 0x3, R3 ;  /* 0x00000003ff0b7819 */ /* 0x000fe20000011603 */
[----:B------:R-:W-:Y:S01]  /*16f0*/  IMAD.IADD R5, R5, 0x1, R14 ;  /* 0x0000000105057824 */ /* 0x000fe200078e020e */
[----:B------:R-:W-:Y:S01]  /*1700*/  LOP3.LUT R31, R6, 0x18, RZ, 0xc0, !PT ;  /* 0x00000018061f7812 */ /* 0x000fe200078ec0ff */
[----:B------:R-:W-:Y:S01]  /*1710*/  IMAD.MOV.U32 R6, RZ, RZ, R10 ;  /* 0x000000ffff067224 */ /* 0x000fe200078e000a */
[----:B------:R-:W-:Y:S01]  /*1720*/  LEA.HI R10, R38, R36, RZ, 0x1 ;  /* 0x00000024260a7211 */ /* 0x000fe200078f08ff */
[----:B------:R-:W-:Y:S01]  /*1730*/  IMAD R14, R41, c[0x0][0x180], RZ ;  /* 0x00006000290e7a24 */ /* 0x000fe200078e02ff */
[----:B------:R-:W-:Y:S01]  /*1740*/  LOP3.LUT R18, R11, R3, R31, 0x1e, !PT ;  /* 0x000000030b127212 */ /* 0x000fe200078e1e1f */
[----:B------:R-:W-:Y:S01]  /*1750*/  IMAD R3, R9, c[0x0][0x1a8], RZ ;  /* 0x00006a0009037a24 */ /* 0x000fe200078e02ff */
[----:B------:R-:W-:Y:S01]  /*1760*/  CS2R R70, SRZ ;  /* 0x0000000000467805 */ /* 0x000fe2000001ff00 */
[----:B------:R-:W-:Y:S01]  /*1770*/  IMAD R14, R84, c[0x0][0x184], R14 ;  /* 0x00006100540e7a24 */ /* 0x000fe200078e020e */
[----:B------:R-:W-:Y:S01]  /*1780*/  CS2R R68, SRZ ;  /* 0x0000000000447805 */ /* 0x000fe2000001ff00 */
[----:B------:R-:W-:Y:S01]  /*1790*/  IMAD R15, R8, c[0x0][0x1ac], R3 ;  /* 0x00006b00080f7a24 */ /* 0x000fe200078e0203 */
[----:B------:R-:W-:Y:S01]  /*17a0*/  LOP3.LUT R3, R30, 0x3ffffffc, RZ, 0xc0, !PT ;  /* 0x3ffffffc1e037812 */ /* 0x000fe200078ec0ff */
[----:B------:R-:W-:Y:S01]  /*17b0*/  IMAD.WIDE.U32 R8, R8, c[0x0][0x1a8], R4 ;  /* 0x00006a0008087a25 */ /* 0x000fe200078e0004 */
[----:B------:R-:W-:Y:S01]  /*17c0*/  LOP3.LUT R4, R10, 0xfffffffe, RZ, 0xc0, !PT ;  /* 0xfffffffe0a047812 */ /* 0x000fe200078ec0ff */
[----:B------:R-:W-:Y:S01]  /*17d0*/  CS2R R66, SRZ ;  /* 0x0000000000427805 */ /* 0x000fe2000001ff00 */
[----:B------:R-:W-:Y:S01]  /*17e0*/  CS2R R64, SRZ ;  /* 0x0000000000407805 */ /* 0x000fe2000001ff00 */
[----:B------:R-:W-:Y:S01]  /*17f0*/  IMAD.IADD R5, R85, 0x1, -R3 ;  /* 0x0000000155057824 */ /* 0x000fe200078e0a03 */
[----:B------:R-:W-:Y:S01]  /*1800*/  CS2R R62, SRZ ;  /* 0x00000000003e7805 */ /* 0x000fe2000001ff00 */
[----:B------:R-:W-:Y:S01]  /*1810*/  IMAD.IADD R22, R36, 0x1, -R4 ;  /* 0x0000000124167824 */ /* 0x000fe200078e0a04 */
[----:B------:R-:W-:Y:S01]  /*1820*/  LEA R4, P0, R8, c[0x0][0x190], 0x1 ;  /* 0x0000640008047a11 */ /* 0x000fe200078008ff */
[----:B------:R-:W-:Y:S01]  /*1830*/  IMAD.WIDE.U32 R10, R84, c[0x0][0x180], R6 ;  /* 0x00006000540a7a25 */ /* 0x000fe200078e0006 */
[----:B------:R-:W-:Y:S01]  /*1840*/  CS2R R60, SRZ ;  /* 0x00000000003c7805 */ /* 0x000fe2000001ff00 */
[----:B------:R-:W-:Y:S01]  /*1850*/  CS2R R58, SRZ ;  /* 0x00000000003a7805 */ /* 0x000fe2000001ff00 */
[----:B------:R-:W-:Y:S01]  /*1860*/  CS2R R56, SRZ ;  /* 0x0000000000387805 */ /* 0x000fe2000001ff00 */
[----:B------:R-:W-:Y:S01]  /*1870*/  IMAD.SHL.U32 R32, R22, 0x400, RZ ;  /* 0x0000040016207824 */ /* 0x000fe200078e00ff */
[----:B------:R-:W-:Y:S01]  /*1880*/  CS2R R54, SRZ ;  /* 0x0000000000367805 */ /* 0x000fe2000001ff00 */
[----:B------:R-:W-:Y:S01]  /*1890*/  IMAD.IADD R3, R9, 0x1, R15 ;  /* 0x0000000109037824 */ /* 0x000fe200078e020f */
[----:B------:R-:W-:Y:S01]  /*18a0*/  CS2R R52, SRZ ;  /* 0x0000000000347805 */ /* 0x000fe2000001ff00 */
[----:B------:R-:W-:Y:S01]  /*18b0*/  IMAD.MOV.U32 R19, RZ, RZ, c[0x0][0x1a8] ;  /* 0x00006a00ff137624 */ /* 0x000fe200078e00ff */
[----:B------:R-:W-:Y:S01]  /*18c0*/  CS2R R50, SRZ ;  /* 0x0000000000327805 */ /* 0x000fe2000001ff00 */
[----:B------:R-:W-:Y:S01]  /*18d0*/  IMAD R7, R5, 0x2, R32 ;  /* 0x0000000205077824 */ /* 0x000fe200078e0220 */
[----:B------:R-:W-:Y:S01]  /*18e0*/  LEA.HI.X R5, R8, c[0x0][0x194], R3, 0x1, P0 ;  /* 0x0000650008057a11 */ /* 0x000fe200000f0c03 */
[----:B------:R-:W-:Y:S01]  /*18f0*/  IMAD.IADD R9, R11, 0x1, R14 ;  /* 0x000000010b097824 */ /* 0x000fe200078e020e */
[----:B------:R-:W-:Y:S01]  /*1900*/  LEA R6, P0, R19, R4, 0x6 ;  /* 0x0000000413067211 */ /* 0x000fe200078030ff */
[----:B------:R-:W-:Y:S01]  /*1910*/  IMAD.MOV.U32 R11, RZ, RZ, c[0x0][0x1ac] ;  /* 0x00006b00ff0b7624 */ /* 0x000fe200078e00ff */
[----:B------:R-:W-:Y:S01]  /*1920*/  UISETP.GT.AND UP1, UPT, UR6, -0x1, UPT ;  /* 0xffffffff0600788c */ /* 0x000fe2000bf24270 */
[----:B------:R-:W-:Y:S01]  /*1930*/  IMAD.IADD R3, R7, 0x1, R18 ;  /* 0x0000000107037824 */ /* 0x000fe200078e0212 */
[----:B------:R-:W-:Y:S01]  /*1940*/  SEL R18, R28, RZ, !P6 ;  /* 0x000000ff1c127207 */ /* 0x000fe20007000000 */
[----:B------:R-:W-:Y:S01]  /*1950*/  IMAD.MOV.U32 R8, RZ, RZ, R10 ;  /* 0x000000ffff087224 */ /* 0x000fe200078e000a */
[----:B------:R-:W-:Y:S01]  /*1960*/  LEA.HI.X R7, R19, R5, R11, 0x6, P0 ;  /* 0x0000000513077211 */ /* 0x000fe200000f340b */
[----:B------:R-:W-:Y:S01]  /*1970*/  IMAD.SHL.U32 R10, R3, 0x2, RZ ;  /* 0x00000002030a7824 */ /* 0x000fe200078e00ff */
[----:B------:R-:W-:Y:S01]  /*1980*/  ISETP.GE.AND P0, PT, R2, c[0x0][0x19c], PT ;  /* 0x0000670002007a0c */ /* 0x000fe20003f06270 */
[----:B--2---:R-:W-:Y:S01]  /*1990*/  IMAD R12, R18, c[0x0][0x188], RZ ;  /* 0x00006200120c7a24 */ /* 0x004fe200078e02ff */
[----:B------:R-:W-:Y:S01]  /*19a0*/  SEL R19, R86, RZ, !P6 ;  /* 0x000000ff56137207 */ /* 0x000fe20007000000 */
[----:B------:R-:W-:Y:S01]  /*19b0*/  IMAD.U32 R11, RZ, RZ, UR19 ;  /* 0x00000013ff0b7e24 */ /* 0x000fe2000f8e00ff */
[C---:B------:R-:W-:Y:S01]  /*19c0*/  ISETP.LT.OR P4, PT, R0.reuse, 0x1, P0 ;  /* 0x000000010000780c */ /* 0x040fe20000781670 */
[----:B------:R1:W-:Y:S01]  /*19d0*/  STL [R1+0x64], R10 ;  /* 0x0000640a01007387 */ /* 0x0003e20000100800 */
[----:B------:R-:W-:Y:S01]  /*19e0*/  ISETP.LT.OR P6, PT, R0, 0x21, P0 ;  /* 0x000000210000780c */ /* 0x000fe200007c1670 */
[----:B------:R-:W-:Y:S01]  /*19f0*/  IMAD R12, R19, c[0x0][0x18c], R12 ;  /* 0x00006300130c7a24 */ /* 0x000fe200078e020c */
[----:B------:R-:W-:Y:S01]  /*1a00*/  ISETP.GE.AND P0, PT, R33, c[0x0][0x19c], PT ;  /* 0x0000670021007a0c */ /* 0x000fe20003f06270 */
[----:B------:R-:W-:Y:S01]  /*1a10*/  IMAD.WIDE.U32 R14, R19, c[0x0][0x188], R8 ;  /* 0x00006200130e7a25 */ /* 0x000fe200078e0008 */
[----:B------:R-:W-:Y:S01]  /*1a20*/  IADD3 R3, R10, 0x14180, RZ ;  /* 0x000141800a037810 */ /* 0x000fe20007ffe0ff */
[----:B------:R-:W-:-:S02]  /*1a30*/  CS2R R86, SRZ ;  /* 0x0000000000567805 */ /* 0x000fc4000001ff00 */
[----:B------:R-:W-:Y:S02]  /*1a40*/  IMAD.U32 R11, RZ, RZ, UR5 ;  /* 0x00000005ff0b7e24 */ /* 0x000fe4000f8e00ff */
[----:B------:R-:W-:Y:S02]  /*1a50*/  IMAD.IADD R13, R15, 0x1, R12 ;  /* 0x000000010f0d7824 */ /* 0x000fe400078e020c */
[----:B------:R2:W-:Y:S01]  /*1a60*/  LDGSTS.E.BYPASS.LTC128B.128 [R42+0x80], [R4.64], !P4 ;  /* 0x00080000042a7fae */ /* 0x0005e2000e101d4a */
[C---:B------:R-:W-:Y:S01]  /*1a70*/  ISETP.LT.OR P4, PT, R0.reuse, 0x1, P1 ;  /* 0x000000010000780c */ /* 0x040fe20000f81670 */
[----:B------:R-:W-:Y:S02]  /*1a80*/  IMAD.MOV.U32 R8, RZ, RZ, R16 ;  /* 0x000000ffff087224 */ /* 0x000fe400078e0010 */
[----:B------:R2:W-:Y:S01]  /*1a90*/  LDGSTS.E.BYPASS.LTC128B.128 [R42+0x2080], [R4.64+0x80], !P3 ;  /* 0x02080080042a7fae */ /* 0x0005e2000d901d4a */
[----:B------:R-:W-:Y:S01]  /*1aa0*/  ISETP.LT.OR P3, PT, R0, 0x21, P1 ;  /* 0x000000210000780c */ /* 0x000fe20000f61670 */
[----:B------:R-:W-:-:S02]  /*1ab0*/  IMAD.IADD R9, R17, 0x1, R29 ;  /* 0x0000000111097824 */ /* 0x000fc400078e021d */
[C---:B------:R-:W-:Y:S02]  /*1ac0*/  IMAD R28, R41.reuse, c[0x0][0x270], RZ ;  /* 0x00009c00291c7a24 */ /* 0x040fe400078e02ff */
[C---:B------:R-:W-:Y:S02]  /*1ad0*/  IMAD R29, R41.reuse, c[0x0][0x288], RZ ;  /* 0x0000a200291d7a24 */ /* 0x040fe400078e02ff */
[----:B------:R-:W-:Y:S01]  /*1ae0*/  IMAD R30, R41, c[0x0][0x238], RZ ;  /* 0x00008e00291e7a24 */ /* 0x000fe200078e02ff */
[----:B-1----:R-:W-:Y:S01]  /*1af0*/  IADD3 R10, R10, 0x141c0, RZ ;  /* 0x000141c00a0a7810 */ /* 0x002fe20007ffe0ff */
[----:B------:R2:W-:Y:S01]  /*1b00*/  LDGSTS.E.BYPASS.LTC128B.128 [R42+0x4080], [R4.64+0x100], !P4 ;  /* 0x04080100042a7fae */ /* 0x0005e2000e101d4a */
[----:B------:R-:W-:Y:S01]  /*1b10*/  ISETP.LT.OR P4, PT, R0, 0x1, P0 ;  /* 0x000000010000780c */ /* 0x000fe20000781670 */
[----:B------:R-:W-:Y:S01]  /*1b20*/  IMAD.WIDE.U32 R8, R84, c[0x0][0x210], R8 ;  /* 0x0000840054087a25 */ /* 0x000fe200078e0008 */
[----:B------:R-:W-:Y:S02]  /*1b30*/  @P5 IADD3 R10, R3, -0x40, RZ ;  /* 0xffffffc0030a5810 */ /* 0x000fe40007ffe0ff */
[----:B------:R-:W-:Y:S01]  /*1b40*/  ISETP.LT.OR P5, PT, R0, 0x21, P2 ;  /* 0x000000210000780c */ /* 0x000fe200017a1670 */
[----:B------:R-:W-:Y:S01]  /*1b50*/  IMAD R28, R84, c[0x0][0x274], R28 ;  /* 0x00009d00541c7a24 */ /* 0x000fe200078e021c */
[----:B------:R-:W-:Y:S01]  /*1b60*/  ISETP.LT.OR P2, PT, R0, 0x21, P0 ;  /* 0x000000210000780c */ /* 0x000fe20000741670 */
[----:B------:R1:W-:Y:S01]  /*1b70*/  STL [R1+0x68], R10 ;  /* 0x0000680a01007387 */ /* 0x0003e20000100800 */
[----:B------:R-:W-:-:S02]  /*1b80*/  IMAD.SHL.U32 R0, R23, 0x40, RZ ;  /* 0x0000004017007824 */ /* 0x000fc400078e00ff */
[C---:B------:R-:W-:Y:S01]  /*1b90*/  IMAD R29, R84.reuse, c[0x0][0x28c], R29 ;  /* 0x0000a300541d7a24 */ /* 0x040fe200078e021d */
[----:B------:R3:W-:Y:S01]  /*1ba0*/  STL.64 [R1+0xa0], R14 ;  /* 0x0000a00e01007387 */ /* 0x0007e20000100a00 */
[----:B------:R-:W-:Y:S01]  /*1bb0*/  IMAD R30, R84, c[0x0][0x23c], R30 ;  /* 0x00008f00541e7a24 */ /* 0x000fe200078e021e */
[----:B------:R-:W-:Y:S02]  /*1bc0*/  LOP3.LUT R16, R0, 0x1c0, RZ, 0xc0, !PT ;  /* 0x000001c000107812 */ /* 0x000fe400078ec0ff */
[----:B------:R2:W-:Y:S01]  /*1bd0*/  LDGSTS.E.BYPASS.LTC128B.128 [R42+0x6080], [R4.64+0x180], !P4 ;  /* 0x06080180042a7fae */ /* 0x0005e2000e101d4a */
[----:B------:R-:W-:-:S03]  /*1be0*/  ISETP.GE.AND P4, PT, R2, c[0x0][0x16c], PT ;  /* 0x00005b0002007a0c */ /* 0x000fc60003f86270 */
[----:B------:R4:W-:Y:S01]  /*1bf0*/  LDGSTS.E.BYPASS.LTC128B.128 [R42+0x1080], [R6.64], !P6 ;  /* 0x01080000062a7fae */ /* 0x0009e2000f101d4a */
[----:B------:R-:W-:-:S03]  /*1c00*/  ISETP.GT.AND P6, PT, R85, 0x7, PT ;  /* 0x000000075500780c */ /* 0x000fc60003fc4270 */
[----:B------:R4:W-:Y:S01]  /*1c10*/  LDGSTS.E.BYPASS.LTC128B.128 [R42+0x3080], [R6.64+0x80], !P5 ;  /* 0x03080080062a7fae */ /* 0x0009e2000e901d4a */
[----:B------:R-:W-:-:S03]  /*1c20*/  ISETP.GE.AND P5, PT, R2, c[0x0][0x1fc], PT ;  /* 0x00007f0002007a0c */ /* 0x000fc60003fa6270 */
[----:B------:R4:W-:Y:S04]  /*1c30*/  LDGSTS.E.BYPASS.LTC128B.128 [R42+0x5080], [R6.64+0x100], !P3 ;  /* 0x05080100062a7fae */ /* 0x0009e8000d901d4a */
[----:B------:R4:W-:Y:S01]  /*1c40*/  LDGSTS.E.BYPASS.LTC128B.128 [R42+0x7080], [R6.64+0x180], !P2 ;  /* 0x07080180062a7fae */ /* 0x0009e2000d101d4a */
[----:B-1----:R-:W-:Y:S01]  /*1c50*/  IMAD.U32 R10, RZ, RZ, UR18 ;  /* 0x00000012ff0a7e24 */ /* 0x002fe2000f8e00ff */
[----:B------:R-:W-:Y:S01]  /*1c60*/  ISETP.LT.AND P2, PT, R43, UR4, PT ;  /* 0x000000042b007c0c */ /* 0x000fe2000bf41270 */
[----:B------:R-:W-:Y:S01]  /*1c70*/  ULDC.64 UR4, c[0x0][0x208] ;  /* 0x0000820000047ab9 */ /* 0x000fe20000000a00 */
[----:B------:R-:W0:Y:S01]  /*1c80*/  LDGDEPBAR ;  /* 0x00000000000079af */ /* 0x000e220000000000 */
[----:B------:R-:W-:Y:S01]  /*1c90*/  USHF.L.U64.HI UR5, UR4, UR17, UR5 ;  /* 0x0000001104057299 */ /* 0x000fe20008010205 */
[----:B------:R-:W-:Y:S01]  /*1ca0*/  LEA R3, P1, R10, R14, 0x5 ;  /* 0x0000000e0a037211 */ /* 0x000fe200078228ff */
[----:B------:R-:W-:Y:S01]  /*1cb0*/  USHF.L.U32 UR4, UR4, 0x5, URZ ;  /* 0x0000000504047899 */ /* 0x000fe2000800063f */
[----:B------:R1:W-:Y:S01]  /*1cc0*/  STL [R1+0xb8], R13 ;  /* 0x0000b80d01007387 */ /* 0x0003e20000100800 */
[----:B------:R-:W-:Y:S01]  /*1cd0*/  ISETP.GE.OR P3, PT, R2, c[0x0][0x16c], !P2 ;  /* 0x00005b0002007a0c */ /* 0x000fe20005766670 */
[----:B------:R-:W-:Y:S01]  /*1ce0*/  UIMAD UR5, UR5, UR12, URZ ;  /* 0x0000000c050572a4 */ /* 0x000fe2000f8e023f */
[----:B------:R-:W-:Y:S01]  /*1cf0*/  LEA.HI.X R10, R10, R13, R11, 0x5, P1 ;  /* 0x0000000d0a0a7211 */ /* 0x000fe200008f2c0b */
[----:B--2---:R-:W-:Y:S01]  /*1d00*/  IMAD R4, R27, 0x800, R39 ;  /* 0x000008001b047824 */ /* 0x004fe200078e0227 */
[----:B------:R-:W-:Y:S01]  /*1d10*/  LEA R12, P0, R3, c[0x0][0x160], 0x1 ;  /* 0x00005800030c7a11 */ /* 0x000fe200078008ff */
[----:B------:R-:W-:Y:S01]  /*1d20*/  IMAD R11, R41, c[0x0][0x210], RZ ;  /* 0x00008400290b7a24 */ /* 0x000fe200078e02ff */
[----:B------:R-:W-:Y:S01]  /*1d30*/  LOP3.LUT P1, RZ, R23, 0x4, RZ, 0xc0, !PT ;  /* 0x0000000417ff7812 */ /* 0x000fe2000782c0ff */
[----:B------:R-:W-:Y:S01]  /*1d40*/  UIMAD UR5, UR13, UR4, UR5 ;  /* 0x000000040d0572a4 */ /* 0x000fe2000f8e0205 */
[----:B---3--:R-:W-:-:S04]  /*1d50*/  IMAD.WIDE.U32 R14, R84, c[0x0][0x270], R20 ;  /* 0x00009c00540e7a25 */ /* 0x008fc800078e0014 */
[C---:B------:R-:W-:Y:S02]  /*1d60*/  IMAD R11, R84.reuse, c[0x0][0x214], R11 ;  /* 0x00008500540b7a24 */ /* 0x040fe400078e020b */
[----:B------:R-:W-:-:S04]  /*1d70*/  IMAD.WIDE.U32 R20, R84, c[0x0][0x288], R20 ;  /* 0x0000a20054147a25 */ /* 0x000fc800078e0014 */
[----:B----4-:R-:W-:Y:S01]  /*1d80*/  IMAD.MOV.U32 R7, RZ, RZ, 0x40 ;  /* 0x00000040ff077424 */ /* 0x010fe200078e00ff */
[----:B------:R-:W-:-:S04]  /*1d90*/  DEPBAR.LE SB0, 0x1 ;  /* 0x000080400000791a */ /* 0x000fc80000000000 */
[----:B------:R-:W-:Y:S01]  /*1da0*/  IMAD.IADD R5, R9, 0x1, R11 ;  /* 0x0000000109057824 */ /* 0x000fe200078e020b */
[----:B-1----:R-:W-:Y:S01]  /*1db0*/  LEA.HI.X R13, R3, c[0x0][0x164], R10, 0x1, P0 ;  /* 0x00005900030d7a11 */ /* 0x002fe200000f0c0a */
[----:B------:R-:W-:Y:S01]  /*1dc0*/  BAR.SYNC.DEFER_BLOCKING 0x0 ;  /* 0x0000000000007b1d */ /* 0x000fe20000010000 */
[----:B------:R-:W-:Y:S01]  /*1dd0*/  LOP3.LUT P0, RZ, R23, 0x2, RZ, 0xc0, !PT ;  /* 0x0000000217ff7812 */ /* 0x000fe2000780c0ff */
[----:B------:R-:W-:Y:S01]  /*1de0*/  IMAD.U32 R6, RZ, RZ, UR4 ;  /* 0x00000004ff067e24 */ /* 0x000fe2000f8e00ff */
[----:B------:R-:W-:Y:S01]  /*1df0*/  LOP3.LUT R3, R16, 0x8, R37, 0xf8, !PT ;  /* 0x0000000810037812 */ /* 0x000fe200078ef825 */
[----:B------:R-:W-:Y:S01]  /*1e00*/  IMAD.IADD R9, R15, 0x1, R28 ;  /* 0x000000010f097824 */ /* 0x000fe200078e021c */
[----:B------:R-:W-:Y:S01]  /*1e10*/  SHF.R.U32.HI R23, RZ, 0x3, R16 ;  /* 0x00000003ff177819 */ /* 0x000fe20000011610 */
[----:B------:R-:W-:Y:S01]  /*1e20*/  IMAD.IADD R15, R21, 0x1, R29 ;  /* 0x00000001150f7824 */ /* 0x000fe200078e021d */
[----:B------:R-:W-:Y:S01]  /*1e30*/  SEL R0, R148, 0xffffffe0, !P0 ;  /* 0xffffffe094007807 */ /* 0x000fe20004000000 */
[----:B------:R-:W-:Y:S01]  /*1e40*/  IMAD.IADD R11, R25, 0x1, R30 ;  /* 0x00000001190b7824 */ /* 0x000fe200078e021e */
[----:B------:R-:W-:Y:S01]  /*1e50*/  LOP3.LUT R3, R3, R23, RZ, 0x3c, !PT ;  /* 0x0000001703037212 */ /* 0x000fe200078e3cff */
[----:B------:R-:W-:Y:S01]  /*1e60*/  USHF.R.S32.HI UR4, URZ, 0x1f, UR16 ;  /* 0x0000001f3f047899 */ /* 0x000fe20008011410 */
[----:B------:R-:W-:Y:S01]  /*1e70*/  ISETP.GE.OR P0, PT, R2, c[0x0][0x1fc], !P2 ;  /* 0x00007f0002007a0c */ /* 0x000fe20005706670 */
[----:B------:R-:W-:Y:S01]  /*1e80*/  IMAD.MOV.U32 R10, RZ, RZ, R24 ;  /* 0x000000ffff0a7224 */ /* 0x000fe200078e0018 */
[----:B------:R-:W-:Y:S01]  /*1e90*/  SEL R29, RZ, 0x1, P5 ;  /* 0x00000001ff1d7807 */ /* 0x000fe20002800000 */
[----:B------:R-:W-:Y:S01]  /*1ea0*/  IMAD.IADD R2, R4, 0x1, R3 ;  /* 0x0000000104027824 */ /* 0x000fe200078e0203 */
[----:B------:R-:W-:Y:S01]  /*1eb0*/  P2R R17, PR, RZ, 0x1 ;  /* 0x00000001ff117803 */ /* 0x000fe20000000000 */
[----:B------:R-:W-:Y:S01]  /*1ec0*/  IMAD.MOV.U32 R4, RZ, RZ, R8 ;  /* 0x000000ffff047224 */ /* 0x000fe200078e0008 */
[----:B------:R-:W-:Y:S01]  /*1ed0*/  ISETP.GE.OR P0, PT, R35, c[0x0][0x16c], !P2 ;  /* 0x00005b0023007a0c */ /* 0x000fe20005706670 */
[----:B------:R-:W-:Y:S01]  /*1ee0*/  IMAD.SHL.U32 R49, R2, 0x2, RZ ;  /* 0x0000000202317824 */ /* 0x000fe200078e00ff */
[----:B------:R-:W-:Y:S01]  /*1ef0*/  SEL R2, R7, 0xffffffc0, !P1 ;  /* 0xffffffc007027807 */ /* 0x000fe20004800000 */
[----:B------:R-:W-:Y:S01]  /*1f00*/  IMAD R3, R18, c[0x0][0x218], RZ ;  /* 0x0000860012037a24 */ /* 0x000fe200078e02ff */
[----:B------:R-:W-:Y:S01]  /*1f10*/  ISETP.GE.OR P1, PT, R33, c[0x0][0x16c], !P2 ;  /* 0x00005b0021007a0c */ /* 0x000fe20005726670 */
[C---:B------:R-:W-:Y:S01]  /*1f20*/  IMAD.IADD R48, R49.reuse, 0x1, R0 ;  /* 0x0000000131307824 */ /* 0x040fe200078e0200 */
[----:B------:R-:W-:Y:S01]  /*1f30*/  SHF.R.S32.HI R0, RZ, 0x1f, R26 ;  /* 0x0000001fff007819 */ /* 0x000fe2000001141a */
[----:B------:R-:W-:Y:S01]  /*1f40*/  IMAD.IADD R43, R49, 0x1, R2 ;  /* 0x00000001312b7824 */ /* 0x000fe200078e0202 */
[----:B------:R-:W1:Y:S01]  /*1f50*/  LDSM.16.M88.4 R164, [R49+0x8080] ;  /* 0x0080800031a4783b */ /* 0x000e620000000200 */
[----:B------:R-:W-:Y:S01]  /*1f60*/  IMAD.IADD R41, R2, 0x1, R48 ;  /* 0x0000000102297824 */ /* 0x000fe200078e0230 */
[----:B------:R-:W-:Y:S01]  /*1f70*/  LEA.HI R0, R0, R26, RZ, 0x2 ;  /* 0x0000001a00007211 */ /* 0x000fe200078f10ff */
[C---:B------:R-:W-:Y:S01]  /*1f80*/  IMAD R3, R19.reuse, c[0x0][0x21c], R3 ;  /* 0x0000870013037a24 */ /* 0x040fe200078e0203 */
[----:B------:R-:W2:Y:S01]  /*1f90*/  LDSM.16.M88.4 R168, [R48+0x8080] ;  /* 0x0080800030a8783b */ /* 0x000ea20000000200 */
[----:B------:R-:W-:Y:S01]  /*1fa0*/  IMAD.WIDE.U32 R46, R19, c[0x0][0x218], R4 ;  /* 0x00008600132e7a25 */ /* 0x000fe200078e0004 */
[----:B------:R-:W-:-:S02]  /*1fb0*/  ISETP.NE.AND P5, PT, R17, RZ, PT ;  /* 0x000000ff1100720c */ /* 0x000fc40003fa5270 */
[----:B------:R-:W3:Y:S01]  /*1fc0*/  LDSM.16.M88.4 R172, [R43+0x8080] ;  /* 0x008080002bac783b */ /* 0x000ee20000000200 */
[----:B------:R-:W-:Y:S01]  /*1fd0*/  IMAD.IADD R45, R47, 0x1, R3 ;  /* 0x000000012f2d7824 */ /* 0x000fe200078e0203 */
[----:B------:R-:W-:Y:S01]  /*1fe0*/  LOP3.LUT R3, R0, 0x1ffffffc, RZ, 0xc0, !PT ;  /* 0x1ffffffc00037812 */ /* 0x000fe200078ec0ff */
[----:B------:R-:W-:Y:S01]  /*1ff0*/  IMAD.MOV.U32 R44, RZ, RZ, R46 ;  /* 0x000000ffff2c7224 */ /* 0x000fe200078e002e */
[----:B------:R-:W4:Y:S01]  /*2000*/  LDSM.16.M88.4 R176, [R41+0x8080] ;  /* 0x0080800029b0783b */ /* 0x000f220000000200 */
[----:B------:R-:W-:Y:S01]  /*2010*/  IMAD.MOV.U32 R8, RZ, RZ, R14 ;  /* 0x000000ffff087224 */ /* 0x000fe200078e000e */
[----:B------:R-:W-:Y:S01]  /*2020*/  SEL R30, RZ, 0x1, P4 ;  /* 0x00000001ff1e7807 */ /* 0x000fe20002000000 */
[----:B------:R-:W-:Y:S01]  /*2030*/  IMAD.WIDE.U32 R6, R6, UR12, R44 ;  /* 0x0000000c06067c25 */ /* 0x000fe2000f8e002c */
[----:B------:R-:W1:Y:S01]  /*2040*/  LDSM.16.M88.4 R180, [R49+0xa080] ;  /* 0x00a0800031b4783b */ /* 0x000e620000000200 */
[----:B------:R-:W-:Y:S02]  /*2050*/  ISETP.GE.OR P4, PT, R34, c[0x0][0x1fc], !P2 ;  /* 0x00007f0022007a0c */ /* 0x000fe40005786670 */
[----:B------:R-:W-:Y:S01]  /*2060*/  IMAD.IADD R26, R26, 0x1, -R3 ;  /* 0x000000011a1a7824 */ /* 0x000fe200078e0a03 */
[----:B------:R-:W1:Y:S01]  /*2070*/  LDSM.16.M88.4 R184, [R48+0xa080] ;  /* 0x00a0800030b8783b */ /* 0x000e620000000200 */
[----:B------:R-:W-:Y:S01]  /*2080*/  IADD3 R0, R7, UR5, RZ ;  /* 0x0000000507007c10 */ /* 0x000fe2000fffe0ff */
[----:B------:R-:W-:Y:S01]  /*2090*/  IMAD.MOV.U32 R14, RZ, RZ, R20 ;  /* 0x000000ffff0e7224 */ /* 0x000fe200078e0014 */
[----:B------:R-:W-:Y:S01]  /*20a0*/  UIADD3 UR5, UR15, 0x1, -UR9 ;  /* 0x000000010f057890 */ /* 0x000fe2000fffe809 */
[----:B------:R-:W1:Y:S01]  /*20b0*/  LDSM.16.M88.4 R188, [R43+0xa080] ;  /* 0x00a080002bbc783b */ /* 0x000e620000000200 */
[----:B------:R-:W-:Y:S01]  /*20c0*/  IMAD.WIDE.U32 R150, R19, c[0x0][0x240], R10 ;  /* 0x0000900013967a25 */ /* 0x000fe200078e000a */
[----:B------:R-:W-:-:S02]  /*20d0*/  UIADD3 UR15, UR15, -UR8, URZ ;  /* 0x800000080f0f7290 */ /* 0x000fc4000fffe03f */
        /* <DEDUP_REMOVED lines=10> */
[----:B------:R-:W-:Y:S04]  /*2180*/  STL [R1+0x28], R49 ;  /* 0x0000283101007387 */ /* 0x000fe80000100800 */
[----:B------:R1:W-:Y:S04]  /*2190*/  STL [R1+0x2c], R48 ;  /* 0x00002c3001007387 */ /* 0x0003e80000100800 */
[----:B------:R2:W-:Y:S04]  /*21a0*/  STL.64 [R1+0x98], R46 ;  /* 0x0000982e01007387 */ /* 0x0005e80000100a00 */
[----:B------:R-:W-:Y:S04]  /*21b0*/  STL [R1+0x34], R43 ;  /* 0x0000342b01007387 */ /* 0x000fe80000100800 */
[----:B------:R-:W-:Y:S04]  /*21c0*/  STL [R1+0x30], R41 ;  /* 0x0000302901007387 */ /* 0x000fe80000100800 */
[----:B------:R-:W-:Y:S01]  /*21d0*/  @!PT LDS RZ, [RZ] ;  /* 0x00000000fffff984 */ /* 0x000fe20000000800 */
[----:B------:R-:W-:Y:S01]  /*21e0*/  @!PT LDS RZ, [RZ] ;  /* 0x00000000fffff984 */ /* 0x000fe20000000800 */
[----:B------:R-:W-:Y:S01]  /*21f0*/  @!PT LDS RZ, [RZ] ;  /* 0x00000000fffff984 */ /* 0x000fe20000000800 */
[----:B------:R3:W-:Y:S01]  /*2200*/  LDGSTS.E.BYPASS.LTC128B.128 [R42+0x8080], [R12.64], !P3 ;  /* 0x080800000c2a7fae */ /* 0x0007e2000d901d4a */
[----:B------:R-:W-:-:S03]  /*2210*/  ISETP.GE.OR P3, PT, R34, c[0x0][0x16c], !P2 ;  /* 0x00005b0022007a0c */ /* 0x000fc60005766670 */
[----:B------:R3:W-:Y:S01]  /*2220*/  LDGSTS.E.BYPASS.LTC128B.128 [R42+0x9080], [R12.64+0x80], !P0 ;  /* 0x090800800c2a7fae */ /* 0x0007e2000c101d4a */
[----:B------:R-:W-:-:S03]  /*2230*/  LEA R4, P0, R6, c[0x0][0x1f0], 0x1 ;  /* 0x00007c0006047a11 */ /* 0x000fc600078008ff */
[----:B------:R3:W-:Y:S01]  /*2240*/  STL.64 [R1+0x80], R44 ;  /* 0x0000802c01007387 */ /* 0x0007e20000100a00 */
[----:B------:R-:W-:Y:S01]  /*2250*/  LEA.HI.X R5, R6, c[0x0][0x1f4], R0, 0x1, P0 ;  /* 0x00007d0006057a11 */ /* 0x000fe200000f0c00 */
[C---:B------:R-:W-:Y:S01]  /*2260*/  IMAD R0, R18.reuse, c[0x0][0x278], RZ ;  /* 0x00009e0012007a24 */ /* 0x040fe200078e02ff */
[----:B------:R-:W-:Y:S01]  /*2270*/  ISETP.GE.AND P0, PT, R35, c[0x0][0x16c], PT ;  /* 0x00005b0023007a0c */ /* 0x000fe20003f06270 */
[----:B------:R-:W-:Y:S01]  /*2280*/  IMAD R6, R18, c[0x0][0x290], RZ ;  /* 0x0000a40012067a24 */ /* 0x000fe200078e02ff */
[----:B-1----:R-:W-:Y:S01]  /*2290*/  CS2R R48, SRZ ;  /* 0x0000000000307805 */ /* 0x002fe2000001ff00 */
[----:B------:R-:W-:Y:S01]  /*22a0*/  IMAD R0, R19, c[0x0][0x27c], R0 ;  /* 0x00009f0013007a24 */ /* 0x000fe200078e0200 */
[----:B------:R-:W-:Y:S01]  /*22b0*/  SEL R21, RZ, 0xffffffff, P0 ;  /* 0xffffffffff157807 */ /* 0x000fe20000000000 */
[----:B------:R1:W-:Y:S01]  /*22c0*/  LDGSTS.E.BYPASS.LTC128B.128 [R42+0xa080], [R12.64+0x100], !P3 ;  /* 0x0a0801000c2a7fae */ /* 0x0003e2000d901d4a */
[----:B------:R-:W-:Y:S01]  /*22d0*/  ISETP.GE.AND P0, PT, R33, c[0x0][0x16c], PT ;  /* 0x00005b0021007a0c */ /* 0x000fe20003f06270 */
[----:B------:R-:W-:Y:S01]  /*22e0*/  IMAD R17, R19, c[0x0][0x294], R6 ;  /* 0x0000a50013117a24 */ /* 0x000fe200078e0206 */
[----:B------:R-:W-:Y:S01]  /*22f0*/  ISETP.GE.AND P3, PT, R35, c[0x0][0x1fc], PT ;  /* 0x00007f0023007a0c */ /* 0x000fe20003f66270 */
[----:B------:R1:W-:Y:S01]  /*2300*/  LDGSTS.E.BYPASS.LTC128B.128 [R42+0xb080], [R12.64+0x180], !P1 ;  /* 0x0b0801800c2a7fae */ /* 0x0003e2000c901d4a */
[----:B------:R-:W-:Y:S01]  /*2310*/  SEL R25, RZ, 0x8, P0 ;  /* 0x00000008ff197807 */ /* 0x000fe20000000000 */
[----:B------:R-:W-:Y:S01]  /*2320*/  IMAD.SHL.U32 R6, R22, 0x10, RZ ;  /* 0x0000001016067824 */ /* 0x000fe200078e00ff */
[----:B------:R-:W-:Y:S01]  /*2330*/  ISETP.GE.AND P1, PT, R34, c[0x0][0x16c], PT ;  /* 0x00005b0022007a0c */ /* 0x000fe20003f26270 */
[----:B------:R-:W-:Y:S01]  /*2340*/  IMAD R18, R18, c[0x0][0x240], RZ ;  /* 0x0000900012127a24 */ /* 0x000fe200078e02ff */
[----:B------:R-:W-:Y:S01]  /*2350*/  SEL R20, RZ, 0xffffffff, P3 ;  /* 0xffffffffff147807 */ /* 0x000fe20001800000 */
[----:B--2---:R-:W-:Y:S01]  /*2360*/  CS2R R46, SRZ ;  /* 0x00000000002e7805 */ /* 0x004fe2000001ff00 */
[----:B------:R-:W-:Y:S01]  /*2370*/  SEL R28, RZ, 0x4, P1 ;  /* 0x00000004ff1c7807 */ /* 0x000fe20000800000 */
[----:B------:R-:W-:Y:S01]  /*2380*/  IMAD R18, R19, c[0x0][0x244], R18 ;  /* 0x0000910013127a24 */ /* 0x000fe200078e0212 */
[----:B------:R-:W-:-:S02]  /*2390*/  ISETP.GE.AND P1, PT, R34, c[0x0][0x1fc], PT ;  /* 0x00007f0022007a0c */ /* 0x000fc40003f26270 */
[----:B------:R-:W-:Y:S02]  /*23a0*/  LOP3.LUT R16, R16, 0x10, R6, 0xf8, !PT ;  /* 0x0000001010107812 */ /* 0x000fe400078ef806 */
[----:B------:R-:W-:Y:S01]  /*23b0*/  SEL R24, RZ, 0x4, P1 ;  /* 0x00000004ff187807 */ /* 0x000fe20000800000 */
[----:B---3--:R-:W-:Y:S01]  /*23c0*/  IMAD.WIDE.U32 R44, R19, c[0x0][0x278], R8 ;  /* 0x00009e00132c7a25 */ /* 0x008fe200078e0008 */
[----:B------:R-:W-:Y:S02]  /*23d0*/  ISETP.GE.OR P1, PT, R35, c[0x0][0x1fc], !P2 ;  /* 0x00007f0023007a0c */ /* 0x000fe40005726670 */
[----:B------:R-:W-:Y:S01]  /*23e0*/  ISETP.GE.OR P3, PT, R33, c[0x0][0x1fc], !P2 ;  /* 0x00007f0021007a0c */ /* 0x000fe20005766670 */
[----:B------:R-:W-:Y:S01]  /*23f0*/  IMAD.IADD R39, R45, 0x1, R0 ;  /* 0x000000012d277824 */ /* 0x000fe200078e0200 */
[----:B------:R-:W-:Y:S01]  /*2400*/  @!P6 IADD3 R0, P0, R44, UR16, RZ ;  /* 0x000000102c00ec10 */ /* 0x000fe2000ff1e0ff */
[----:B------:R2:W-:Y:S01]  /*2410*/  STL.64 [R1+0x90], R44 ;  /* 0x0000902c01007387 */ /* 0x0005e20000100a00 */
[----:B------:R-:W-:-:S02]  /*2420*/  CS2R R34, SRZ ;  /* 0x0000000000227805 */ /* 0x000fc4000001ff00 */
[----:B------:R-:W-:Y:S01]  /*2430*/  @!P6 IADD3.X R3, R39, UR4, RZ, P0, !PT ;  /* 0x000000042703ec10 */ /* 0x000fe200087fe4ff */
[----:B------:R3:W-:Y:S01]  /*2440*/  STL [R1+0xb0], R39 ;  /* 0x0000b02701007387 */ /* 0x0007e20000100800 */
[----:B------:R-:W-:Y:S01]  /*2450*/  @!P6 LEA R8, P0, R0, c[0x0][0x258], 0x2 ;  /* 0x000096000008ea11 */ /* 0x000fe200078010ff */
[----:B-1----:R-:W-:-:S03]  /*2460*/  IMAD.SHL.U32 R13, R27, 0x20, RZ ;  /* 0x000000201b0d7824 */ /* 0x002fc600078e00ff */
[----:B------:R-:W-:Y:S02]  /*2470*/  @!P6 LEA.HI.X R9, R0, c[0x0][0x25c], R3, 0x2, P0 ;  /* 0x000097000009ea11 */ /* 0x000fe400000f1403 */
[----:B------:R-:W-:Y:S02]  /*2480*/  LOP3.LUT R0, R38, 0xffffffe0, RZ, 0xc0, !PT ;  /* 0xffffffe026007812 */ /* 0x000fe400078ec0ff */
[----:B------:R-:W-:Y:S02]  /*2490*/  LOP3.LUT R3, R40, 0xfffffff0, RZ, 0xc0, !PT ;  /* 0xfffffff028037812 */ /* 0x000fe400078ec0ff */
[----:B------:R-:W-:Y:S01]  /*24a0*/  ISETP.GE.AND P0, PT, R33, c[0x0][0x1fc], PT ;  /* 0x00007f0021007a0c */ /* 0x000fe20003f06270 */
[C---:B------:R-:W-:Y:S01]  /*24b0*/  IMAD.IADD R0, R85.reuse, 0x1, -R0 ;  /* 0x0000000155007824 */ /* 0x040fe200078e0a00 */
[----:B------:R-:W-:Y:S01]  /*24c0*/  CS2R R40, SRZ ;  /* 0x0000000000287805 */ /* 0x000fe2000001ff00 */
[----:B------:R-:W-:-:S03]  /*24d0*/  IMAD.IADD R3, R85, 0x1, -R3 ;  /* 0x0000000155037824 */ /* 0x000fc600078e0a03 */
[----:B------:R-:W-:Y:S02]  /*24e0*/  SHF.R.S32.HI R7, RZ, 0x1f, R0 ;  /* 0x0000001fff077819 */ /* 0x000fe40000011400 */
[----:B------:R-:W-:Y:S02]  /*24f0*/  SHF.R.S32.HI R12, RZ, 0x1f, R3 ;  /* 0x0000001fff0c7819 */ /* 0x000fe40000011403 */
[----:B------:R-:W-:Y:S02]  /*2500*/  LEA.HI R7, R7, R0, RZ, 0x2 ;  /* 0x0000000007077211 */ /* 0x000fe400078f10ff */
[----:B------:R-:W-:Y:S01]  /*2510*/  LEA.HI R12, R12, R3, RZ, 0x3 ;  /* 0x000000030c0c7211 */ /* 0x000fe200078f18ff */
[----:B--2---:R-:W-:Y:S01]  /*2520*/  IMAD.WIDE.U32 R44, R19, c[0x0][0x290], R14 ;  /* 0x0000a400132c7a25 */ /* 0x004fe200078e000e */
[----:B------:R-:W-:Y:S01]  /*2530*/  LEA.HI.SX32 R6, R7, R6, 0x1e ;  /* 0x0000000607067211 */ /* 0x000fe200078ff2ff */
[----:B---3--:R-:W-:Y:S01]  /*2540*/  CS2R R38, SRZ ;  /* 0x0000000000267805 */ /* 0x008fe2000001ff00 */
[----:B------:R-:W-:Y:S01]  /*2550*/  LOP3.LUT R10, R12, 0xfffffff8, RZ, 0xc0, !PT ;  /* 0xfffffff80c0a7812 */ /* 0x000fe200078ec0ff */
[----:B------:R-:W-:Y:S01]  /*2560*/  IMAD.IADD R17, R45, 0x1, R17 ;  /* 0x000000012d117824 */ /* 0x000fe200078e0211 */
[----:B------:R-:W-:Y:S01]  /*2570*/  LOP3.LUT R11, R7, 0x7ffffffc, RZ, 0xc0, !PT ;  /* 0x7ffffffc070b7812 */ /* 0x000fe200078ec0ff */
[----:B------:R-:W-:Y:S01]  /*2580*/  STL.64 [R1+0x88], R44 ;  /* 0x0000882c01007387 */ /* 0x000fe20000100a00 */
[----:B------:R-:W-:Y:S01]  /*2590*/  IMAD.SHL.U32 R7, R21, 0x2, RZ ;  /* 0x0000000215077824 */ /* 0x000fe200078e00ff */
[----:B------:R-:W-:Y:S01]  /*25a0*/  LOP3.LUT R14, R31, 0x20, R13, 0xf8, !PT ;  /* 0x000000201f0e7812 */ /* 0x000fe200078ef80d */
[----:B------:R-:W-:Y:S01]  /*25b0*/  IMAD.IADD R3, R3, 0x1, -R10 ;  /* 0x0000000103037824 */ /* 0x000fe200078e0a0a */
[----:B------:R-:W-:Y:S01]  /*25c0*/  STL.64 [R1+0xa8], R150 ;  /* 0x0000a89601007387 */ /* 0x000fe20000100a00 */
[----:B------:R-:W-:Y:S01]  /*25d0*/  IMAD.IADD R10, R0, 0x1, -R11 ;  /* 0x00000001000a7824 */ /* 0x000fe200078e0a0b */
[----:B------:R-:W-:Y:S01]  /*25e0*/  LOP3.LUT R0, R16, 0x8, R37, 0xf8, !PT ;  /* 0x0000000810007812 */ /* 0x000fe200078ef825 */
[----:B------:R-:W-:Y:S01]  /*25f0*/  IMAD.SHL.U32 R11, R20, 0x2, RZ ;  /* 0x00000002140b7824 */ /* 0x000fe200078e00ff */
[----:B------:R1:W-:Y:S01]  /*2600*/  STL [R1+0x58], R6 ;  /* 0x0000580601007387 */ /* 0x0003e20000100800 */
[----:B------:R-:W-:Y:S01]  /*2610*/  LOP3.LUT R7, R7, 0x2, R30, 0xe2, !PT ;  /* 0x0000000207077812 */ /* 0x000fe200078ee21e */
[----:B------:R-:W-:Y:S01]  /*2620*/  IMAD R15, R26, 0x4, R10 ;  /* 0x000000041a0f7824 */ /* 0x000fe200078e020a */
[----:B------:R-:W-:Y:S01]  /*2630*/  LOP3.LUT R13, R0, R23, RZ, 0x3c, !PT ;  /* 0x00000017000d7212 */ /* 0x000fe200078e3cff */
[----:B------:R-:W-:Y:S01]  /*2640*/  STL [R1+0x7c], R17 ;  /* 0x00007c1101007387 */ /* 0x000fe20000100800 */
[----:B------:R-:W-:Y:S01]  /*2650*/  LOP3.LUT R11, R11, 0x2, R29, 0xe2, !PT ;  /* 0x000000020b0b7812 */ /* 0x000fe200078ee21d */
[----:B------:R-:W-:Y:S01]  /*2660*/  CS2R R30, SRZ ;  /* 0x00000000001e7805 */ /* 0x000fe2000001ff00 */
[----:B------:R-:W-:Y:S01]  /*2670*/  LOP3.LUT P2, RZ, R3, 0x4, RZ, 0xc0, !PT ;  /* 0x0000000403ff7812 */ /* 0x000fe2000784c0ff */
[----:B------:R-:W-:Y:S01]  /*2680*/  CS2R R22, SRZ ;  /* 0x0000000000167805 */ /* 0x000fe2000001ff00 */
[----:B------:R-:W-:Y:S01]  /*2690*/  CS2R R20, SRZ ;  /* 0x0000000000147805 */ /* 0x000fe2000001ff00 */
[----:B-1----:R-:W-:-:S05]  /*26a0*/  @!P6 IMAD.SHL.U32 R6, R85, 0x10, RZ ;  /* 0x000000105506e824 */ /* 0x002fca00078e00ff */
[----:B------:R1:W-:Y:S04]  /*26b0*/  @!P6 LDGSTS.E.BYPASS.LTC128B.128 [R6+0x14080], [R8.64] ;  /* 0x140800000806efae */ /* 0x0003e8000b901d4a */
[----:B------:R-:W0:Y:S04]  /*26c0*/  LDGDEPBAR ;  /* 0x00000000000079af */ /* 0x000e280000000000 */
[----:B------:R2:W-:Y:S04]  /*26d0*/  LDGSTS.E.BYPASS.LTC128B.128 [R42+0x10080], [R4.64], !P5 ;  /* 0x10080000042a7fae */ /* 0x0005e8000e901d4a */
[----:B------:R2:W-:Y:S01]  /*26e0*/  LDGSTS.E.BYPASS.LTC128B.128 [R42+0x11080], [R4.64+0x80], !P1 ;  /* 0x11080080042a7fae */ /* 0x0005e2000c901d4a */
[C---:B------:R-:W-:Y:S01]  /*26f0*/  LOP3.LUT P1, RZ, R3.reuse, 0x2, RZ, 0xc0, !PT ;  /* 0x0000000203ff7812 */ /* 0x040fe2000782c0ff */
[----:B------:R-:W-:-:S02]  /*2700*/  IMAD.SHL.U32 R3, R3, 0x40, RZ ;  /* 0x0000004003037824 */ /* 0x000fc400078e00ff */
[----:B------:R2:W-:Y:S04]  /*2710*/  LDGSTS.E.BYPASS.LTC128B.128 [R42+0x12080], [R4.64+0x100], !P4 ;  /* 0x12080100042a7fae */ /* 0x0005e8000e101d4a */
[----:B------:R2:W-:Y:S01]  /*2720*/  LDGSTS.E.BYPASS.LTC128B.128 [R42+0x13080], [R4.64+0x180], !P3 ;  /* 0x13080180042a7fae */ /* 0x0005e2000d901d4a */
[----:B-1----:R-:W-:Y:S02]  /*2730*/  SEL R8, RZ, 0x8, P0 ;  /* 0x00000008ff087807 */ /* 0x002fe40000000000 */
[----:B------:R-:W-:Y:S02]  /*2740*/  IADD3 R0, P0, R44, UR16, RZ ;  /* 0x000000102c007c10 */ /* 0x000fe4000ff1e0ff */
[----:B------:R-:W-:Y:S01]  /*2750*/  LOP3.LUT R9, R25, R7, R28, 0xfe, !PT ;  /* 0x0000000719097212 */ /* 0x000fe200078efe1c */
[----:B------:R-:W-:Y:S01]  /*2760*/  CS2R R44, SRZ ;  /* 0x00000000002c7805 */ /* 0x000fe2000001ff00 */
[----:B------:R-:W-:Y:S01]  /*2770*/  IADD3.X R6, R17, UR4, RZ, P0, !PT ;  /* 0x0000000411067c10 */ /* 0x000fe200087fe4ff */
[----:B------:R-:W-:Y:S01]  /*2780*/  ULDC UR4, c[0x0][0x2a0] ;  /* 0x0000a80000047ab9 */ /* 0x000fe20000000800 */
[----:B------:R-:W-:Y:S01]  /*2790*/  LOP3.LUT R7, R8, R11, R24, 0xfe, !PT ;  /* 0x0000000b08077212 */ /* 0x000fe200078efe18 */
[----:B------:R-:W-:Y:S01]  /*27a0*/  STL [R1+0x60], R9 ;  /* 0x0000600901007387 */ /* 0x000fe20000100800 */
[C---:B------:R-:W-:Y:S01]  /*27b0*/  LEA R10, P0, R0.reuse, c[0x0][0x280], 0x2 ;  /* 0x0000a000000a7a11 */ /* 0x040fe200078010ff */
[----:B------:R-:W-:Y:S01]  /*27c0*/  IMAD.SHL.U32 R8, R27, 0x8, RZ ;  /* 0x000000081b087824 */ /* 0x000fe200078e00ff */
[----:B------:R-:W-:Y:S01]  /*27d0*/  ULOP3.LUT UR4, URZ, UR4, URZ, 0x33, !UPT ;  /* 0x000000043f047292 */ /* 0x000fe2000f8e333f */
[----:B------:R1:W-:Y:S01]  /*27e0*/  STL [R1+0x5c], R7 ;  /* 0x00005c0701007387 */ /* 0x0003e20000100800 */
[----:B------:R-:W-:Y:S01]  /*27f0*/  LEA.HI.X R11, R0, c[0x0][0x284], R6, 0x2, P0 ;  /* 0x0000a100000b7a11 */ /* 0x000fe200000f1406 */
[----:B------:R-:W-:Y:S01]  /*2800*/  IMAD.SHL.U32 R6, R12, 0x40, RZ ;  /* 0x000000400c067824 */ /* 0x000fe200078e00ff */
[----:B------:R-:W-:Y:S01]  /*2810*/  LOP3.LUT R0, R3, 0x1c0, RZ, 0xc0, !PT ;  /* 0x000001c003007812 */ /* 0x000fe200078ec0ff */
[----:B------:R-:W-:Y:S01]  /*2820*/  CS2R R28, SRZ ;  /* 0x00000000001c7805 */ /* 0x000fe2000001ff00 */
[----:B------:R-:W-:Y:S01]  /*2830*/  ISETP.GE.AND P0, PT, R85, 0x8, PT ;  /* 0x000000085500780c */ /* 0x000fe20003f06270 */
[----:B------:R-:W-:Y:S01]  /*2840*/  CS2R R24, SRZ ;  /* 0x0000000000187805 */ /* 0x000fe2000001ff00 */
[----:B------:R-:W-:Y:S01]  /*2850*/  SHF.R.U32.HI R3, RZ, 0x3, R0 ;  /* 0x00000003ff037819 */ /* 0x000fe20000011600 */
[----:B--2---:R-:W-:Y:S01]  /*2860*/  CS2R R42, SRZ ;  /* 0x00000000002a7805 */ /* 0x004fe2000001ff00 */
[----:B------:R-:W-:-:S02]  /*2870*/  LOP3.LUT R8, R0, 0x8, R8, 0xf8, !PT ;  /* 0x0000000800087812 */ /* 0x000fc400078ef808 */
[----:B------:R-:W-:Y:S02]  /*2880*/  LOP3.LUT R6, R6, 0xfffffe00, RZ, 0xc0, !PT ;  /* 0xfffffe0006067812 */ /* 0x000fe400078ec0ff */
[----:B------:R-:W-:Y:S02]  /*2890*/  LOP3.LUT R12, R3, R14, R0, 0x1e, !PT ;  /* 0x0000000e030c7212 */ /* 0x000fe400078e1e00 */
[----:B------:R-:W-:Y:S02]  /*28a0*/  LOP3.LUT R8, R8, R3, RZ, 0x3c, !PT ;  /* 0x0000000308087212 */ /* 0x000fe400078e3cff */
[----:B------:R-:W-:Y:S01]  /*28b0*/  SEL R4, R148, 0xffffffe0, !P2 ;  /* 0xffffffe094047807 */ /* 0x000fe20005000000 */
[----:B-1----:R-:W-:Y:S02]  /*28c0*/  IMAD.SHL.U32 R7, R36, 0x8, RZ ;  /* 0x0000000824077824 */ /* 0x002fe400078e00ff */
[----:B------:R-:W-:-:S03]  /*28d0*/  CS2R R36, SRZ ;  /* 0x0000000000247805 */ /* 0x000fc6000001ff00 */
[----:B------:R-:W-:Y:S01]  /*28e0*/  LOP3.LUT R7, R0, 0x38, R7, 0xf8, !PT ;  /* 0x0000003800077812 */ /* 0x000fe200078ef807 */
[C---:B------:R-:W-:Y:S02]  /*28f0*/  IMAD R0, R27.reuse, 0x200, R13 ;  /* 0x000002001b007824 */ /* 0x040fe400078e020d */
[----:B------:R-:W-:Y:S01]  /*2900*/  IMAD R27, R27, 0x1000, R6 ;  /* 0x000010001b1b7824 */ /* 0x000fe200078e0206 */
[----:B------:R-:W-:Y:S01]  /*2910*/  LOP3.LUT R9, R7, R3, RZ, 0x3c, !PT ;  /* 0x0000000307097212 */ /* 0x000fe200078e3cff */
[----:B------:R-:W-:Y:S01]  /*2920*/  IMAD.SHL.U32 R13, R15, 0x2, RZ ;  /* 0x000000020f0d7824 */ /* 0x000fe200078e00ff */
[-C--:B------:R-:W-:Y:S01]  /*2930*/  LOP3.LUT R7, R12, R6.reuse, RZ, 0xfc, !PT ;  /* 0x000000060c077212 */ /* 0x080fe200078efcff */
[----:B------:R-:W-:Y:S01]  /*2940*/  IMAD.MOV.U32 R12, RZ, RZ, 0x10 ;  /* 0x00000010ff0c7424 */ /* 0x000fe200078e00ff */
[CC--:B------:R-:W-:Y:S02]  /*2950*/  IADD3 R3, R8.reuse, R6.reuse, R32 ;  /* 0x0000000608037210 */ /* 0x0c0fe40007ffe020 */
[----:B------:R-:W-:Y:S01]  /*2960*/  LOP3.LUT R6, R8, R6, RZ, 0xfc, !PT ;  /* 0x0000000608067212 */ /* 0x000fe200078efcff */
[----:B------:R-:W-:Y:S01]  /*2970*/  IMAD.IADD R8, R27, 0x1, R9 ;  /* 0x000000011b087824 */ /* 0x000fe200078e0209 */
[----:B------:R-:W-:Y:S01]  /*2980*/  SEL R5, R12, 0xfffffff0, !P1 ;  /* 0xfffffff00c057807 */ /* 0x000fe20004800000 */
[----:B------:R-:W-:Y:S01]  /*2990*/  @!P0 IMAD.SHL.U32 R9, R85, 0x10, RZ ;  /* 0x0000001055098824 */ /* 0x000fe200078e00ff */
[----:B------:R-:W-:Y:S01]  /*29a0*/  CS2R R32, SRZ ;  /* 0x0000000000207805 */ /* 0x000fe2000001ff00 */
[----:B------:R-:W-:Y:S01]  /*29b0*/  CS2R R84, SRZ ;  /* 0x0000000000547805 */ /* 0x000fe2000001ff00 */
[----:B------:R-:W-:-:S02]  /*29c0*/  CS2R R26, SRZ ;  /* 0x00000000001a7805 */ /* 0x000fc4000001ff00 */
[----:B------:R1:W-:Y:S04]  /*29d0*/  @!P0 LDGSTS.E.BYPASS.LTC128B.128 [R9+0x14100], [R10.64] ;  /* 0x141000000a098fae */ /* 0x0003e8000b901d4a */
[----:B------:R-:W0:Y:S01]  /*29e0*/  LDGDEPBAR ;  /* 0x00000000000079af */ /* 0x000e220000000000 */
[----:B-1----:R-:W-:Y:S02]  /*29f0*/  IMAD.U32 R9, RZ, RZ, UR5 ;  /* 0x00000005ff097e24 */ /* 0x002fe4000f8e00ff */
[----:B------:R-:W-:Y:S02]  /*2a00*/  IMAD.IADD R10, R151, 0x1, R18 ;  /* 0x00000001970a7824 */ /* 0x000fe400078e0212 */
[C---:B------:R-:W-:Y:S01]  /*2a10*/  IMAD R11, R0.reuse, 0x2, R2 ;  /* 0x00000002000b7824 */ /* 0x040fe200078e0202 */
[----:B------:R-:W-:Y:S01]  /*2a20*/  IADD3 R9, R9, -UR8, -R13 ;  /* 0x8000000809097c10 */ /* 0x000fe2000fffe80d */
[----:B------:R-:W-:Y:S01]  /*2a30*/  IMAD.SHL.U32 R2, R0, 0x2, RZ ;  /* 0x0000000200027824 */ /* 0x000fe200078e00ff */
[----:B------:R1:W-:Y:S02]  /*2a40*/  STL [R1+0xb4], R10 ;  /* 0x0000b40a01007387 */ /* 0x0003e40000100800 */
[----:B------:R-:W-:-:S02]  /*2a50*/  IADD3 R0, R9, UR4, RZ ;  /* 0x0000000409007c10 */ /* 0x000fc4000fffe0ff */
[----:B------:R-:W-:Y:S04]  /*2a60*/  STL [R1+0x70], R13 ;  /* 0x0000700d01007387 */ /* 0x000fe80000100800 */
[----:B------:R-:W-:Y:S04]  /*2a70*/  STL [R1+0x38], R11 ;  /* 0x0000380b01007387 */ /* 0x000fe80000100800 */
[----:B------:R2:W-:Y:S01]  /*2a80*/  STL [R1+0x3c], R2 ;  /* 0x00003c0201007387 */ /* 0x0005e20000100800 */
[----:B-1----:R-:W-:-:S05]  /*2a90*/  IADD3 R10, R9, c[0x0][0x2a4], RZ ;  /* 0x0000a900090a7a10 */ /* 0x002fca0007ffe0ff */
[----:B------:R1:W-:Y:S04]  /*2aa0*/  STL [R1+0x6c], R10 ;  /* 0x00006c0a01007387 */ /* 0x0003e80000100800 */
[----:B------:R3:W-:Y:S01]  /*2ab0*/  STL [R1+0x78], R0 ;  /* 0x0000780001007387 */ /* 0x0007e20000100800 */
[----:B--2---:R-:W-:-:S04]  /*2ac0*/  IMAD.SHL.U32 R2, R3, 0x2, RZ ;  /* 0x0000000203027824 */ /* 0x004fc800078e00ff */
[----:B------:R-:W-:-:S04]  /*2ad0*/  IMAD R3, R5, 0x2, R2 ;  /* 0x0000000205037824 */ /* 0x000fc800078e0202 */
[----:B------:R-:W-:Y:S01]  /*2ae0*/  IMAD R252, R4, 0x2, R3 ;  /* 0x0000000204fc7824 */ /* 0x000fe200078e0203 */
[----:B-1----:R-:W-:Y:S02]  /*2af0*/  LEA R10, R6, 0x15180, 0x1 ;  /* 0x00015180060a7811 */ /* 0x002fe400078e08ff */
[----:B------:R-:W-:Y:S01]  /*2b00*/  LEA R6, R8, 0x80, 0x1 ;  /* 0x0000008008067811 */ /* 0x000fe200078e08ff */
[----:B---3--:R-:W-:Y:S02]  /*2b10*/  IMAD.SHL.U32 R0, R7, 0x2, RZ ;  /* 0x0000000207007824 */ /* 0x008fe400078e00ff */
[----:B------:R-:W-:Y:S01]  /*2b20*/  STL [R1+0x40], R10 ;  /* 0x0000400a01007387 */ /* 0x000fe20000100800 */
[----:B------:R-:W-:-:S03]  /*2b30*/  IMAD R7, R4, 0x2, R2 ;  /* 0x0000000204077824 */ /* 0x000fc600078e0202 */
[----:B------:R1:W-:Y:S04]  /*2b40*/  STL [R1+0x24], R6 ;  /* 0x0000240601007387 */ /* 0x0003e80000100800 */
[----:B------:R-:W-:Y:S01]  /*2b50*/  STL [R1+0x20], R7 ;  /* 0x0000200701007387 */ /* 0x000fe20000100800 */
[--C-:B-1----:R-:W-:Y:S02]  /*2b60*/  IMAD R6, R5, 0x2, R10.reuse ;  /* 0x0000000205067824 */ /* 0x102fe400078e020a */
[C---:B------:R-:W-:Y:S02]  /*2b70*/  IMAD R5, R4.reuse, 0x2, R10 ;  /* 0x0000000204057824 */ /* 0x040fe400078e020a */
[----:B------:R-:W-:Y:S01]  /*2b80*/  IMAD R4, R4, 0x2, R6 ;  /* 0x0000000204047824 */ /* 0x000fe200078e0206 */
[----:B------:R-:W-:Y:S04]  /*2b90*/  STL [R1+0x44], R6 ;  /* 0x0000440601007387 */ /* 0x000fe80000100800 */
[----:B------:R-:W-:Y:S04]  /*2ba0*/  STL [R1+0x4c], R5 ;  /* 0x00004c0501007387 */ /* 0x000fe80000100800 */
[----:B------:R1:W-:Y:S02]  /*2bb0*/  STL [R1+0x48], R4 ;  /* 0x0000480401007387 */ /* 0x0003e40000100800 */
[----:B-1----:R-:W-:-:S05]  /*2bc0*/  IADD3 R4, -R13, UR14, RZ ;  /* 0x0000000e0d047c10 */ /* 0x002fca000fffe1ff */
[----:B----4-:R1:W-:Y:S02]  /*2bd0*/  STL [R1+0x74], R4 ;  /* 0x0000740401007387 */ /* 0x0103e40000100800 */
.L_x_248:
[----:B-1----:R-:W2:Y:S01]  /*2be0*/  LDL R154, [R1+0x28] ;  /* 0x00002800019a7983 */ /* 0x002ea20000100800 */
[----:B------:R-:W-:Y:S04]  /*2bf0*/  DEPBAR.LE SB0, 0x0 ;  /* 0x000080000000791a */ /* 0x000fe80000000000 */
[----:B------:R-:W3:Y:S04]  /*2c00*/  LDL R153, [R1+0x2c] ;  /* 0x00002c0001997983 */ /* 0x000ee80000100800 */
[----:B------:R-:W4:Y:S04]  /*2c10*/  LDL R152, [R1+0x34] ;  /* 0x0000340001987983 */ /* 0x000f280000100800 */
[----:B-----5:R-:W5:Y:S04]  /*2c20*/  LDL R162, [R1+0x20] ;  /* 0x0000200001a27983 */ /* 0x020f680000100800 */
[----:B------:R-:W4:Y:S04]  /*2c30*/  LDL R151, [R1+0x30] ;  /* 0x0000300001977983 */ /* 0x000f280000100800 */
[----:B------:R-:W-:Y:S06]  /*2c40*/  BAR.SYNC.DEFER_BLOCKING 0x0 ;  /* 0x0000000000007b1d */ /* 0x000fec0000010000 */
[----:B------:R-:W-:Y:S04]  /*2c50*/  LDSM.16.M88.4 R8, [R2+0x8080] ;  /* 0x008080000208783b */ /* 0x000fe80000000200 */
[----:B------:R-:W4:Y:S04]  /*2c60*/  LDL R229, [R1+0x58] ;  /* 0x0000580001e57983 */ /* 0x000f280000100800 */
[----:B------:R-:W4:Y:S04]  /*2c70*/  LDL R150, [R1+0x6c] ;  /* 0x00006c0001967983 */ /* 0x000f280000100800 */
[----:B------:R-:W5:Y:S04]  /*2c80*/  LDL R149, [R1+0x78] ;  /* 0x0000780001957983 */ /* 0x000f680000100800 */
[----:B------:R-:W5:Y:S04]  /*2c90*/  LDL R148, [R1+0x74] ;  /* 0x0000740001947983 */ /* 0x000f680000100800 */
[----:B--2---:R-:W2:Y:S04]  /*2ca0*/  LDSM.16.M88.4 R12, [R154+0x80] ;  /* 0x000080009a0c783b */ /* 0x004ea80000000200 */
[----:B---3--:R-:W-:Y:S01]  /*2cb0*/  LDSM.16.M88.4 R16, [R153+0x80] ;  /* 0x000080009910783b */ /* 0x008fe20000000200 */
[C---:B-12---:R-:W-:Y:S08]  /*2cc0*/  HMMA.16816.F32.BF16 R4, R8.reuse, R12, RZ ;  /* 0x0000000c0804723c */ /* 0x046ff000000418ff */
[----:B------:R-:W-:Y:S01]  /*2cd0*/  HMMA.16816.F32.BF16 R8, R8, R14, RZ ;  /* 0x0000000e0808723c */ /* 0x000fe200000418ff */
[----:B------:R-:W1:Y:S04]  /*2ce0*/  LDSM.16.M88.4 R12, [R3+0x8080] ;  /* 0x00808000030c783b */ /* 0x000e680000000200 */
[----:B----4-:R-:W-:Y:S04]  /*2cf0*/  LDS R160, [R229.X4+0x14080] ;  /* 0x01408000e5a07984 */ /* 0x010fe80000004800 */
[----:B------:R-:W-:Y:S07]  /*2d00*/  LDS R161, [R229.X4+0x140a0] ;  /* 0x0140a000e5a17984 */ /* 0x000fee0000004800 */
[C---:B-1----:R-:W-:Y:S08]  /*2d10*/  HMMA.16816.F32.BF16 R4, R12.reuse, R16, R4 ;  /* 0x000000100c04723c */ /* 0x042ff00000041804 */
[----:B------:R-:W-:Y:S01]  /*2d20*/  HMMA.16816.F32.BF16 R8, R12, R18, R8 ;  /* 0x000000120c08723c */ /* 0x000fe20000041808 */
[----:B-----5:R-:W-:Y:S04]  /*2d30*/  LDSM.16.M88.4 R12, [R162+0x8080] ;  /* 0x00808000a20c783b */ /* 0x020fe80000000200 */
[----:B------:R-:W1:Y:S11]  /*2d40*/  LDSM.16.M88.4 R16, [R152+0x80] ;  /* 0x000080009810783b */ /* 0x000e760000000200 */
[C---:B-1----:R-:W-:Y:S08]  /*2d50*/  HMMA.16816.F32.BF16 R4, R12.reuse, R16, R4 ;  /* 0x000000100c04723c */ /* 0x042ff00000041804 */
[----:B------:R-:W-:Y:S01]  /*2d60*/  HMMA.16816.F32.BF16 R8, R12, R18, R8 ;  /* 0x000000120c08723c */ /* 0x000fe20000041808 */
[----:B------:R-:W-:Y:S04]  /*2d70*/  LDSM.16.M88.4 R12, [R252+0x8080] ;  /* 0x00808000fc0c783b */ /* 0x000fe80000000200 */
        /* <DEDUP_REMOVED lines=48> */
[----:B------:R1:W2:Y:S02]  /*3080*/  LDSM.16.M88.4 R16, [R151+0x6080] ;  /* 0x006080009710783b */ /* 0x0002a40000000200 */
[----:B-1----:R-:W-:Y:S05]  /*3090*/  IMAD.MOV.U32 R151, RZ, RZ, c[0x0][0x2a8] ;  /* 0x0000aa00ff977624 */ /* 0x002fea00078e00ff */
[----:B------:R-:W-:Y:S04]  /*30a0*/  ISETP.GE.AND P1, PT, R151, 0x1, PT ;  /* 0x000000019700780c */ /* 0x000fe80003f26270 */
[C---:B--2---:R-:W-:Y:S08]  /*30b0*/  HMMA.16816.F32.BF16 R4, R12.reuse, R16, R4 ;  /* 0x000000100c04723c */ /* 0x044ff00000041804 */
[----:B------:R-:W-:Y:S07]  /*30c0*/  HMMA.16816.F32.BF16 R8, R12, R18, R8 ;  /* 0x000000120c08723c */ /* 0x000fee0000041808 */
[----:B------:R-:W-:Y:S05]  /*30d0*/  MOV R13, UR12 ;  /* 0x0000000c000d7c02 */ /* 0x000fea0008000f00 */
[----:B------:R-:W-:Y:S04]  /*30e0*/  IMAD R13, R13, 0x20, R229 ;  /* 0x000000200d0d7824 */ /* 0x000fe800078e02e5 */
[----:B------:R-:W-:Y:S01]  /*30f0*/  IMAD.IADD R156, R149, 0x1, R13 ;  /* 0x00000001959c7824 */ /* 0x000fe200078e020d */
[----:B------:R-:W-:Y:S04]  /*3100*/  IADD3 R157, R150, R13, RZ ;  /* 0x0000000d969d7210 */ /* 0x000fe80007ffe0ff */
[----:B------:R-:W-:Y:S01]  /*3110*/  IMNMX R157, R148, R157, PT ;  /* 0x0000009d949d7217 */ /* 0x000fe20003800200 */
[----:B------:R-:W-:-:S05]  /*3120*/  @!P1 BRA `(.L_x_238) ;  /* 0x0000017000009947 */ /* 0x000fca0003800000 */
[----:B------:R-:W-:Y:S01]  /*3130*/  IADD3 R12, R13, UR15, RZ ;  /* 0x0000000f0d0c7c10 */ /* 0x000fe2000fffe0ff */
[----:B------:R-:W-:Y:S03]  /*3140*/  BSSY B0, `(.L_x_239) ;  /* 0x000000e000007945 */ /* 0x000fe60003800000 */
[----:B------:R-:W-:-:S13]  /*3150*/  ISETP.GT.AND P0, PT, R12, -0x1, PT ;  /* 0xffffffff0c00780c */ /* 0x000fda0003f04270 */
[----:B------:R-:W-:-:S05]  /*3160*/  @P0 BRA `(.L_x_240) ;  /* 0x0000007000000947 */ /* 0x000fca0003800000 */
[----:B------:R-:W-:Y:S01]  /*3170*/  LOP3.LUT R12, RZ, R12, RZ, 0x33, !PT ;  /* 0x0000000cff0c7212 */ /* 0x000fe200078e33ff */
[----:B------:R-:W-:Y:S05]  /*3180*/  IMAD.MOV.U32 R14, RZ, RZ, c[0x0][0x2a8] ;  /* 0x0000aa00ff0e7624 */ /* 0x000fea00078e00ff */
[----:B------:R-:W-:-:S13]  /*3190*/  ISETP.NE.AND P0, PT, R14, 0x1, PT ;  /* 0x000000010e00780c */ /* 0x000fda0003f05270 */
[----:B------:R-:W-:Y:S05]  /*31a0*/  @P0 IMAD.HI.U32 R14, R12, c[0x0][0x2ac], RZ ;  /* 0x0000ab000c0e0a27 */ /* 0x000fea00078e00ff */
[----:B------:R-:W-:Y:S04]  /*31b0*/  @P0 SHF.R.U32.HI R12, RZ, c[0x0][0x2b0], R14 ;  /* 0x0000ac00ff0c0a19 */ /* 0x000fe8000001160e */
[----:B------:R-:W-:Y:S01]  /*31c0*/  LOP3.LUT R12, RZ, R12, RZ, 0x33, !PT ;  /* 0x0000000cff0c7212 */ /* 0x000fe200078e33ff */
[----:B------:R-:W-:-:S05]  /*31d0*/  BRA `(.L_x_241) ;  /* 0x0000004000007947 */ /* 0x000fca0003800000 */
.L_x_240:
[----:B------:R-:W-:Y:S04]  /*31e0*/  MOV R14, c[0x0][0x2a8] ;  /* 0x0000aa00000e7a02 */ /* 0x000fe80000000f00 */
[----:B------:R-:W-:-:S13]  /*31f0*/  ISETP.NE.AND P0, PT, R14, 0x1, PT ;  /* 0x000000010e00780c */ /* 0x000fda0003f05270 */
[----:B------:R-:W-:Y:S05]  /*3200*/  @P0 IMAD.HI.U32 R14, R12, c[0x0][0x2ac], RZ ;  /* 0x0000ab000c0e0a27 */ /* 0x000fea00078e00ff */
[----:B------:R-:W-:Y:S02]  /*3210*/  @P0 SHF.R.U32.HI R12, RZ, c[0x0][0x2b0], R14 ;  /* 0x0000ac00ff0c0a19 */ /* 0x000fe4000001160e */
.L_x_241:
[----:B------:R-:W-:Y:S05]  /*3220*/  BSYNC B0 ;  /* 0x0000000000007941 */ /* 0x000fea0003800000 */
.L_x_239:
[----:B------:R-:W2:Y:S01]  /*3230*/  LDL R15, [R1+0x70] ;  /* 0x00007000010f7983 */ /* 0x000ea20000100800 */
[----:B------:R-:W-:Y:S04]  /*3240*/  IMAD.MOV.U32 R14, RZ, RZ, c[0x0][0x2a8] ;  /* 0x0000aa00ff0e7624 */ /* 0x000fe800078e00ff */
[----:B------:R-:W-:Y:S04]  /*3250*/  IMAD R12, R12, R14, -UR9 ;  /* 0x800000090c0c7e24 */ /* 0x000fe8000f8e020e */
[----:B--2---:R-:W-:Y:S05]  /*3260*/  IMAD.IADD R12, R12, 0x1, -R15 ;  /* 0x000000010c0c7824 */ /* 0x004fea00078e0a0f */
[----:B------:R-:W-:Y:S02]  /*3270*/  IMNMX R156, R156, R12, !PT ;  /* 0x0000000c9c9c7217 */ /* 0x000fe40007800200 */
[----:B------:R-:W-:Y:S04]  /*3280*/  IADD3 R12, R12, c[0x0][0x2a8], RZ ;  /* 0x0000aa000c0c7a10 */ /* 0x000fe80007ffe0ff */
[----:B------:R-:W-:Y:S02]  /*3290*/  IMNMX R157, R157, R12, PT ;  /* 0x0000000c9d9d7217 */ /* 0x000fe40003800200 */
.L_x_238:
[----:B------:R-:W-:Y:S05]  /*32a0*/  IADD3 R12, R13, 0x8, RZ ;  /* 0x000000080d0c7810 */ /* 0x000fea0007ffe0ff */
[--C-:B------:R-:W-:Y:S02]  /*32b0*/  IMAD.IADD R159, R150, 0x1, R12.reuse ;  /* 0x00000001969f7824 */ /* 0x100fe400078e020c */
[----:B------:R-:W-:Y:S03]  /*32c0*/  IMAD.IADD R158, R149, 0x1, R12 ;  /* 0x00000001959e7824 */ /* 0x000fe600078e020c */
        /* <DEDUP_REMOVED lines=13> */
.L_x_244:
[----:B------:R-:W-:Y:S04]  /*33a0*/  MOV R13, c[0x0][0x2a8] ;  /* 0x0000aa00000d7a02 */ /* 0x000fe80000000f00 */
[----:B------:R-:W-:-:S13]  /*33b0*/  ISETP.NE.AND P0, PT, R13, 0x1, PT ;  /* 0x000000010d00780c */ /* 0x000fda0003f05270 */
[----:B------:R-:W-:Y:S05]  /*33c0*/  @P0 IMAD.HI.U32 R13, R12, c[0x0][0x2ac], RZ ;  /* 0x0000ab000c0d0a27 */ /* 0x000fea00078e00ff */
[----:B------:R-:W-:Y:S02]  /*33d0*/  @P0 SHF.R.U32.HI R12, RZ, c[0x0][0x2b0], R13 ;  /* 0x0000ac00ff0c0a19 */ /* 0x000fe4000001160d */
.L_x_245:
[----:B------:R-:W-:Y:S05]  /*33e0*/  BSYNC B0 ;  /* 0x0000000000007941 */ /* 0x000fea0003800000 */
.L_x_243:
[----:B------:R-:W2:Y:S01]  /*33f0*/  LDL R14, [R1+0x70] ;  /* 0x00007000010e7983 */ /* 0x000ea20000100800 */
[----:B------:R-:W-:Y:S04]  /*3400*/  IMAD.MOV.U32 R13, RZ, RZ, c[0x0][0x2a8] ;  /* 0x0000aa00ff0d7624 */ /* 0x000fe800078e00ff */
[----:B------:R-:W-:Y:S04]  /*3410*/  IMAD R12, R12, R13, -UR9 ;  /* 0x800000090c0c7e24 */ /* 0x000fe8000f8e020d */
[----:B--2---:R-:W-:Y:S05]  /*3420*/  IMAD.IADD R12, R12, 0x1, -R14 ;  /* 0x000000010c0c7824 */ /* 0x004fea00078e0a0e */
[----:B------:R-:W-:Y:S02]  /*3430*/  IMNMX R158, R158, R12, !PT ;  /* 0x0000000c9e9e7217 */ /* 0x000fe40007800200 */
[----:B------:R-:W-:Y:S04]  /*3440*/  IADD3 R12, R12, c[0x0][0x2a8], RZ ;  /* 0x0000aa000c0c7a10 */ /* 0x000fe80007ffe0ff */
[----:B------:R-:W-:Y:S02]  /*3450*/  IMNMX R159, R159, R12, PT ;  /* 0x0000000c9f9f7217 */ /* 0x000fe40003800200 */
.L_x_242:
[----:B------:R-:W-:Y:S04]  /*3460*/  DEPBAR.LE SB0, 0x0 ;  /* 0x000080000000791a */ /* 0x000fe80000000000 */
[----:B------:R-:W-:Y:S01]  /*3470*/  BAR.SYNC.DEFER_BLOCKING 0x0 ;  /* 0x0000000000007b1d */ /* 0x000fe20000010000 */
[----:B------:R-:W-:Y:S01]  /*3480*/  PLOP3.LUT P1, PT, PT, PT, UP1, 0x80, 0x0 ;  /* 0x000000000000781c */ /* 0x000fe20003f2f018 */
[----:B------:R-:W-:Y:S03]  /*3490*/  UIADD3 UR13, UR12, 0x1, URZ ;  /* 0x000000010c0d7890 */ /* 0x000fe6000fffe03f */
[----:B------:R-:W-:Y:S01]  /*34a0*/  ISETP.GT.AND P0, PT, R156, RZ, P1 ;  /* 0x000000ff9c00720c */ /* 0x000fe20000f04270 */
[----:B------:R-:W-:Y:S03]  /*34b0*/  UISETP.GE.AND UP0, UPT, UR13, UR7, UPT ;  /* 0x000000070d00728c */ /* 0x000fe6000bf06270 */
[C---:B------:R-:W-:Y:S03]  /*34c0*/  ISETP.LT.OR P0, PT, R157.reuse, 0x1, P0 ;  /* 0x000000019d00780c */ /* 0x040fe60000701670 */
[----:B------:R-:W-:Y:S02]  /*34d0*/  PLOP3.LUT P5, PT, PT, PT, UP0, 0x80, 0x0 ;  /* 0x000000000000781c */ /* 0x000fe40003faf008 */
        /* <DEDUP_REMOVED lines=67> */
[----:B------:R-:W3:-:S15]  /*3910*/  LDSM.16.M88.4 R148, [R252+0x13080] ;  /* 0x01308000fc94783b */ /* 0x000ede0000000200 */
        /* <DEDUP_REMOVED lines=9> */
[----:B------:R-:W-:Y:S02]  /*39b0*/  ISETP.GT.AND P0, PT, R158, 0x20, P1 ;  /* 0x000000209e00780c */ /* 0x000fe40000f04270 */
[----:B-1----:R-:W-:Y:S01]  /*39c0*/  F2FP.BF16.PACK_AB R7, R160, R156 ;  /* 0x0000009ca007723e */ /* 0x002fe200000010ff */
[C---:B---3--:R-:W-:Y:S05]  /*39d0*/  HMMA.16816.F32.BF16 R12, R148.reuse, R224, R12 ;  /* 0x000000e0940c723c */ /* 0x048fea000004180c */
[----:B------:R-:W-:Y:S01]  /*39e0*/  FFMA.FTZ R6, R6, c[0x0][0x29c], -R161 ;  /* 0x0000a70006067a23 */ /* 0x000fe200000108a1 */
[----:B------:R-:W-:Y:S02]  /*39f0*/  ISETP.LT.OR P0, PT, R159, 0x21, P0 ;  /* 0x000000219f00780c */ /* 0x000fe40000701670 */
[----:B------:R-:W-:Y:S01]  /*3a00*/  HMMA.16816.F32.BF16 R16, R148, R226, R16 ;  /* 0x000000e29410723c */ /* 0x000fe20000041810 */
[----:B------:R1:W3:Y:S01]  /*3a10*/  MUFU.EX2 R148, R6 ;  /* 0x0000000600947308 */ /* 0x0002e20000000800 */
[----:B----4-:R-:W4:-:S14]  /*3a20*/  LDS R4, [R229.X4+0x14120] ;  /* 0x01412000e5047984 */ /* 0x010f1c0000004800 */
[--C-:B------:R-:W-:Y:S02]  /*3a30*/  FADD.FTZ R13, R13, -R5.reuse ;  /* 0x800000050d0d7221 */ /* 0x100fe40000010000 */
[--C-:B------:R-:W-:Y:S02]  /*3a40*/  FADD.FTZ R12, R12, -R5.reuse ;  /* 0x800000050c0c7221 */ /* 0x100fe40000010000 */
[----:B------:R-:W-:Y:S02]  /*3a50*/  FMUL.FTZ R9, R162, R13 ;  /* 0x0000000da2097220 */ /* 0x000fe40000410000 */
[----:B------:R-:W-:Y:S02]  /*3a60*/  FMUL.FTZ R12, R163, R12 ;  /* 0x0000000ca30c7220 */ /* 0x000fe40000410000 */
[--C-:B------:R-:W-:Y:S01]  /*3a70*/  FADD.FTZ R17, R17, -R5.reuse ;  /* 0x8000000511117221 */ /* 0x100fe20000010000 */
[----:B-1----:R-:W-:Y:S01]  /*3a80*/  FSEL R6, R10, -INF , !P0 ;  /* 0xff8000000a067808 */ /* 0x002fe20004000000 */
[----:B------:R-:W-:Y:S01]  /*3a90*/  FADD.FTZ R16, R16, -R5 ;  /* 0x8000000510107221 */ /* 0x000fe20000010000 */
[----:B------:R-:W-:Y:S01]  /*3aa0*/  ISETP.GT.AND P0, PT, R158, 0x21, P1 ;  /* 0x000000219e00780c */ /* 0x000fe20000f04270 */
[----:B------:R-:W-:Y:S01]  /*3ab0*/  FMUL.FTZ R8, R160, R17 ;  /* 0x00000011a0087220 */ /* 0x000fe20000410000 */
[----:B------:R-:W-:Y:S01]  /*3ac0*/  F2FP.BF16.PACK_AB R5, R162, R163 ;  /* 0x000000a3a205723e */ /* 0x000fe200000010ff */
[--C-:B------:R-:W-:Y:S01]  /*3ad0*/  FFMA.FTZ R6, R6, c[0x0][0x29c], -R161.reuse ;  /* 0x0000a70006067a23 */ /* 0x100fe200000108a1 */
[----:B------:R-:W-:Y:S01]  /*3ae0*/  ISETP.LT.OR P0, PT, R159, 0x22, P0 ;  /* 0x000000229f00780c */ /* 0x000fe20000701670 */
[----:B------:R-:W-:Y:S01]  /*3af0*/  FMUL.FTZ R16, R156, R16 ;  /* 0x000000109c107220 */ /* 0x000fe20000410000 */
[----:B------:R-:W-:Y:S01]  /*3b00*/  F2FP.BF16.PACK_AB R9, R9, R12 ;  /* 0x0000000c0909723e */ /* 0x000fe200000010ff */
[----:B-----5:R1:W-:Y:S01]  /*3b10*/  STS [R228+0x14180], R5 ;  /* 0x01418005e4007388 */ /* 0x0203e20000000800 */
[----:B------:R-:W-:Y:S01]  /*3b20*/  FSEL R11, R11, -INF , !P0 ;  /* 0xff8000000b0b7808 */ /* 0x000fe20004000000 */
[----:B------:R-:W5:Y:S01]  /*3b30*/  MUFU.EX2 R6, R6 ;  /* 0x0000000600067308 */ /* 0x000f620000000800 */
[----:B------:R-:W-:Y:S03]  /*3b40*/  F2FP.BF16.PACK_AB R8, R8, R16 ;  /* 0x000000100808723e */ /* 0x000fe600000010ff */
[----:B------:R-:W-:Y:S06]  /*3b50*/  FFMA.FTZ R161, R11, c[0x0][0x29c], -R161 ;  /* 0x0000a7000ba17a23 */ /* 0x000fec00000108a1 */
[----:B------:R-:W1:Y:S01]  /*3b60*/  MUFU.EX2 R161, R161 ;  /* 0x000000a100a17308 */ /* 0x000e620000000800 */
[--C-:B----4-:R-:W-:Y:S02]  /*3b70*/  FADD.FTZ R15, R15, -R4.reuse ;  /* 0x800000040f0f7221 */ /* 0x110fe40000010000 */
[--C-:B------:R-:W-:Y:S02]  /*3b80*/  FADD.FTZ R14, R14, -R4.reuse ;  /* 0x800000040e0e7221 */ /* 0x100fe40000010000 */
[--C-:B------:R-:W-:Y:S02]  /*3b90*/  FADD.FTZ R18, R18, -R4.reuse ;  /* 0x8000000412127221 */ /* 0x100fe40000010000 */
[----:B------:R-:W-:Y:S01]  /*3ba0*/  FADD.FTZ R19, R19, -R4 ;  /* 0x8000000413137221 */ /* 0x000fe20000010000 */
[----:B---3--:R-:W-:Y:S01]  /*3bb0*/  F2FP.BF16.PACK_AB R4, R148, R152 ;  /* 0x000000989404723e */ /* 0x008fe200000010ff */
[----:B------:R-:W-:Y:S04]  /*3bc0*/  FMUL.FTZ R14, R152, R14 ;  /* 0x0000000e980e7220 */ /* 0x000fe80000410000 */
[----:B------:R3:W-:Y:S01]  /*3bd0*/  STS [R228+0x14580], R4 ;  /* 0x01458004e4007388 */ /* 0x0007e20000000800 */
[----:B-----5:R-:W-:Y:S02]  /*3be0*/  FMUL.FTZ R18, R6, R18 ;  /* 0x0000001206127220 */ /* 0x020fe40000410000 */
[----:B-1----:R-:W-:Y:S05]  /*3bf0*/  FMUL.FTZ R5, R148, R15 ;  /* 0x0000000f94057220 */ /* 0x002fea0000410000 */
[----:B------:R-:W-:Y:S02]  /*3c00*/  F2FP.BF16.PACK_AB R5, R5, R14 ;  /* 0x0000000e0505723e */ /* 0x000fe400000010ff */
[C---:B------:R-:W-:Y:S01]  /*3c10*/  F2FP.BF16.PACK_AB R6, R161.reuse, R6 ;  /* 0x00000006a106723e */ /* 0x040fe200000010ff */
[----:B------:R-:W-:Y:S05]  /*3c20*/  FMUL.FTZ R19, R161, R19 ;  /* 0x00000013a1137220 */ /* 0x000fea0000410000 */
[----:B---3--:R-:W-:Y:S01]  /*3c30*/  F2FP.BF16.PACK_AB R4, R19, R18 ;  /* 0x000000121304723e */ /* 0x008fe200000010ff */
        /* <DEDUP_REMOVED lines=68> */
[----:B---3--:R-:W3:Y:S01]  /*4080*/  LDL.64 R248, [R1+0x80] ;  /* 0x0000800001f87983 */ /* 0x008ee20000100a00 */
[----:B------:R-:W-:Y:S03]  /*4090*/  USHF.R.S32.HI UR14, URZ, 0x1f, UR13 ;  /* 0x0000001f3f0e7899 */ /* 0x000fe6000801140d */
[----:B------:R2:W-:Y:S01]  /*40a0*/  STL [R1+0xc0], R0 ;  /* 0x0000c00001007387 */ /* 0x0005e20000100800 */
[----:B------:R-:W-:Y:S01]  /*40b0*/  UIMAD UR14, UR14, UR4, URZ ;  /* 0x000000040e0e72a4 */ /* 0x000fe2000f8e023f */
[----:B------:R-:W-:Y:S01]  /*40c0*/  IMAD.U32 R245, RZ, RZ, UR16 ;  /* 0x00000010fff57e24 */ /* 0x000fe2000f8e00ff */
[----:B------:R-:W-:Y:S01]  /*40d0*/  UIMAD UR4, UR13, -0x20, UR8 ;  /* 0xffffffe00d0478a4 */ /* 0x000fe2000f8e0208 */
[----:B------:R-:W3:Y:S01]  /*40e0*/  LDL.64 R250, [R1+0x88] ;  /* 0x0000880001fa7983 */ /* 0x000ee20000100a00 */
[----:B------:R-:W-:Y:S01]  /*40f0*/  UIMAD UR14, UR13, UR5, UR14 ;  /* 0x000000050d0e72a4 */ /* 0x000fe2000f8e020e */
[----:B------:R-:W-:Y:S03]  /*4100*/  IMAD.U32 R244, RZ, RZ, UR16 ;  /* 0x00000010fff47e24 */ /* 0x000fe6000f8e00ff */
[----:B------:R-:W-:Y:S01]  /*4110*/  UIADD3 UR14, UR17, UR14, URZ ;  /* 0x0000000e110e7290 */ /* 0x000fe2000fffe03f */
[----:B--2---:R-:W2:Y:S04]  /*4120*/  S2R R0, SR_TID.X ;  /* 0x0000000000007919 */ /* 0x004ea80000002100 */
[----:B----4-:R-:W4:Y:S01]  /*4130*/  LDL R247, [R1+0x50] ;  /* 0x0000500001f77983 */ /* 0x010f220000100800 */
[----:B------:R-:W-:Y:S01]  /*4140*/  LEA R245, P0, R245, R246, 0x5 ;  /* 0x000000f6f5f57211 */ /* 0x000fe200078028ff */
[----:B------:R-:W-:Y:S02]  /*4150*/  IMAD.U32 R246, RZ, RZ, UR14 ;  /* 0x0000000efff67e24 */ /* 0x000fe4000f8e00ff */
[----:B---3--:R-:W3:Y:S03]  /*4160*/  LDL R248, [R1+0x7c] ;  /* 0x00007c0001f87983 */ /* 0x008ee60000100800 */
[----:B------:R-:W-:Y:S02]  /*4170*/  LEA.HI.X R246, R244, R249, R246, 0x5, P0 ;  /* 0x000000f9f4f67211 */ /* 0x000fe400000f2cf6 */
[C---:B------:R-:W-:Y:S02]  /*4180*/  LEA R244, P0, R245.reuse, c[0x0][0x1f0], 0x1 ;  /* 0x00007c00f5f47a11 */ /* 0x040fe400078008ff */
[----:B--2---:R-:W-:Y:S02]  /*4190*/  SHF.R.S32.HI R249, RZ, 0x1f, R0 ;  /* 0x0000001ffff97819 */ /* 0x004fe40000011400 */
[----:B------:R-:W-:Y:S02]  /*41a0*/  LEA.HI.X R245, R245, c[0x0][0x1f4], R246, 0x1, P0 ;  /* 0x00007d00f5f57a11 */ /* 0x000fe400000f0cf6 */
[----:B------:R-:W2:Y:S01]  /*41b0*/  LDL R246, [R1+0x5c] ;  /* 0x00005c0001f67983 */ /* 0x000ea20000100800 */
[----:B------:R-:W-:Y:S03]  /*41c0*/  LEA.HI R249, R249, R0, RZ, 0x3 ;  /* 0x00000000f9f97211 */ /* 0x000fe600078f18ff */
[----:B------:R1:W5:Y:S01]  /*41d0*/  LDL.LU R0, [R1+0xc0] ;  /* 0x0000c00001007983 */ /* 0x0003620000300800 */
[----:B------:R-:W-:Y:S02]  /*41e0*/  SHF.R.S32.HI R249, RZ, 0x3, R249 ;  /* 0x00000003fff97819 */ /* 0x000fe400000114f9 */
[C---:B--2---:R-:W-:Y:S02]  /*41f0*/  LOP3.LUT P2, RZ, R246.reuse, 0x1, RZ, 0xc0, !PT ;  /* 0x00000001f6ff7812 */ /* 0x044fe4000784c0ff */
[C---:B------:R-:W-:Y:S02]  /*4200*/  LOP3.LUT P1, RZ, R246.reuse, 0x2, RZ, 0xc0, !PT ;  /* 0x00000002f6ff7812 */ /* 0x040fe4000782c0ff */
[C---:B------:R-:W-:Y:S02]  /*4210*/  ISETP.GE.OR P4, PT, R249.reuse, UR4, !P2 ;  /* 0x00000004f9007c0c */ /* 0x040fe4000d786670 */
[C---:B------:R-:W-:Y:S02]  /*4220*/  ISETP.GE.OR P2, PT, R249.reuse, UR4, !P1 ;  /* 0x00000004f9007c0c */ /* 0x040fe4000cf46670 */
[C---:B------:R-:W-:Y:S02]  /*4230*/  LOP3.LUT P0, RZ, R246.reuse, 0x4, RZ, 0xc0, !PT ;  /* 0x00000004f6ff7812 */ /* 0x040fe4000780c0ff */
[----:B------:R-:W-:Y:S02]  /*4240*/  LOP3.LUT P3, RZ, R246, 0x8, RZ, 0xc0, !PT ;  /* 0x00000008f6ff7812 */ /* 0x000fe4000786c0ff */
[C---:B------:R-:W-:Y:S02]  /*4250*/  ISETP.GE.OR P1, PT, R249.reuse, UR4, !P0 ;  /* 0x00000004f9007c0c */ /* 0x040fe4000c726670 */
[----:B------:R-:W-:Y:S03]  /*4260*/  ISETP.GE.OR P0, PT, R249, UR4, !P3 ;  /* 0x00000004f9007c0c */ /* 0x000fe6000df06670 */
[----:B------:R-:W-:Y:S01]  /*4270*/  @!PT LDS RZ, [RZ] ;  /* 0x00000000fffff984 */ /* 0x000fe20000000800 */
[----:B------:R-:W-:Y:S01]  /*4280*/  @!PT LDS RZ, [RZ] ;  /* 0x00000000fffff984 */ /* 0x000fe20000000800 */
[----:B------:R-:W-:Y:S01]  /*4290*/  @!PT LDS RZ, [RZ] ;  /* 0x00000000fffff984 */ /* 0x000fe20000000800 */
[----:B----4-:R2:W-:Y:S04]  /*42a0*/  LDGSTS.E.BYPASS.LTC128B.128 [R247+0x10080], [R244.64], !P4 ;  /* 0x10080000f4f77fae */ /* 0x0105e8000e101d4a */
[----:B------:R2:W-:Y:S04]  /*42b0*/  LDGSTS.E.BYPASS.LTC128B.128 [R247+0x11080], [R244.64+0x80], !P2 ;  /* 0x11080080f4f77fae */ /* 0x0005e8000d101d4a */
[----:B------:R2:W-:Y:S04]  /*42c0*/  LDGSTS.E.BYPASS.LTC128B.128 [R247+0x12080], [R244.64+0x100], !P1 ;  /* 0x12080100f4f77fae */ /* 0x0005e8000c901d4a */
[----:B------:R2:W-:Y:S04]  /*42d0*/  LDGSTS.E.BYPASS.LTC128B.128 [R247+0x13080], [R244.64+0x180], !P0 ;  /* 0x13080180f4f77fae */ /* 0x0005e8000c101d4a */
[----:B--2---:R-:W2:Y:S01]  /*42e0*/  S2R R247, SR_TID.X ;  /* 0x0000000000f77919 */ /* 0x004ea20000002100 */
[----:B------:R-:W-:Y:S05]  /*42f0*/  IMAD.U32 R244, RZ, RZ, UR12 ;  /* 0x0000000cfff47e24 */ /* 0x000fea000f8e00ff */
[----:B------:R-:W-:Y:S04]  /*4300*/  @!P6 LEA R244, R244, 0x20, 0x5 ;  /* 0x00000020f4f4e811 */ /* 0x000fe800078e28ff */
[C---:B------:R-:W-:Y:S04]  /*4310*/  @!P6 IADD3 R245, P0, R244.reuse, R250, RZ ;  /* 0x000000faf4f5e210 */ /* 0x040fe80007f1e0ff */
[----:B---3--:R-:W-:Y:S02]  /*4320*/  @!P6 LEA.HI.X.SX32 R246, R244, R248, 0x1, P0 ;  /* 0x000000f8f4f6e211 */ /* 0x008fe400000f0eff */
[C---:B------:R-:W-:Y:S04]  /*4330*/  @!P6 LEA R244, P0, R245.reuse, c[0x0][0x280], 0x2 ;  /* 0x0000a000f5f4ea11 */ /* 0x040fe800078010ff */
[----:B------:R-:W-:Y:S01]  /*4340*/  @!P6 LEA.HI.X R245, R245, c[0x0][0x284], R246, 0x2, P0 ;  /* 0x0000a100f5f5ea11 */ /* 0x000fe200000f14f6 */
[----:B--2---:R-:W-:Y:S05]  /*4350*/  @!P6 IMAD.SHL.U32 R246, R247, 0x10, RZ ;  /* 0x00000010f7f6e824 */ /* 0x004fea00078e00ff */
[----:B------:R1:W-:Y:S03]  /*4360*/  @!P6 LDGSTS.E.BYPASS.LTC128B.128 [R246+0x14100], [R244.64] ;  /* 0x14100000f4f6efae */ /* 0x0003e6000b901d4a */
.L_x_246:
[-C--:B-1--4-:R-:W-:Y:S01]  /*4370*/  HMMA.16816.F32.BF16 R84, R4, R8.reuse, R84 ;  /* 0x000000080454723c */ /* 0x092fe20000041854 */
        /* <DEDUP_REMOVED lines=58> */
[----:B------:R-:W3:Y:S02]  /*4720*/  LDL R11, [R1+0x50] ;  /* 0x00005000010b7983 */ /* 0x000ee40000100800 */
[----:B------:R-:W-:Y:S02]  /*4730*/  UIMAD UR14, UR13, UR5, UR14 ;  /* 0x000000050d0e72a4 */ /* 0x000fe4000f8e020e */
[----:B------:R-:W3:Y:S01]  /*4740*/  LDL.64 R8, [R1+0x90] ;  /* 0x0000900001087983 */ /* 0x000ee20000100a00 */
[----:B------:R-:W-:Y:S02]  /*4750*/  USHF.L.U32 UR5, UR13, 0x5, URZ ;  /* 0x000000050d057899 */ /* 0x000fe4000800063f */
[----:B------:R-:W-:Y:S01]  /*4760*/  UIADD3 UR14, UR17, UR14, URZ ;  /* 0x0000000e110e7290 */ /* 0x000fe2000fffe03f */
[----:B------:R-:W3:Y:S01]  /*4770*/  LDL R7, [R1+0xb0] ;  /* 0x0000b00001077983 */ /* 0x000ee20000100800 */
[----:B------:R-:W-:Y:S03]  /*4780*/  UIADD3 UR4, -UR5, UR8, URZ ;  /* 0x0000000805047290 */ /* 0x000fe6000fffe13f */
[----:B------:R-:W1:Y:S01]  /*4790*/  S2R R149, SR_TID.X ;  /* 0x0000000000957919 */ /* 0x000e620000002100 */
[----:B------:R-:W-:Y:S01]  /*47a0*/  IMAD.U32 R6, RZ, RZ, UR14 ;  /* 0x0000000eff067e24 */ /* 0x000fe2000f8e00ff */
[----:B--2---:R-:W-:Y:S04]  /*47b0*/  LEA R5, P0, R5, R14, 0x5 ;  /* 0x0000000e05057211 */ /* 0x004fe800078028ff */
[----:B----4-:R-:W-:Y:S02]  /*47c0*/  LEA.HI.X R6, R4, R10, R6, 0x5, P0 ;  /* 0x0000000a04067211 */ /* 0x010fe400000f2c06 */
[----:B-1----:R-:W-:Y:S02]  /*47d0*/  SHF.R.S32.HI R10, RZ, 0x1f, R149 ;  /* 0x0000001fff0a7819 */ /* 0x002fe40000011495 */
[----:B---3--:R-:W-:Y:S02]  /*47e0*/  LOP3.LUT P2, RZ, R12, 0x1, RZ, 0xc0, !PT ;  /* 0x000000010cff7812 */ /* 0x008fe4000784c0ff */
[----:B------:R-:W-:Y:S02]  /*47f0*/  LEA.HI R10, R10, R149, RZ, 0x3 ;  /* 0x000000950a0a7211 */ /* 0x000fe400078f18ff */
[C---:B------:R-:W-:Y:S02]  /*4800*/  LEA R4, P0, R5.reuse, c[0x0][0x160], 0x1 ;  /* 0x0000580005047a11 */ /* 0x040fe400078008ff */
[----:B------:R-:W-:Y:S01]  /*4810*/  SHF.R.S32.HI R10, RZ, 0x3, R10 ;  /* 0x00000003ff0a7819 */ /* 0x000fe2000001140a */
[----:B------:R-:W1:Y:S01]  /*4820*/  S2R R9, SR_TID.X ;  /* 0x0000000000097919 */ /* 0x000e620000002100 */
[----:B------:R-:W-:Y:S02]  /*4830*/  LOP3.LUT P1, RZ, R12, 0x2, RZ, 0xc0, !PT ;  /* 0x000000020cff7812 */ /* 0x000fe4000782c0ff */
[C---:B------:R-:W-:Y:S02]  /*4840*/  ISETP.GE.OR P4, PT, R10.reuse, UR4, !P2 ;  /* 0x000000040a007c0c */ /* 0x040fe4000d786670 */
[----:B------:R-:W-:Y:S01]  /*4850*/  LEA.HI.X R5, R5, c[0x0][0x164], R6, 0x1, P0 ;  /* 0x0000590005057a11 */ /* 0x000fe200000f0c06 */
[----:B------:R-:W-:Y:S01]  /*4860*/  IMAD.U32 R6, RZ, RZ, UR5 ;  /* 0x00000005ff067e24 */ /* 0x000fe2000f8e00ff */
[----:B------:R-:W-:Y:S02]  /*4870*/  ISETP.GE.OR P2, PT, R10, UR4, !P1 ;  /* 0x000000040a007c0c */ /* 0x000fe4000cf46670 */
[C---:B------:R-:W-:Y:S02]  /*4880*/  LOP3.LUT P0, RZ, R12.reuse, 0x4, RZ, 0xc0, !PT ;  /* 0x000000040cff7812 */ /* 0x040fe4000780c0ff */
[----:B------:R-:W-:Y:S02]  /*4890*/  LOP3.LUT P3, RZ, R12, 0x8, RZ, 0xc0, !PT ;  /* 0x000000080cff7812 */ /* 0x000fe4000786c0ff */
[C---:B------:R-:W-:Y:S02]  /*48a0*/  ISETP.GE.OR P1, PT, R10.reuse, UR4, !P0 ;  /* 0x000000040a007c0c */ /* 0x040fe4000c726670 */
[----:B------:R-:W-:Y:S01]  /*48b0*/  ISETP.GE.OR P0, PT, R10, UR4, !P3 ;  /* 0x000000040a007c0c */ /* 0x000fe2000df06670 */
[----:B------:R-:W-:Y:S01]  /*48c0*/  @!PT LDS RZ, [RZ] ;  /* 0x00000000fffff984 */ /* 0x000fe20000000800 */
[----:B------:R-:W-:Y:S01]  /*48d0*/  @!PT LDS RZ, [RZ] ;  /* 0x00000000fffff984 */ /* 0x000fe20000000800 */
[----:B------:R-:W-:Y:S01]  /*48e0*/  @!PT LDS RZ, [RZ] ;  /* 0x00000000fffff984 */ /* 0x000fe20000000800 */
[----:B------:R2:W-:Y:S04]  /*48f0*/  LDGSTS.E.BYPASS.LTC128B.128 [R11+0x8080], [R4.64], !P4 ;  /* 0x08080000040b7fae */ /* 0x0005e8000e101d4a */
[----:B------:R2:W-:Y:S06]  /*4900*/  LDGSTS.E.BYPASS.LTC128B.128 [R11+0x9080], [R4.64+0x80], !P2 ;  /* 0x09080080040b7fae */ /* 0x0005ec000d101d4a */
[----:B------:R2:W-:Y:S04]  /*4910*/  LDGSTS.E.BYPASS.LTC128B.128 [R11+0xa080], [R4.64+0x100], !P1 ;  /* 0x0a080100040b7fae */ /* 0x0005e8000c901d4a */
[----:B------:R2:W-:Y:S02]  /*4920*/  LDGSTS.E.BYPASS.LTC128B.128 [R11+0xb080], [R4.64+0x180], !P0 ;  /* 0x0b080180040b7fae */ /* 0x0005e4000c101d4a */
[----:B--2---:R-:W-:Y:S04]  /*4930*/  IADD3 R5, P0, R8, UR5, RZ ;  /* 0x0000000508057c10 */ /* 0x004fe8000ff1e0ff */
[----:B------:R-:W-:Y:S02]  /*4940*/  LEA.HI.X.SX32 R6, R6, R7, 0x1, P0 ;  /* 0x0000000706067211 */ /* 0x000fe400000f0eff */
[C---:B------:R-:W-:Y:S04]  /*4950*/  LEA R4, P0, R5.reuse, c[0x0][0x258], 0x2 ;  /* 0x0000960005047a11 */ /* 0x040fe800078010ff */
[----:B------:R-:W-:Y:S01]  /*4960*/  LEA.HI.X R5, R5, c[0x0][0x25c], R6, 0x2, P0 ;  /* 0x0000970005057a11 */ /* 0x000fe200000f1406 */
[----:B-1----:R-:W-:Y:S05]  /*4970*/  @!P6 IMAD.SHL.U32 R6, R9, 0x10, RZ ;  /* 0x000000100906e824 */ /* 0x002fea00078e00ff */
[----:B------:R1:W-:Y:S03]  /*4980*/  @!P6 LDGSTS.E.BYPASS.LTC128B.128 [R6+0x14080], [R4.64] ;  /* 0x140800000406efae */ /* 0x0003e6000b901d4a */
.L_x_247:
        /* <DEDUP_REMOVED lines=167> */
.L_x_237:
        /* <DEDUP_REMOVED lines=92> */
[----:B-----5:R-:W-:Y:S01]  /*59c0*/  F2FP.BF16.PACK_AB R13, R131, R130 ;  /* 0x00000082830d723e */ /* 0x020fe200000010ff */
        /* <DEDUP_REMOVED lines=85> */
.L_x_250:
[----:B-1----:R-:W-:Y:S01]  /*5f20*/  LOP3.LUT R0, R37, 0xffffffe0, RZ, 0xc0, !PT ;  /* 0xffffffe025007812 */ /* 0x002fe200078ec0ff */
[----:B------:R-:W-:Y:S01]  /*5f30*/  IMAD.SHL.U32 R2, R25, 0x40, RZ ;  /* 0x0000004019027824 */ /* 0x000fe200078e00ff */
[----:B------:R-:W1:Y:S01]  /*5f40*/  S2R R26, SR_CTAID.Y ;  /* 0x00000000001a7919 */ /* 0x000e620000002600 */
[----:B-----5:R-:W-:Y:S01]  /*5f50*/  IADD3 R8, R8, -UR9, RZ ;  /* 0x8000000908087c10 */ /* 0x020fe2000fffe0ff */
[----:B------:R-:W-:Y:S01]  /*5f60*/  BSSY B0, `(.L_x_251) ;  /* 0x0000039000007945 */ /* 0x000fe20003800000 */
[----:B------:R-:W-:Y:S01]  /*5f70*/  IMAD.IADD R0, R117, 0x1, -R0 ;  /* 0x0000000175007824 */ /* 0x000fe200078e0a00 */
[----:B------:R-:W-:-:S02]  /*5f80*/  LOP3.LUT R2, R2, 0x1c0, RZ, 0xc0, !PT ;  /* 0x000001c002027812 */ /* 0x000fc400078ec0ff */
[----:B------:R-:W-:Y:S01]  /*5f90*/  IMNMX R14, R8, 0x40, PT ;  /* 0x00000040080e7817 */ /* 0x000fe20003800200 */
[----:B------:R-:W-:Y:S01]  /*5fa0*/  IMAD.SHL.U32 R12, R0, 0x8, RZ ;  /* 0x00000008000c7824 */ /* 0x000fe200078e00ff */
[----:B------:R-:W-:Y:S02]  /*5fb0*/  SHF.R.S32.HI R4, RZ, 0x1f, R0 ;  /* 0x0000001fff047819 */ /* 0x000fe40000011400 */
[----:B------:R-:W-:Y:S02]  /*5fc0*/  SHF.R.U32.HI R3, RZ, 0x3, R2 ;  /* 0x00000003ff037819 */ /* 0x000fe40000011602 */
[----:B------:R-:W-:Y:S02]  /*5fd0*/  LEA.HI R0, R4, R0, RZ, 0x3 ;  /* 0x0000000004007211 */ /* 0x000fe400078f18ff */
[----:B------:R-:W-:Y:S02]  /*5fe0*/  LOP3.LUT R2, R2, 0x38, R12, 0xf8, !PT ;  /* 0x0000003802027812 */ /* 0x000fe400078ef80c */
[----:B------:R-:W-:Y:S01]  /*5ff0*/  IADD3 R6, P0, R25, R6, RZ ;  /* 0x0000000619067210 */ /* 0x000fe20007f1e0ff */
[----:B------:R-:W-:Y:S01]  /*6000*/  IMAD.SHL.U32 R0, R0, 0x200, RZ ;  /* 0x0000020000007824 */ /* 0x000fe200078e00ff */
[----:B------:R-:W-:-:S02]  /*6010*/  LOP3.LUT R2, R2, R3, RZ, 0x3c, !PT ;  /* 0x0000000302027212 */ /* 0x000fc400078e3cff */
[----:B------:R-:W-:Y:S02]  /*6020*/  ISETP.GE.AND P2, PT, R25, R14, PT ;  /* 0x0000000e1900720c */ /* 0x000fe40003f46270 */
[----:B------:R-:W-:Y:S02]  /*6030*/  LOP3.LUT R0, R2, 0x7ffff000, R0, 0xf8, !PT ;  /* 0x7ffff00002007812 */ /* 0x000fe400078ef800 */
[----:B-1----:R-:W-:Y:S02]  /*6040*/  SHF.R.S32.HI R27, RZ, 0x1f, R26 ;  /* 0x0000001fff1b7819 */ /* 0x002fe4000001141a */
[--C-:B------:R-:W-:Y:S01]  /*6050*/  SHF.R.S32.HI R13, RZ, 0x1f, R12.reuse ;  /* 0x0000001fff0d7819 */ /* 0x100fe2000001140c */
[----:B------:R-:W-:Y:S01]  /*6060*/  IMAD.SHL.U32 R0, R0, 0x2, RZ ;  /* 0x0000000200007824 */ /* 0x000fe200078e00ff */
[----:B------:R-:W-:Y:S01]  /*6070*/  SHF.R.S32.HI R4, RZ, 0x1f, R111 ;  /* 0x0000001fff047819 */ /* 0x000fe2000001146f */
[----:B------:R-:W-:Y:S01]  /*6080*/  IMAD R5, R27, c[0x0][0x338], RZ ;  /* 0x0000ce001b057a24 */ /* 0x000fe200078e02ff */
[----:B------:R-:W-:Y:S01]  /*6090*/  LEA.HI.X.SX32 R7, R25, R7, 0x1, P0 ;  /* 0x0000000719077211 */ /* 0x000fe200000f0eff */
[----:B------:R-:W-:Y:S01]  /*60a0*/  IMAD.WIDE.U32 R2, R26, c[0x0][0x338], R12 ;  /* 0x0000ce001a027a25 */ /* 0x000fe200078e000c */
[----:B------:R1:W2:Y:S01]  /*60b0*/  LDS.128 R20, [R0+0x8480] ;  /* 0x0084800000147984 */ /* 0x0002a20000000c00 */
[----:B------:R-:W-:-:S02]  /*60c0*/  ISETP.GE.OR P0, PT, R12, c[0x0][0x324], P2 ;  /* 0x0000c9000c007a0c */ /* 0x000fc40001706670 */
[----:B------:R-:W-:Y:S01]  /*60d0*/  SEL R24, R4, RZ, !P1 ;  /* 0x000000ff04187207 */ /* 0x000fe20004800000 */
[----:B------:R1:W3:Y:S01]  /*60e0*/  LDS.128 R28, [R0+0x8880] ;  /* 0x00888000001c7984 */ /* 0x0002e20000000c00 */
[----:B------:R-:W-:Y:S01]  /*60f0*/  IMAD R5, R26, c[0x0][0x33c], R5 ;  /* 0x0000cf001a057a24 */ /* 0x000fe200078e0205 */
[----:B------:R-:W-:Y:S02]  /*6100*/  SEL R15, R111, RZ, !P1 ;  /* 0x000000ff6f0f7207 */ /* 0x000fe40004800000 */
[----:B------:R1:W4:Y:S01]  /*6110*/  LDS.128 R32, [R0+0x8c80] ;  /* 0x008c800000207984 */ /* 0x0003220000000c00 */
[----:B------:R-:W-:Y:S02]  /*6120*/  IMAD.IADD R3, R3, 0x1, R5 ;  /* 0x0000000103037824 */ /* 0x000fe400078e0205 */
[----:B------:R-:W-:Y:S01]  /*6130*/  IMAD R4, R24, c[0x0][0x340], RZ ;  /* 0x0000d00018047a24 */ /* 0x000fe200078e02ff */
[----:B------:R1:W1:Y:S01]  /*6140*/  LDS.128 R36, [R0+0x9080] ;  /* 0x0090800000247984 */ /* 0x0002620000000c00 */
[----:B------:R-:W-:-:S02]  /*6150*/  IMAD.U32 R5, RZ, RZ, UR6 ;  /* 0x00000006ff057e24 */ /* 0x000fc4000f8e00ff */
[C---:B------:R-:W-:Y:S01]  /*6160*/  IMAD R4, R15.reuse, c[0x0][0x344], R4 ;  /* 0x0000d1000f047a24 */ /* 0x040fe200078e0204 */
[----:B------:R1:W1:Y:S01]  /*6170*/  LDS.128 R40, [R0+0x9480] ;  /* 0x0094800000287984 */ /* 0x0002620000000c00 */
[----:B------:R-:W-:-:S03]  /*6180*/  IMAD.WIDE.U32 R10, R15, c[0x0][0x340], R2 ;  /* 0x0000d0000f0a7a25 */ /* 0x000fc600078e0002 */
[----:B------:R1:W1:Y:S01]  /*6190*/  LDS.128 R44, [R0+0x9880] ;  /* 0x00988000002c7984 */ /* 0x0002620000000c00 */
        /* <DEDUP_REMOVED lines=21> */
.L_x_252:
[----:B--234-:R-:W-:Y:S05]  /*62f0*/  BSYNC B0 ;  /* 0x0000000000007941 */ /* 0x01cfea0003800000 */
.L_x_251:
        /* <DEDUP_REMOVED lines=17> */
.L_x_254:
[----:B------:R-:W-:Y:S05]  /*6410*/  BSYNC B0 ;  /* 0x0000000000007941 */ /* 0x000fea0003800000 */
.L_x_253:
        /* <DEDUP_REMOVED lines=17> */
.L_x_256:
[----:B------:R-:W-:Y:S05]  /*6530*/  BSYNC B0 ;  /* 0x0000000000007941 */ /* 0x000fea0003800000 */
.L_x_255:
        /* <DEDUP_REMOVED lines=16> */
.L_x_258:
[----:B------:R-:W-:Y:S05]  /*6640*/  BSYNC B0 ;  /* 0x0000000000007941 */ /* 0x000fea0003800000 */
.L_x_257:
        /* <DEDUP_REMOVED lines=16> */
.L_x_260:
[----:B------:R-:W-:Y:S05]  /*6750*/  BSYNC B0 ;  /* 0x0000000000007941 */ /* 0x000fea0003800000 */
.L_x_259:
        /* <DEDUP_REMOVED lines=16> */
.L_x_262:
[----:B------:R-:W-:Y:S05]  /*6860*/  BSYNC B0 ;  /* 0x0000000000007941 */ /* 0x000fea0003800000 */
.L_x_261:
        /* <DEDUP_REMOVED lines=16> */
.L_x_264:
[----:B------:R-:W-:Y:S05]  /*6970*/  BSYNC B0 ;  /* 0x0000000000007941 */ /* 0x000fea0003800000 */
.L_x_263:
        /* <DEDUP_REMOVED lines=16> */
.L_x_266:
[----:B------:R-:W-:Y:S05]  /*6a80*/  BSYNC B0 ;  /* 0x0000000000007941 */ /* 0x000fea0003800000 */
.L_x_265:
[----:B------:R-:W-:Y:S01]  /*6a90*/  IMAD R0, R27, c[0x0][0x308], RZ ;  /* 0x0000c2001b007a24 */ /* 0x000fe200078e02ff */
[----:B------:R-:W-:Y:S01]  /*6aa0*/  ISETP.GE.OR P0, PT, R12, c[0x0][0x2f4], P2 ;  /* 0x0000bd000c007a0c */ /* 0x000fe20001706670 */
[C---:B-1----:R-:W-:Y:S01]  /*6ab0*/  IMAD.WIDE.U32 R2, R26.reuse, c[0x0][0x308], R12 ;  /* 0x0000c2001a027a25 */ /* 0x042fe200078e000c */
[----:B------:R-:W-:Y:S03]  /*6ac0*/  BSSY B0, `(.L_x_267) ;  /* 0x0000010000007945 */ /* 0x000fe60003800000 */
        /* <DEDUP_REMOVED lines=15> */
.L_x_268:
[----:B------:R-:W-:Y:S05]  /*6bc0*/  BSYNC B0 ;  /* 0x0000000000007941 */ /* 0x000fea0003800000 */
.L_x_267:
        /* <DEDUP_REMOVED lines=15> */
.L_x_270:
[----:B------:R-:W-:Y:S05]  /*6cc0*/  BSYNC B0 ;  /* 0x0000000000007941 */ /* 0x000fea0003800000 */
.L_x_269:
        /* <DEDUP_REMOVED lines=15> */
.L_x_272:
[----:B------:R-:W-:Y:S05]  /*6dc0*/  BSYNC B0 ;  /* 0x0000000000007941 */ /* 0x000fea0003800000 */
.L_x_271:
        /* <DEDUP_REMOVED lines=14> */
.L_x_274:
[----:B------:R-:W-:Y:S05]  /*6eb0*/  BSYNC B0 ;  /* 0x0000000000007941 */ /* 0x000fea0003800000 */
.L_x_273:
        /* <DEDUP_REMOVED lines=14> */
.L_x_276:
[----:B------:R-:W-:Y:S05]  /*6fa0*/  BSYNC B0 ;  /* 0x0000000000007941 */ /* 0x000fea0003800000 */
.L_x_275:
        /* <DEDUP_REMOVED lines=14> */
.L_x_278:
[----:B------:R-:W-:Y:S05]  /*7090*/  BSYNC B0 ;  /* 0x0000000000007941 */ /* 0x000fea0003800000 */
.L_x_277:
        /* <DEDUP_REMOVED lines=14> */
.L_x_280:
[----:B------:R-:W-:Y:S05]  /*7180*/  BSYNC B0 ;  /* 0x0000000000007941 */ /* 0x000fea0003800000 */
.L_x_279:
        /* <DEDUP_REMOVED lines=14> */
.L_x_249:
[----:B-----5:R-:W2:Y:S01]  /*7270*/  LDL R9, [R1+0xbc] ;  /* 0x0000bc0001097983 */ /* 0x020ea20000100800 */
        /* <DEDUP_REMOVED lines=17> */
[----:B--2--5:R-:W-:-:S03]  /*7390*/  IADD3 R6, -R0, R4, RZ ;  /* 0x0000000400067210 */ /* 0x024fc60007ffe1ff */
.L_x_281:
[----:B------:R-:W1:Y:S01]  /*73a0*/  S2R R4, SR_TID.X ;  /* 0x0000000000047919 */ /* 0x000e620000002100 */
[----:B-----5:R-:W-:Y:S01]  /*73b0*/  IADD3 R15, R6, -UR9, RZ ;  /* 0x80000009060f7c10 */ /* 0x020fe2000fffe0ff */
[----:B------:R-:W-:Y:S01]  /*73c0*/  IMAD.U32 R6, RZ, RZ, UR6 ;  /* 0x00000006ff067e24 */ /* 0x000fe2000f8e00ff */
[----:B------:R-:W-:Y:S01]  /*73d0*/  SHF.R.S32.HI R7, RZ, 0x1f, R9 ;  /* 0x0000001fff077819 */ /* 0x000fe20000011409 */
[----:B------:R-:W2:Y:S01]  /*73e0*/  S2R R20, SR_CTAID.Y ;  /* 0x0000000000147919 */ /* 0x000ea20000002600 */
[----:B------:R-:W-:Y:S01]  /*73f0*/  SEL R16, R9, RZ, !P1 ;  /* 0x000000ff09107207 */ /* 0x000fe20004800000 */
[----:B------:R-:W-:Y:S01]  /*7400*/  BSSY B0, `(.L_x_282) ;  /* 0x0000020000007945 */ /* 0x000fe20003800000 */
[----:B------:R-:W-:-:S02]  /*7410*/  SEL R17, R7, RZ, !P1 ;  /* 0x000000ff07117207 */ /* 0x000fc40004800000 */
[----:B-1----:R-:W-:-:S04]  /*7420*/  SHF.R.S32.HI R14, RZ, 0x1f, R4 ;  /* 0x0000001fff0e7819 */ /* 0x002fc80000011404 */
[----:B------:R-:W-:Y:S02]  /*7430*/  LEA.HI R14, R14, R4, RZ, 0x5 ;  /* 0x000000040e0e7211 */ /* 0x000fe400078f28ff */
[----:B--2---:R-:W-:Y:S02]  /*7440*/  SHF.R.S32.HI R21, RZ, 0x1f, R20 ;  /* 0x0000001fff157819 */ /* 0x004fe40000011414 */
[----:B------:R-:W-:Y:S02]  /*7450*/  LOP3.LUT R0, R14, 0x1fffffe0, RZ, 0xc0, !PT ;  /* 0x1fffffe00e007812 */ /* 0x000fe400078ec0ff */
[----:B------:R-:W-:-:S03]  /*7460*/  SHF.R.S32.HI R14, RZ, 0x5, R14 ;  /* 0x00000005ff0e7819 */ /* 0x000fc6000001140e */
[----:B------:R-:W-:Y:S01]  /*7470*/  IMAD.IADD R0, R4, 0x1, -R0 ;  /* 0x0000000104007824 */ /* 0x000fe200078e0a00 */
[C---:B------:R-:W-:Y:S02]  /*7480*/  IADD3 R2, P0, R14.reuse, R2, RZ ;  /* 0x000000020e027210 */ /* 0x040fe40007f1e0ff */
[----:B------:R-:W-:Y:S01]  /*7490*/  ISETP.GE.AND P2, PT, R14, R15, PT ;  /* 0x0000000f0e00720c */ /* 0x000fe20003f46270 */
[----:B------:R-:W-:Y:S01]  /*74a0*/  IMAD.SHL.U32 R12, R0, 0x8, RZ ;  /* 0x00000008000c7824 */ /* 0x000fe200078e00ff */
[----:B------:R-:W-:Y:S01]  /*74b0*/  LEA.HI.X.SX32 R3, R14, R3, 0x1, P0 ;  /* 0x000000030e037211 */ /* 0x000fe200000f0eff */
[----:B------:R-:W-:-:S03]  /*74c0*/  IMAD R0, R21, c[0x0][0x308], RZ ;  /* 0x0000c20015007a24 */ /* 0x000fc600078e02ff */
[----:B------:R-:W-:Y:S01]  /*74d0*/  SHF.R.S32.HI R13, RZ, 0x1f, R12 ;  /* 0x0000001fff0d7819 */ /* 0x000fe2000001140c */
[----:B------:R-:W-:Y:S01]  /*74e0*/  IMAD R0, R20, c[0x0][0x30c], R0 ;  /* 0x0000c30014007a24 */ /* 0x000fe200078e0200 */
[----:B------:R-:W-:Y:S01]  /*74f0*/  ISETP.GE.OR P0, PT, R12, c[0x0][0x2f4], P2 ;  /* 0x0000bd000c007a0c */ /* 0x000fe20001706670 */
[----:B------:R-:W-:-:S04]  /*7500*/  IMAD.WIDE R6, R6, 0x40, R2 ;  /* 0x0000004006067825 */ /* 0x000fc800078e0202 */
[----:B------:R-:W-:-:S04]  /*7510*/  IMAD.WIDE.U32 R4, R20, c[0x0][0x308], R12 ;  /* 0x0000c20014047a25 */ /* 0x000fc800078e000c */
[----:B------:R-:W-:Y:S02]  /*7520*/  IMAD.IADD R5, R0, 0x1, R5 ;  /* 0x0000000100057824 */ /* 0x000fe400078e0205 */
[----:B------:R-:W-:Y:S02]  /*7530*/  IMAD R0, R17, c[0x0][0x310], RZ ;  /* 0x0000c40011007a24 */ /* 0x000fe400078e02ff */
[----:B------:R-:W-:-:S04]  /*7540*/  IMAD.WIDE.U32 R10, R16, c[0x0][0x310], R4 ;  /* 0x0000c400100a7a25 */ /* 0x000fc800078e0004 */
[----:B------:R-:W-:-:S04]  /*7550*/  IMAD R0, R16, c[0x0][0x314], R0 ;  /* 0x0000c50010007a24 */ /* 0x000fc800078e0200 */
        /* <DEDUP_REMOVED lines=10> */
.L_x_283:
[----:B------:R-:W-:Y:S05]  /*7600*/  BSYNC B0 ;  /* 0x0000000000007941 */ /* 0x000fea0003800000 */
.L_x_282:
        /* <DEDUP_REMOVED lines=17> */
.L_x_285:
[----:B------:R-:W-:Y:S05]  /*7720*/  BSYNC B0 ;  /* 0x0000000000007941 */ /* 0x000fea0003800000 */
.L_x_284:
        /* <DEDUP_REMOVED lines=17> */
.L_x_287:
[----:B------:R-:W-:Y:S05]  /*7840*/  BSYNC B0 ;  /* 0x0000000000007941 */ /* 0x000fea0003800000 */
.L_x_286:
        /* <DEDUP_REMOVED lines=16> */
.L_x_289:
[----:B------:R-:W-:Y:S05]  /*7950*/  BSYNC B0 ;  /* 0x0000000000007941 */ /* 0x000fea0003800000 */
.L_x_288:
        /* <DEDUP_REMOVED lines=16> */
.L_x_291:
[----:B------:R-:W-:Y:S05]  /*7a60*/  BSYNC B0 ;  /* 0x0000000000007941 */ /* 0x000fea0003800000 */
.L_x_290:
        /* <DEDUP_REMOVED lines=16> */
.L_x_293:
[----:B------:R-:W-:Y:S05]  /*7b70*/  BSYNC B0 ;  /* 0x0000000000007941 */ /* 0x000fea0003800000 */
.L_x_292:
        /* <DEDUP_REMOVED lines=16> */
.L_x_295:
[----:B------:R-:W-:Y:S05]  /*7c80*/  BSYNC B0 ;  /* 0x0000000000007941 */ /* 0x000fea0003800000 */
.L_x_294:
        /* <DEDUP_REMOVED lines=16> */
.L_x_297:
[----:B------:R-:W-:Y:S05]  /*7d90*/  BSYNC B0 ;  /* 0x0000000000007941 */ /* 0x000fea0003800000 */
.L_x_296:
        /* <DEDUP_REMOVED lines=19> */
.L_x_299:
[----:B------:R-:W-:Y:S05]  /*7ed0*/  BSYNC B0 ;  /* 0x0000000000007941 */ /* 0x000fea0003800000 */
.L_x_298:
        /* <DEDUP_REMOVED lines=15> */
.L_x_301:
[----:B------:R-:W-:Y:S05]  /*7fd0*/  BSYNC B0 ;  /* 0x0000000000007941 */ /* 0x000fea0003800000 */
.L_x_300:
        /* <DEDUP_REMOVED lines=15> */
.L_x_303:
[----:B------:R-:W-:Y:S05]  /*80d0*/  BSYNC B0 ;  /* 0x0000000000007941 */ /* 0x000fea0003800000 */
.L_x_302:
        /* <DEDUP_REMOVED lines=14> */
.L_x_305:
[----:B------:R-:W-:Y:S05]  /*81c0*/  BSYNC B0 ;  /* 0x0000000000007941 */ /* 0x000fea0003800000 */
.L_x_304:
        /* <DEDUP_REMOVED lines=14> */
.L_x_307:
[----:B------:R-:W-:Y:S05]  /*82b0*/  BSYNC B0 ;  /* 0x0000000000007941 */ /* 0x000fea0003800000 */
.L_x_306:
        /* <DEDUP_REMOVED lines=14> */
.L_x_309:
[----:B------:R-:W-:Y:S05]  /*83a0*/  BSYNC B0 ;  /* 0x0000000000007941 */ /* 0x000fea0003800000 */
.L_x_308:
        /* <DEDUP_REMOVED lines=14> */
.L_x_311:
[----:B------:R-:W-:Y:S05]  /*8490*/  BSYNC B0 ;  /* 0x0000000000007941 */ /* 0x000fea0003800000 */
.L_x_310:
        /* <DEDUP_REMOVED lines=14> */
.L_x_312:
        /* <DEDUP_REMOVED lines=16> */
.L_x_1152:


//--------------------- .text._ZN7cutlass13device_kernelIN5flash19enable_sm80_to_sm89INS1_16FlashAttnBwdSm80INS1_25CollectiveMainloopBwdSm80ILi1ELi1EN4cute5tupleIJNS5_1CILi32EEENS7_ILi64EEENS7_ILi256EEEEEENS_10bfloat16_tEfNS_4arch4Sm80ELb0ELb1ELb0ELb1ELb0ELb0ELb0ELb0ELi2ELi2ELi2ELi1ELb1EEENS1_24CollectiveEpilogueBwdGQAISB_fSE_Li256ELb1ELb0EEENS1_19SingleTileSchedulerILb1ELb0ELb0ELi64EEEEEEEEEvNT_6ParamsE --------------------------
	.section	.text._ZN7cutlass13device_kernelIN5flash19enable_sm80_to_sm89INS1_16FlashAttnBwdSm80INS1_25CollectiveMainloopBwdSm80ILi1ELi1EN4cute5tupleIJNS5_1CILi32EEENS7_ILi64EEENS7_ILi256EEEEEENS_10bfloat16_tEfNS_4arch4Sm80ELb0ELb1ELb0ELb1ELb0ELb0ELb0ELb0ELi2ELi2ELi2ELi1ELb1EEENS1_24CollectiveEpilogueBwdGQAISB_fSE_Li256ELb1ELb0EEENS1_19SingleTileSchedulerILb1ELb0ELb0ELi64EEEEEEEEEvNT_6ParamsE,"ax",@progbits
	.sectioninfo	@"SHI_REGISTERS=255"
	.align	128
.text._ZN7cutlass13device_kernelIN5flash19enable_sm80_to_sm89INS1_16FlashAttnBwdSm80INS1_25CollectiveMainloopBwdSm80ILi1ELi1EN4cute5tupleIJNS5_1CILi32EEENS7_ILi64EEENS7_ILi256EEEEEENS_10bfloat16_tEfNS_4arch4Sm80ELb0ELb1ELb0ELb1ELb0ELb0ELb0ELb0ELi2ELi2ELi2ELi1ELb1EEENS1_24CollectiveEpilogueBwdGQAISB_fSE_Li256ELb1ELb0EEENS1_19SingleTileSchedulerILb1ELb0ELb0ELi64EEEEEEEEEvNT_6ParamsE:
        .type           _ZN7cutlass13device_kernelIN5flash19enable_sm80_to_sm89INS1_16FlashAttnBwdSm80INS1_25CollectiveMainloopBwdSm80ILi1ELi1EN4cute5tupleIJNS5_1CILi32EEENS7_ILi64EEENS7_ILi256EEEEEENS_10bfloat16_tEfNS_4arch4Sm80ELb0ELb1ELb0ELb1ELb0ELb0ELb0ELb0ELi2ELi2ELi2ELi1ELb1EEENS1_24CollectiveEpilogueBwdGQAISB_fSE_Li256ELb1ELb0EEENS1_19SingleTileSchedulerILb1ELb0ELb0ELi64EEEEEEEEEvNT_6ParamsE,@function
        .size           _ZN7cutlass13device_kernelIN5flash19enable_sm80_to_sm89INS1_16FlashAttnBwdSm80INS1_25CollectiveMainloopBwdSm80ILi1ELi1EN4cute5tupleIJNS5_1CILi32EEENS7_ILi64EEENS7_ILi256EEEEEENS_10bfloat16_tEfNS_4arch4Sm80ELb0ELb1ELb0ELb1ELb0ELb0ELb0ELb0ELi2ELi2ELi2ELi1ELb1EEENS1_24CollectiveEpilogueBwdGQAISB_fSE_Li256ELb1ELb0EEENS1_19SingleTileSchedulerILb1ELb0ELb0ELi64EEEEEEEEEvNT_6ParamsE,(.L_x_1153 - _ZN7cutlass13device_kernelIN5flash19enable_sm80_to_sm89INS1_16FlashAttnBwdSm80INS1_25CollectiveMainloopBwdSm80ILi1ELi1EN4cute5tupleIJNS5_1CILi32EEENS7_ILi64EEENS7_ILi256EEEEEENS_10bfloat16_tEfNS_4arch4Sm80ELb0ELb1ELb0ELb1ELb0ELb0ELb0ELb0ELi2ELi2ELi2ELi1ELb1EEENS1_24CollectiveEpilogueBwdGQAISB_fSE_Li256ELb1ELb0EEENS1_19SingleTileSchedulerILb1ELb0ELb0ELi64EEEEEEEEEvNT_6ParamsE)
        .other          _ZN7cutlass13device_kernelIN5flash19enable_sm80_to_sm89INS1_16FlashAttnBwdSm80INS1_25CollectiveMainloopBwdSm80ILi1ELi1EN4cute5tupleIJNS5_1CILi32EEENS7_ILi64EEENS7_ILi256EEEEEENS_10bfloat16_tEfNS_4arch4Sm80ELb0ELb1ELb0ELb1ELb0ELb0ELb0ELb0ELi2ELi2ELi2ELi1ELb1EEENS1_24CollectiveEpilogueBwdGQAISB_fSE_Li256ELb1ELb0EEENS1_19SingleTileSchedulerILb1ELb0ELb0ELi64EEEEEEEEEvNT_6ParamsE,@"STO_CUDA_ENTRY STV_DEFAULT"
_ZN7cutlass13device_kernelIN5flash19enable_sm80_to_sm89INS1_16FlashAttnBwdSm80INS1_25CollectiveMainloopBwdSm80ILi1ELi1EN4cute5tupleIJNS5_1CILi32EEENS7_ILi64EEENS7_ILi256EEEEEENS_10bfloat16_tEfNS_4arch4Sm80ELb0ELb1ELb0ELb1ELb0ELb0ELb0ELb0ELi2ELi2ELi2ELi1ELb1EEENS1_24CollectiveEpilogueBwdGQAISB_fSE_Li256ELb1ELb0EEENS1_19SingleTileSchedulerILb1ELb0ELb0ELi64EEEEEEEEEvNT_6ParamsE:
        /* <DEDUP_REMOVED lines=18> */
.L_x_314:
        /* <DEDUP_REMOVED lines=8> */
.L_x_316:
[----:B------:R-:W-:Y:S02]  /*01a0*/  MOV R0, c[0x0][0x3ac] ;  /* 0x0000eb0000007a02 */ /* 0x000fe40000000f00 */
.L_x_315:
[----:B------:R-:W-:-:S06]  /*01b0*/  USHF.L.U32 UR9, UR6, 0x6, URZ ;  /* 0x0000000606097899 */ /* 0x000fcc000800063f */
[----:B-----5:R-:W-:-:S04]  /*01c0*/  ISETP.LE.AND P0, PT, R0, UR9, PT ;  /* 0x0000000900007c0c */ /* 0x020fc8000bf03270 */
[----:B------:R-:W-:-:S05]  /*01d0*/  SEL R0, R5, 0xffffffff, !P0 ;  /* 0xffffffff05007807 */ /* 0x000fca0004000000 */
[----:B------:R2:W-:Y:S01]  /*01e0*/  STL [R1+0xbc], R0 ;  /* 0x0000bc0001007387 */ /* 0x0005e20000100800 */
[----:B------:R-:W-:Y:S05]  /*01f0*/  BRA `(.L_x_317) ;  /* 0x0000012000007947 */ /* 0x000fea0003800000 */
.L_x_313:
[----:B--2-4-:R-:W-:-:S04]  /*0200*/  ISETP.NE.U32.AND P0, PT, RZ, c[0x0][0x3c8], PT ;  /* 0x0000f200ff007a0c */ /* 0x014fc80003f05070 */
[----:B------:R-:W-:-:S13]  /*0210*/  ISETP.NE.AND.EX P0, PT, RZ, c[0x0][0x3cc], PT, P0 ;  /* 0x0000f300ff007a0c */ /* 0x000fda0003f05300 */
[----:B------:R-:W-:Y:S05]  /*0220*/  @!P0 BRA `(.L_x_318) ;  /* 0x0000002000008947 */ /* 0x000fea0003800000 */
[----:B------:R1:W5:Y:S01]  /*0230*/  LDG.E R0, [R2.64] ;  /* 0x0000000a02007981 */ /* 0x000362000c1e1900 */
[----:B------:R-:W-:Y:S05]  /*0240*/  BRA `(.L_x_319) ;  /* 0x0000009000007947 */ /* 0x000fea0003800000 */
.L_x_318:
        /* <DEDUP_REMOVED lines=8> */
.L_x_320:
[----:B------:R-:W-:Y:S02]  /*02d0*/  MOV R0, c[0x0][0x3ac] ;  /* 0x0000eb0000007a02 */ /* 0x000fe40000000f00 */
.L_x_319:
[----:B------:R-:W-:-:S06]  /*02e0*/  USHF.L.U32 UR9, UR6, 0x6, URZ ;  /* 0x0000000606097899 */ /* 0x000fcc000800063f */
[----:B-----5:R-:W-:-:S04]  /*02f0*/  ISETP.LE.AND P0, PT, R0, UR9, PT ;  /* 0x0000000900007c0c */ /* 0x020fc8000bf03270 */
[----:B------:R-:W-:-:S05]  /*0300*/  SEL R0, R5, 0xffffffff, !P0 ;  /* 0xffffffff05007807 */ /* 0x000fca0004000000 */
[----:B------:R2:W-:Y:S04]  /*0310*/  STL [R1+0xbc], R0 ;  /* 0x0000bc0001007387 */ /* 0x0005e80000100800 */
.L_x_317:
        /* <DEDUP_REMOVED lines=10> */
[CC--:B-1----:R-:W-:Y:S02]  /*03c0*/  @P0 IMAD.WIDE R2, R150.reuse, R10.reuse, c[0x0][0x2d8] ;  /* 0x0000b60096020625 */ /* 0x0c2fe400078e020a */
[----:B--2---:R-:W2:Y:S04]  /*03d0*/  @P1 LDG.E R0, [R4.64] ;  /* 0x0000000a04001981 */ /* 0x004ea8000c1e1900 */
[----:B------:R1:W3:Y:S04]  /*03e0*/  @P0 LDG.E R8, [R2.64] ;  /* 0x0000000a02080981 */ /* 0x0002e8000c1e1900 */
[----:B------:R-:W4:Y:S01]  /*03f0*/  @P1 LDG.E R7, [R4.64] ;  /* 0x0000000a04071981 */ /* 0x000f22000c1e1900 */
[----:B-1----:R-:W-:-:S05]  /*0400*/  IMAD.WIDE R2, R150, R10, c[0x0][0x2d0] ;  /* 0x0000b40096027625 */ /* 0x002fca00078e020a */
[----:B------:R-:W5:Y:S01]  /*0410*/  @P2 LDG.E R6, [R2.64] ;  /* 0x0000000a02062981 */ /* 0x000f62000c1e1900 */
[----:B------:R-:W-:Y:S01]  /*0420*/  ULDC UR8, c[0x0][0x168] ;  /* 0x00005a0000087ab9 */ /* 0x000fe20000000800 */
[----:B------:R-:W-:Y:S01]  /*0430*/  CS2R R12, SRZ ;  /* 0x00000000000c7805 */ /* 0x000fe2000001ff00 */
[----:B------:R-:W-:Y:S01]  /*0440*/  ULDC UR15, c[0x0][0x198] ;  /* 0x00006600000f7ab9 */ /* 0x000fe20000000800 */
[----:B------:R-:W-:Y:S02]  /*0450*/  IMAD.MOV.U32 R11, RZ, RZ, RZ ;  /* 0x000000ffff0b7224 */ /* 0x000fe400078e00ff */
[----:B--2---:R-:W-:Y:S01]  /*0460*/  @P1 IMAD R0, R150, 0x20, R0 ;  /* 0x0000002096001824 */ /* 0x004fe200078e0200 */
[----:B---3--:R1:W2:Y:S01]  /*0470*/  @P0 R2UR UR8, R8 ;  /* 0x00000000080803c2 */ /* 0x0082a200000e0000 */
[--C-:B----4-:R-:W-:Y:S01]  /*0480*/  @P1 SHF.R.S32.HI R13, RZ, 0x1f, R7.reuse ;  /* 0x0000001fff0d1819 */ /* 0x110fe20000011407 */
[----:B------:R-:W-:Y:S02]  /*0490*/  @P1 IMAD.MOV.U32 R12, RZ, RZ, R7 ;  /* 0x000000ffff0c1224 */ /* 0x000fe400078e0007 */
[----:B-1----:R-:W-:-:S04]  /*04a0*/  @P1 SHF.R.S32.HI R8, RZ, 0x1f, R0 ;  /* 0x0000001fff081819 */ /* 0x002fc80000011400 */
[----:B------:R-:W-:Y:S02]  /*04b0*/  @P1 LEA.HI R0, R8, R0, RZ, 0x5 ;  /* 0x0000000008001211 */ /* 0x000fe400078f28ff */
[----:B------:R-:W-:Y:S02]  /*04c0*/  CS2R R8, SRZ ;  /* 0x0000000000087805 */ /* 0x000fe4000001ff00 */
[--C-:B-----5:R-:W-:Y:S01]  /*04d0*/  @P2 SHF.R.S32.HI R9, RZ, 0x1f, R6.reuse ;  /* 0x0000001fff092819 */ /* 0x120fe20000011406 */
[----:B------:R-:W-:Y:S01]  /*04e0*/  @P2 IMAD.MOV.U32 R8, RZ, RZ, R6 ;  /* 0x000000ffff082224 */ /* 0x000fe200078e0006 */
[----:B------:R-:W-:Y:S01]  /*04f0*/  @P1 LOP3.LUT R11, R0, 0xffffffe0, RZ, 0xc0, !PT ;  /* 0xffffffe0000b1812 */ /* 0x000fe200078ec0ff */
[----:B------:R-:W-:Y:S05]  /*0500*/  @P0 BRA `(.L_x_321) ;  /* 0x0000006000000947 */ /* 0x000fea0003800000 */
[----:B--2---:R-:W-:Y:S05]  /*0510*/  @!P1 BRA `(.L_x_321) ;  /* 0x0000005000009947 */ /* 0x004fea0003800000 */
[----:B------:R1:W2:Y:S04]  /*0520*/  LDG.E R0, [R4.64] ;  /* 0x0000000a04007981 */ /* 0x0002a8000c1e1900 */
[----:B-1----:R-:W3:Y:S01]  /*0530*/  LDG.E R4, [R4.64+0x4] ;  /* 0x0000040a04047981 */ /* 0x002ee2000c1e1900 */
[----:B--2---:R-:W1:Y:S08]  /*0540*/  R2UR UR8, R0 ;  /* 0x00000000000873c2 */ /* 0x004e7000000e0000 */
[----:B---3--:R-:W1:Y:S02]  /*0550*/  R2UR UR4, R4 ;  /* 0x00000000040473c2 */ /* 0x008e6400000e0000 */
[----:B-1----:R-:W-:-:S06]  /*0560*/  UIADD3 UR8, -UR8, UR4, URZ ;  /* 0x0000000408087290 */ /* 0x002fcc000fffe13f */
.L_x_321:
[----:B--2---:R-:W-:-:S04]  /*0570*/  ISETP.NE.U32.AND P0, PT, RZ, c[0x0][0x2e0], PT ;  /* 0x0000b800ff007a0c */ /* 0x004fc80003f05070 */
[----:B------:R-:W-:-:S13]  /*0580*/  ISETP.NE.AND.EX P0, PT, RZ, c[0x0][0x2e4], PT, P0 ;  /* 0x0000b900ff007a0c */ /* 0x000fda0003f05300 */
[----:B------:R-:W-:Y:S05]  /*0590*/  @!P0 BRA `(.L_x_322) ;  /* 0x0000004000008947 */ /* 0x000fea0003800000 */
[----:B------:R-:W-:-:S05]  /*05a0*/  IMAD.WIDE R2, R150, R10, c[0x0][0x2e0] ;  /* 0x0000b80096027625 */ /* 0x000fca00078e020a */
[----:B------:R-:W2:Y:S02]  /*05b0*/  LDG.E R0, [R2.64] ;  /* 0x0000000a02007981 */ /* 0x000ea4000c1e1900 */
[----:B--2---:R1:W2:Y:S02]  /*05c0*/  R2UR UR15, R0 ;  /* 0x00000000000f73c2 */ /* 0x0042a400000e0000 */
[----:B-12---:R-:W-:Y:S05]  /*05d0*/  BRA `(.L_x_323) ;  /* 0x0000006000007947 */ /* 0x006fea0003800000 */
.L_x_322:
[----:B------:R-:W-:Y:S05]  /*05e0*/  @!P2 BRA `(.L_x_323) ;  /* 0x000000500000a947 */ /* 0x000fea0003800000 */
[----:B------:R1:W2:Y:S04]  /*05f0*/  LDG.E R0, [R2.64] ;  /* 0x0000000a02007981 */ /* 0x0002a8000c1e1900 */
[----:B-1----:R-:W3:Y:S01]  /*0600*/  LDG.E R2, [R2.64+0x4] ;  /* 0x0000040a02027981 */ /* 0x002ee2000c1e1900 */
[----:B--2---:R-:W1:Y:S08]  /*0610*/  R2UR UR15, R0 ;  /* 0x00000000000f73c2 */ /* 0x004e7000000e0000 */
[----:B---3--:R-:W1:Y:S02]  /*0620*/  R2UR UR4, R2 ;  /* 0x00000000020473c2 */ /* 0x008e6400000e0000 */
[----:B-1----:R-:W-:-:S06]  /*0630*/  UIADD3 UR15, -UR15, UR4, URZ ;  /* 0x000000040f0f7290 */ /* 0x002fcc000fffe13f */
.L_x_323:
        /* <DEDUP_REMOVED lines=15> */
.L_x_324:
[----:B------:R-:W-:Y:S01]  /*0730*/  UIADD3 UR4, UR9, UR8, -UR15 ;  /* 0x0000000809047290 */ /* 0x000fe2000fffe80f */
[----:B------:R-:W-:Y:S01]  /*0740*/  PLOP3.LUT P3, PT, PT, PT, PT, 0x80, 0x0 ;  /* 0x000000000000781c */ /* 0x000fe20003f6f070 */
[----:B------:R-:W-:Y:S01]  /*0750*/  ULDC UR5, c[0x0][0x2a4] ;  /* 0x0000a90000057ab9 */ /* 0x000fe20000000800 */
[----:B------:R-:W-:Y:S01]  /*0760*/  CS2R R142, SRZ ;  /* 0x00000000008e7805 */ /* 0x000fe2000001ff00 */
[----:B------:R-:W-:Y:S01]  /*0770*/  UIADD3 UR5, UR4, -UR5, URZ ;  /* 0x8000000504057290 */ /* 0x000fe2000fffe03f */
        /* <DEDUP_REMOVED lines=77> */
[----:B------:R-:W-:Y:S01]  /*0c50*/  IMAD.MOV.U32 R17, RZ, RZ, c[0x0][0x1d8] ;  /* 0x00007600ff117624 */ /* 0x000fe200078e00ff */
[----:B------:R-:W-:Y:S01]  /*0c60*/  LEA.HI R36, R31, R149, RZ, 0x3 ;  /* 0x000000951f247211 */ /* 0x000fe200078f18ff */
[----:B------:R-:W-:Y:S01]  /*0c70*/  UIADD3 UR14, -UR9, UR15, URZ ;  /* 0x0000000f090e7290 */ /* 0x000fe2000fffe13f */
[----:B------:R-:W-:Y:S01]  /*0c80*/  SEL R24, R29, RZ, !P2 ;  /* 0x000000ff1d187207 */ /* 0x000fe20005000000 */
[----:B------:R-:W-:Y:S01]  /*0c90*/  IMAD.MOV.U32 R18, RZ, RZ, c[0x0][0x1dc] ;  /* 0x00007700ff127624 */ /* 0x000fe200078e00ff */
[----:B------:R-:W-:Y:S01]  /*0ca0*/  LOP3.LUT R0, R36, 0xfffffff8, RZ, 0xc0, !PT ;  /* 0xfffffff824007812 */ /* 0x000fe200078ec0ff */
[----:B------:R-:W-:Y:S01]  /*0cb0*/  USHF.R.S32.HI UR13, URZ, 0x1f, UR12 ;  /* 0x0000001f3f0d7899 */ /* 0x000fe2000801140c */
[----:B------:R-:W-:Y:S01]  /*0cc0*/  SHF.R.S32.HI R43, RZ, 0x3, R36 ;  /* 0x00000003ff2b7819 */ /* 0x000fe20000011424 */
[----:B------:R-:W-:Y:S01]  /*0cd0*/  ULDC.64 UR4, c[0x0][0x178] ;  /* 0x00005e0000047ab9 */ /* 0x000fe20000000a00 */
[----:B------:R-:W-:Y:S01]  /*0ce0*/  SEL R19, R150, RZ, !P2 ;  /* 0x000000ff96137207 */ /* 0x000fe20005000000 */
[----:B------:R-:W-:Y:S01]  /*0cf0*/  IMAD.IADD R25, R149, 0x1, -R0 ;  /* 0x0000000195197824 */ /* 0x000fe200078e0a00 */
[----:B------:R-:W-:Y:S01]  /*0d00*/  SHF.R.S32.HI R15, RZ, 0x1f, R43 ;  /* 0x0000001fff0f7819 */ /* 0x000fe2000001142b */
[----:B------:R-:W-:Y:S01]  /*0d10*/  @P0 IMAD.HI.U32 R2, R148, c[0x0][0x24c], RZ ;  /* 0x0000930094020a27 */ /* 0x000fe200078e00ff */
[----:B------:R-:W-:Y:S01]  /*0d20*/  IADD3 R20, P2, R14, R11, RZ ;  /* 0x0000000b0e147210 */ /* 0x000fe20007f5e0ff */
[----:B------:R-:W-:Y:S01]  /*0d30*/  UIMAD UR16, UR13, UR4, URZ ;  /* 0x000000040d1072a4 */ /* 0x000fe2000f8e023f */
[-C--:B------:R-:W-:Y:S01]  /*0d40*/  LEA.HI R39, R31, R149.reuse, RZ, 0x4 ;  /* 0x000000951f277211 */ /* 0x080fe200078f20ff */
[----:B------:R-:W-:Y:S01]  /*0d50*/  UIMAD.WIDE.U32 UR18, UR12, UR4, URZ ;  /* 0x000000040c1272a5 */ /* 0x000fe2000f8e003f */
[----:B------:R-:W-:Y:S01]  /*0d60*/  @P0 SHF.R.U32.HI R10, RZ, c[0x0][0x250], R2 ;  /* 0x00009400ff0a0a19 */ /* 0x000fe20000011602 */
[----:B------:R-:W-:Y:S01]  /*0d70*/  IMAD.SHL.U32 R2, R25, 0x8, RZ ;  /* 0x0000000819027824 */ /* 0x000fe200078e00ff */
[----:B------:R-:W-:Y:S01]  /*0d80*/  IADD3 R6, P0, R43, R8, RZ ;  /* 0x000000082b067210 */ /* 0x000fe20007f1e0ff */
[----:B------:R-:W-:Y:S01]  /*0d90*/  IMAD R8, R24, c[0x0][0x1e8], RZ ;  /* 0x00007a0018087a24 */ /* 0x000fe200078e02ff */
[----:B------:R-:W-:Y:S01]  /*0da0*/  SHF.R.S32.HI R16, RZ, 0x1f, R10 ;  /* 0x0000001fff107819 */ /* 0x000fe2000001140a */
[----:B------:R-:W-:Y:S01]  /*0db0*/  UIMAD UR5, UR12, UR5, UR16 ;  /* 0x000000050c0572a4 */ /* 0x000fe2000f8e0210 */
[--C-:B------:R-:W-:Y:S01]  /*0dc0*/  SHF.R.S32.HI R3, RZ, 0x1f, R2.reuse ;  /* 0x0000001fff037819 */ /* 0x100fe20000011402 */
[----:B------:R-:W-:Y:S01]  /*0dd0*/  IMAD.X R7, R15, 0x1, R9, P0 ;  /* 0x000000010f077824 */ /* 0x000fe200000e0609 */
[----:B------:R-:W-:Y:S01]  /*0de0*/  IADD3 R34, R2, 0x40, RZ ;  /* 0x0000004002227810 */ /* 0x000fe20007ffe0ff */
[----:B------:R-:W-:Y:S01]  /*0df0*/  IMAD R0, R16, c[0x0][0x1e0], RZ ;  /* 0x0000780010007a24 */ /* 0x000fe200078e02ff */
[----:B------:R-:W-:Y:S01]  /*0e00*/  IADD3 R33, R2, 0x80, RZ ;  /* 0x0000008002217810 */ /* 0x000fe20007ffe0ff */
[----:B------:R-:W-:Y:S01]  /*0e10*/  IMAD.WIDE.U32 R4, R10, c[0x0][0x1e0], R2 ;  /* 0x000078000a047a25 */ /* 0x000fe200078e0002 */
[----:B------:R-:W-:Y:S01]  /*0e20*/  ISETP.GE.AND P6, PT, R34, c[0x0][0x1cc], PT ;  /* 0x0000730022007a0c */ /* 0x000fe20003fc6270 */
[----:B------:R-:W-:Y:S01]  /*0e30*/  UIADD3 UR5, UR19, UR5, URZ ;  /* 0x0000000513057290 */ /* 0x000fe2000fffe03f */
[----:B------:R-:W-:Y:S01]  /*0e40*/  ISETP.GE.AND P4, PT, R33, c[0x0][0x1cc], PT ;  /* 0x0000730021007a0c */ /* 0x000fe20003f86270 */
[----:B------:R-:W-:Y:S01]  /*0e50*/  IMAD R0, R10, c[0x0][0x1e4], R0 ;  /* 0x000079000a007a24 */ /* 0x000fe200078e0200 */
[-C--:B------:R-:W-:Y:S01]  /*0e60*/  LEA.HI R30, R31, R149.reuse, RZ, 0x2 ;  /* 0x000000951f1e7211 */ /* 0x080fe200078f10ff */
[----:B------:R-:W-:Y:S01]  /*0e70*/  IMAD.U32 R9, RZ, RZ, UR6 ;  /* 0x00000006ff097e24 */ /* 0x000fe2000f8e00ff */
[----:B------:R-:W-:Y:S01]  /*0e80*/  IADD3 R32, R2, 0xc0, RZ ;  /* 0x000000c002207810 */ /* 0x000fe20007ffe0ff */
[----:B------:R-:W-:Y:S01]  /*0e90*/  IMAD.IADD R5, R5, 0x1, R0 ;  /* 0x0000000105057824 */ /* 0x000fe200078e0200 */
[----:B------:R-:W-:Y:S01]  /*0ea0*/  SHF.R.S32.HI R28, RZ, 0x2, R30 ;  /* 0x00000002ff1c7819 */ /* 0x000fe2000001141e */
[----:B------:R-:W-:Y:S01]  /*0eb0*/  IMAD R0, R19, c[0x0][0x1ec], R8 ;  /* 0x00007b0013007a24 */ /* 0x000fe200078e0208 */
[----:B------:R-:W-:Y:S01]  /*0ec0*/  LEA.HI R37, R31, R149, RZ, 0x5 ;  /* 0x000000951f257211 */ /* 0x000fe200078f28ff */
[----:B------:R-:W-:Y:S01]  /*0ed0*/  IMAD.WIDE R8, R9, 0x40, R6 ;  /* 0x0000004009087825 */ /* 0x000fe200078e0206 */
[----:B------:R-:W-:Y:S01]  /*0ee0*/  SHF.R.S32.HI R40, RZ, 0x1f, R148 ;  /* 0x0000001fff287819 */ /* 0x000fe20000011494 */
[----:B------:R-:W-:Y:S01]  /*0ef0*/  USHF.L.U32 UR16, UR12, 0x5, URZ ;  /* 0x000000050c107899 */ /* 0x000fe2000800063f */
[----:B------:R-:W-:Y:S01]  /*0f00*/  SHF.R.S32.HI R35, RZ, 0x5, R37 ;  /* 0x00000005ff237819 */ /* 0x000fe20000011425 */
[----:B------:R-:W-:Y:S01]  /*0f10*/  IMAD.WIDE.U32 R4, R19, c[0x0][0x1e8], R4 ;  /* 0x00007a0013047a25 */ /* 0x000fe200078e0004 */
[----:B------:R-:W-:Y:S01]  /*0f20*/  UMOV UR17, 0x5 ;  /* 0x0000000500117882 */ /* 0x000fe20000000000 */
[----:B------:R-:W-:Y:S01]  /*0f30*/  CS2R R146, SRZ ;  /* 0x0000000000927805 */ /* 0x000fe2000001ff00 */
[----:B------:R-:W-:Y:S01]  /*0f40*/  UIADD3 UR4, -UR16, UR8, URZ ;  /* 0x0000000810047290 */ /* 0x000fe2000fffe13f */
[----:B------:R-:W-:Y:S01]  /*0f50*/  IMAD R6, R9, c[0x0][0x1d8], RZ ;  /* 0x0000760009067a24 */ /* 0x000fe200078e02ff */
[----:B------:R-:W-:Y:S01]  /*0f60*/  CS2R R144, SRZ ;  /* 0x0000000000907805 */ /* 0x000fe2000001ff00 */
        /* <DEDUP_REMOVED lines=12> */
[----:B------:R-:W-:Y:S01]  /*1030*/  CS2R R134, SRZ ;  /* 0x0000000000867805 */ /* 0x000fe2000001ff00 */
        /* <DEDUP_REMOVED lines=12> */
[----:B------:R-:W-:Y:S01]  /*1100*/  IADD3 R14, P3, R43, R12, RZ ;  /* 0x0000000c2b0e7210 */ /* 0x000fe20007f7e0ff */
[----:B------:R-:W-:Y:S01]  /*1110*/  CS2R R124, SRZ ;  /* 0x00000000007c7805 */ /* 0x000fe2000001ff00 */
[----:B------:R-:W-:Y:S01]  /*1120*/  LOP3.LUT R7, R0, 0x38, R2, 0xf8, !PT ;  /* 0x0000003800077812 */ /* 0x000fe200078ef802 */
[----:B------:R-:W-:Y:S01]  /*1130*/  CS2R R122, SRZ ;  /* 0x00000000007a7805 */ /* 0x000fe2000001ff00 */
[----:B------:R-:W-:Y:S01]  /*1140*/  SHF.R.U32.HI R0, RZ, 0x3, R0 ;  /* 0x00000003ff007819 */ /* 0x000fe20000011600 */
[----:B------:R-:W-:Y:S01]  /*1150*/  CS2R R120, SRZ ;  /* 0x0000000000787805 */ /* 0x000fe2000001ff00 */
[----:B------:R-:W-:Y:S01]  /*1160*/  LEA R12, P0, R17, R4, 0x6 ;  /* 0x00000004110c7211 */ /* 0x000fe200078030ff */
[----:B------:R-:W-:Y:S01]  /*1170*/  CS2R R118, SRZ ;  /* 0x0000000000767805 */ /* 0x000fe2000001ff00 */
[----:B------:R-:W-:Y:S01]  /*1180*/  LEA.HI.X.SX32 R23, R6, R11, 0x1, P2 ;  /* 0x0000000b06177211 */ /* 0x000fe200010f0eff */
[----:B------:R-:W-:Y:S01]  /*1190*/  IMAD.X R11, R15, 0x1, R13, P3 ;  /* 0x000000010f0b7824 */ /* 0x000fe200018e060d */
[----:B------:R-:W-:Y:S01]  /*11a0*/  LOP3.LUT R6, R38, R7, R0, 0xf6, !PT ;  /* 0x0000000726067212 */ /* 0x000fe200078ef600 */
[----:B------:R-:W-:Y:S01]  /*11b0*/  CS2R R116, SRZ ;  /* 0x0000000000747805 */ /* 0x000fe2000001ff00 */
[----:B------:R-:W-:Y:S01]  /*11c0*/  LEA.HI.X R13, R17, R5, R18, 0x6, P0 ;  /* 0x00000005110d7211 */ /* 0x000fe200000f3412 */
[----:B------:R-:W-:Y:S01]  /*11d0*/  IMAD.MOV.U32 R17, RZ, RZ, c[0x0][0x2a8] ;  /* 0x0000aa00ff117624 */ /* 0x000fe200078e00ff */
[----:B------:R-:W-:Y:S01]  /*11e0*/  IADD3 R0, -R43, UR14, RZ ;  /* 0x0000000e2b007c10 */ /* 0x000fe2000fffe1ff */
[----:B------:R-:W-:Y:S01]  /*11f0*/  IMAD.SHL.U32 R41, R6, 0x2, RZ ;  /* 0x0000000206297824 */ /* 0x000fe200078e00ff */
[----:B------:R-:W-:Y:S01]  /*1200*/  ISETP.GE.AND P0, PT, R2, c[0x0][0x1cc], PT ;  /* 0x0000730002007a0c */ /* 0x000fe20003f06270 */
[----:B------:R-:W-:Y:S01]  /*1210*/  IMAD R6, R16, c[0x0][0x1b0], RZ ;  /* 0x00006c0010067a24 */ /* 0x000fe200078e02ff */
[----:B------:R-:W-:Y:S01]  /*1220*/  ISETP.LT.OR P3, PT, R0, 0x1, P6 ;  /* 0x000000010000780c */ /* 0x000fe20003761670 */
[----:B------:R-:W-:Y:S01]  /*1230*/  IMAD.WIDE.U32 R22, R148, c[0x0][0x238], R22 ;  /* 0x00008e0094167a25 */ /* 0x000fe200078e0016 */
[C---:B------:R-:W-:Y:S01]  /*1240*/  ISETP.LT.OR P2, PT, R0.reuse, 0x1, P0 ;  /* 0x000000010000780c */ /* 0x040fe20000741670 */
[----:B------:R-:W-:Y:S01]  /*1250*/  STL [R1+0x50], R41 ;  /* 0x0000502901007387 */ /* 0x000fe20000100800 */
[----:B------:R-:W-:Y:S01]  /*1260*/  ISETP.LT.OR P5, PT, R0, 0x1, P4 ;  /* 0x000000010000780c */ /* 0x000fe200027a1670 */
[----:B------:R-:W-:Y:S01]  /*1270*/  IMAD R16, R10, c[0x0][0x1b4], R6 ;  /* 0x00006d000a107a24 */ /* 0x000fe200078e0206 */
[----:B------:R-:W-:Y:S01]  /*1280*/  SHF.R.S32.HI R18, RZ, 0x4, R39 ;  /* 0x00000004ff127819 */ /* 0x000fe20000011427 */
[----:B------:R-:W-:Y:S01]  /*1290*/  CS2R R114, SRZ ;  /* 0x0000000000727805 */ /* 0x000fe2000001ff00 */
[----:B------:R-:W-:Y:S01]  /*12a0*/  SHF.R.S32.HI R7, RZ, 0x1f, R30 ;  /* 0x0000001fff077819 */ /* 0x000fe2000001141e */
[----:B------:R-:W-:Y:S01]  /*12b0*/  CS2R R112, SRZ ;  /* 0x0000000000707805 */ /* 0x000fe2000001ff00 */
[----:B------:R-:W-:Y:S01]  /*12c0*/  LEA.HI R15, R39, R18, RZ, 0x1 ;  /* 0x00000012270f7211 */ /* 0x000fe200078f08ff */
[----:B------:R-:W-:Y:S01]  /*12d0*/  CS2R R110, SRZ ;  /* 0x00000000006e7805 */ /* 0x000fe2000001ff00 */
[----:B------:R-:W-:Y:S01]  /*12e0*/  LEA.HI R7, R7, R28, RZ, 0x3 ;  /* 0x0000001c07077211 */ /* 0x000fe200078f18ff */
[----:B------:R-:W-:Y:S01]  /*12f0*/  CS2R R108, SRZ ;  /* 0x00000000006c7805 */ /* 0x000fe2000001ff00 */
[----:B------:R-:W-:Y:S01]  /*1300*/  LOP3.LUT R15, R15, 0xfffffffe, RZ, 0xc0, !PT ;  /* 0xfffffffe0f0f7812 */ /* 0x000fe200078ec0ff */
[----:B------:R-:W-:Y:S01]  /*1310*/  @!PT LDS RZ, [RZ] ;  /* 0x00000000fffff984 */ /* 0x000fe20000000800 */
[----:B------:R-:W-:Y:S01]  /*1320*/  @!PT LDS RZ, [RZ] ;  /* 0x00000000fffff984 */ /* 0x000fe20000000800 */
[----:B------:R-:W-:Y:S01]  /*1330*/  @!PT LDS RZ, [RZ] ;  /* 0x00000000fffff984 */ /* 0x000fe20000000800 */
[----:B------:R1:W-:Y:S01]  /*1340*/  LDGSTS.E.BYPASS.LTC128B.128 [R41+0x8080], [R4.64], !P2 ;  /* 0x0808000004297fae */ /* 0x0003e2000d101d4a */
[----:B------:R-:W-:Y:S01]  /*1350*/  ISETP.GE.AND P2, PT, R17, 0x1, PT ;  /* 0x000000011100780c */ /* 0x000fe20003f46270 */
[----:B------:R-:W-:Y:S01]  /*1360*/  CS2R R106, SRZ ;  /* 0x00000000006a7805 */ /* 0x000fe2000001ff00 */
[----:B------:R-:W-:Y:S01]  /*1370*/  LOP3.LUT R17, R7, 0xfffffff8, RZ, 0xc0, !PT ;  /* 0xfffffff807117812 */ /* 0x000fe200078ec0ff */
[----:B------:R1:W-:Y:S01]  /*1380*/  LDGSTS.E.BYPASS.LTC128B.128 [R41+0xa080], [R4.64+0x80], !P3 ;  /* 0x0a08008004297fae */ /* 0x0003e2000d901d4a */
[----:B------:R-:W-:Y:S01]  /*1390*/  ISETP.GE.AND P3, PT, R32, c[0x0][0x1cc], PT ;  /* 0x0000730020007a0c */ /* 0x000fe20003f66270 */
[----:B------:R-:W-:Y:S01]  /*13a0*/  IMAD.WIDE.U32 R6, R10, c[0x0][0x1b0], R2 ;  /* 0x00006c000a067a25 */ /* 0x000fe200078e0002 */
[C---:B------:R-:W-:Y:S01]  /*13b0*/  ISETP.LT.OR P0, PT, R0.reuse, 0x21, P0 ;  /* 0x000000210000780c */ /* 0x040fe20000701670 */
[----:B------:R1:W-:Y:S01]  /*13c0*/  LDGSTS.E.BYPASS.LTC128B.128 [R41+0xc080], [R4.64+0x100], !P5 ;  /* 0x0c08010004297fae */ /* 0x0003e2000e901d4a */
[C---:B------:R-:W-:Y:S01]  /*13d0*/  ISETP.LT.OR P5, PT, R0.reuse, 0x1, P3 ;  /* 0x000000010000780c */ /* 0x040fe20001fa1670 */
[C---:B------:R-:W-:Y:S01]  /*13e0*/  IMAD R10, R11.reuse, c[0x0][0x178], RZ ;  /* 0x00005e000b0a7a24 */ /* 0x040fe200078e02ff */
[C---:B------:R-:W-:Y:S01]  /*13f0*/  ISETP.LT.OR P6, PT, R0.reuse, 0x21, P6 ;  /* 0x000000210000780c */ /* 0x040fe200037c1670 */
[----:B------:R-:W-:Y:S01]  /*1400*/  IMAD R11, R11, c[0x0][0x208], RZ ;  /* 0x000082000b0b7a24 */ /* 0x000fe200078e02ff */
[----:B------:R-:W-:Y:S01]  /*1410*/  ISETP.LT.OR P4, PT, R0, 0x21, P4 ;  /* 0x000000210000780c */ /* 0x000fe20002781670 */
[----:B------:R-:W-:Y:S01]  /*1420*/  IMAD.IADD R27, R18, 0x1, -R15 ;  /* 0x00000001121b7824 */ /* 0x000fe200078e0a0f */
[----:B------:R-:W-:Y:S01]  /*1430*/  ISETP.LT.OR P3, PT, R0, 0x21, P3 ;  /* 0x000000210000780c */ /* 0x000fe20001f61670 */
[----:B------:R-:W-:Y:S01]  /*1440*/  IMAD.IADD R15, R28, 0x1, -R17 ;  /* 0x000000011c0f7824 */ /* 0x000fe200078e0a11 */
[----:B------:R-:W-:Y:S01]  /*1450*/  CS2R R104, SRZ ;  /* 0x0000000000687805 */ /* 0x000fe2000001ff00 */
[----:B------:R-:W-:Y:S01]  /*1460*/  IMAD.IADD R7, R7, 0x1, R16 ;  /* 0x0000000107077824 */ /* 0x000fe200078e0210 */
[----:B------:R-:W-:Y:S01]  /*1470*/  CS2R R102, SRZ ;  /* 0x0000000000667805 */ /* 0x000fe2000001ff00 */
[C---:B------:R-:W-:Y:S01]  /*1480*/  IMAD R18, R14.reuse, c[0x0][0x17c], R10 ;  /* 0x00005f000e127a24 */ /* 0x040fe200078e020a */
[----:B------:R-:W-:Y:S01]  /*1490*/  CS2R R100, SRZ ;  /* 0x0000000000647805 */ /* 0x000fe2000001ff00 */
[C---:B------:R-:W-:Y:S01]  /*14a0*/  IMAD R28, R14.reuse, c[0x0][0x20c], R11 ;  /* 0x000083000e1c7a24 */ /* 0x040fe200078e020b */
[----:B------:R1:W-:Y:S01]  /*14b0*/  LDGSTS.E.BYPASS.LTC128B.128 [R41+0xe080], [R4.64+0x180], !P5 ;  /* 0x0e08018004297fae */ /* 0x0003e2000e901d4a */
[C-C-:B------:R-:W-:Y:S01]  /*14c0*/  IMAD.WIDE.U32 R10, R14.reuse, c[0x0][0x178], R2.reuse ;  /* 0x00005e000e0a7a25 */ /* 0x140fe200078e0002 */
[C---:B------:R-:W-:Y:S01]  /*14d0*/  LOP3.LUT P5, RZ, R15.reuse, 0x4, RZ, 0xc0, !PT ;  /* 0x000000040fff7812 */ /* 0x040fe200078ac0ff */
[----:B------:R-:W-:Y:S01]  /*14e0*/  CS2R R98, SRZ ;  /* 0x0000000000627805 */ /* 0x000fe2000001ff00 */
[----:B------:R2:W-:Y:S01]  /*14f0*/  LDGSTS.E.BYPASS.LTC128B.128 [R41+0x9080], [R12.64], !P0 ;  /* 0x090800000c297fae */ /* 0x0005e2000c101d4a */
[----:B------:R-:W-:Y:S01]  /*1500*/  IMAD.WIDE.U32 R16, R14, c[0x0][0x208], R2 ;  /* 0x000082000e107a25 */ /* 0x000fe200078e0002 */
[----:B------:R-:W-:Y:S01]  /*1510*/  CS2R R96, SRZ ;  /* 0x0000000000607805 */ /* 0x000fe2000001ff00 */
[----:B------:R-:W-:Y:S01]  /*1520*/  CS2R R94, SRZ ;  /* 0x00000000005e7805 */ /* 0x000fe2000001ff00 */
[----:B------:R2:W-:Y:S01]  /*1530*/  LDGSTS.E.BYPASS.LTC128B.128 [R41+0xb080], [R12.64+0x80], !P6 ;  /* 0x0b0800800c297fae */ /* 0x0005e2000f101d4a */
[----:B------:R-:W-:Y:S01]  /*1540*/  IMAD.SHL.U32 R3, R15, 0x40, RZ ;  /* 0x000000400f037824 */ /* 0x000fe200078e00ff */
[----:B------:R-:W-:Y:S01]  /*1550*/  ISETP.GE.AND P6, PT, R2, c[0x0][0x19c], PT ;  /* 0x0000670002007a0c */ /* 0x000fe20003fc6270 */
[----:B------:R-:W-:Y:S01]  /*1560*/  IMAD R14, R24, c[0x0][0x1b8], RZ ;  /* 0x00006e00180e7a24 */ /* 0x000fe200078e02ff */
[----:B------:R2:W-:Y:S01]  /*1570*/  LDGSTS.E.BYPASS.LTC128B.128 [R41+0xd080], [R12.64+0x100], !P4 ;  /* 0x0d0801000c297fae */ /* 0x0005e2000e101d4a */
[----:B------:R-:W-:Y:S01]  /*1580*/  ISETP.GE.AND P4, PT, R34, c[0x0][0x19c], PT ;  /* 0x0000670022007a0c */ /* 0x000fe20003f86270 */
[----:B------:R-:W-:Y:S01]  /*1590*/  CS2R R92, SRZ ;  /* 0x00000000005c7805 */ /* 0x000fe2000001ff00 */
[----:B------:R-:W-:Y:S01]  /*15a0*/  LOP3.LUT R3, R3, 0x1c0, RZ, 0xc0, !PT ;  /* 0x000001c003037812 */ /* 0x000fe200078ec0ff */
[----:B------:R-:W-:Y:S01]  /*15b0*/  IMAD R14, R19, c[0x0][0x1bc], R14 ;  /* 0x00006f00130e7a24 */ /* 0x000fe200078e020e */
[----:B------:R2:W-:Y:S01]  /*15c0*/  LDGSTS.E.BYPASS.LTC128B.128 [R41+0xf080], [R12.64+0x180], !P3 ;  /* 0x0f0801800c297fae */ /* 0x0005e2000d901d4a */
[----:B------:R-:W-:Y:S01]  /*15d0*/  ISETP.GE.AND P3, PT, R33, c[0x0][0x19c], PT ;  /* 0x0000670021007a0c */ /* 0x000fe20003f66270 */
[----:B------:R-:W-:Y:S01]  /*15e0*/  CS2R R90, SRZ ;  /* 0x00000000005a7805 */ /* 0x000fe2000001ff00 */
[----:B------:R-:W-:Y:S01]  /*15f0*/  CS2R R88, SRZ ;  /* 0x0000000000587805 */ /* 0x000fe2000001ff00 */
[----:B------:R-:W0:Y:S01]  /*1600*/  LDGDEPBAR ;  /* 0x00000000000079af */ /* 0x000e220000000000 */
[----:B------:R-:W-:Y:S01]  /*1610*/  CS2R R86, SRZ ;  /* 0x0000000000567805 */ /* 0x000fe2000001ff00 */
[----:B------:R-:W-:Y:S01]  /*1620*/  CS2R R84, SRZ ;  /* 0x0000000000547805 */ /* 0x000fe2000001ff00 */
[----:B------:R-:W-:Y:S01]  /*1630*/  CS2R R82, SRZ ;  /* 0x0000000000527805 */ /* 0x000fe2000001ff00 */
[----:B------:R-:W-:Y:S01]  /*1640*/  CS2R R80, SRZ ;  /* 0x0000000000507805 */ /* 0x000fe2000001ff00 */
[----:B------:R-:W-:Y:S01]  /*1650*/  CS2R R78, SRZ ;  /* 0x00000000004e7805 */ /* 0x000fe2000001ff00 */
[----:B-1----:R-:W-:Y:S01]  /*1660*/  IMAD.WIDE.U32 R4, R19, c[0x0][0x1b8], R6 ;  /* 0x00006e0013047a25 */ /* 0x002fe200078e0006 */
[----:B------:R-:W-:Y:S01]  /*1670*/  CS2R R76, SRZ ;  /* 0x00000000004c7805 */ /* 0x000fe2000001ff00 */
[----:B------:R-:W-:Y:S01]  /*1680*/  CS2R R74, SRZ ;  /* 0x00000000004a7805 */ /* 0x000fe2000001ff00 */
[----:B------:R-:W-:Y:S01]  /*1690*/  CS2R R72, SRZ ;  /* 0x0000000000487805 */ /* 0x000fe2000001ff00 */
[----:B------:R-:W-:Y:S01]  /*16a0*/  IMAD.SHL.U32 R6, R26, 0x8, RZ ;  /* 0x000000081a067824 */ /* 0x000fe200078e00ff */
[----:B------:R-:W-:Y:S01]  /*16b0*/  CS2R R70, SRZ ;  /* 0x0000000000467805 */ /* 0x000fe2000001ff00 */
        /* <DEDUP_REMOVED lines=29> */
[----:B------:R-:W-:Y:S01]  /*1890*/  SEL R18, R29, RZ, !P1 ;  /* 0x000000ff1d127207 */ /* 0x000fe20004800000 */
        /* <DEDUP_REMOVED lines=8> */
[----:B------:R-:W-:-:S02]  /*1920*/  IMAD.IADD R3, R7, 0x1, R15 ;  /* 0x0000000107037824 */ /* 0x000fc400078e020f */
[----:B------:R-:W-:Y:S01]  /*1930*/  IMAD.MOV.U32 R8, RZ, RZ, R10 ;  /* 0x000000ffff087224 */ /* 0x000fe200078e000a */
[----:B------:R-:W-:Y:S01]  /*1940*/  LEA.HI.X R7, R19, R5, R11, 0x6, P0 ;  /* 0x0000000513077211 */ /* 0x000fe200000f340b */
[----:B------:R-:W-:Y:S01]  /*1950*/  IMAD.SHL.U32 R10, R3, 0x2, RZ ;  /* 0x00000002030a7824 */ /* 0x000fe200078e00ff */
[----:B------:R-:W-:Y:S01]  /*1960*/  ISETP.LT.OR P0, PT, R0, 0x1, P6 ;  /* 0x000000010000780c */ /* 0x000fe20003701670 */
[----:B--2---:R-:W-:Y:S01]  /*1970*/  IMAD R12, R18, c[0x0][0x188], RZ ;  /* 0x00006200120c7a24 */ /* 0x004fe200078e02ff */
[----:B------:R-:W-:Y:S01]  /*1980*/  SEL R19, R150, RZ, !P1 ;  /* 0x000000ff96137207 */ /* 0x000fe20004800000 */
[----:B------:R-:W-:Y:S01]  /*1990*/  IMAD.U32 R11, RZ, RZ, UR19 ;  /* 0x00000013ff0b7e24 */ /* 0x000fe2000f8e00ff */
[----:B------:R-:W-:Y:S01]  /*19a0*/  ISETP.LT.OR P1, PT, R0, 0x1, P4 ;  /* 0x000000010000780c */ /* 0x000fe20002721670 */
[----:B------:R1:W-:Y:S01]  /*19b0*/  STL [R1+0x64], R10 ;  /* 0x0000640a01007387 */ /* 0x0003e20000100800 */
[----:B------:R-:W-:Y:S01]  /*19c0*/  IADD3 R3, R10, 0x14180, RZ ;  /* 0x000141800a037810 */ /* 0x000fe20007ffe0ff */
[C---:B------:R-:W-:Y:S01]  /*19d0*/  IMAD R12, R19.reuse, c[0x0][0x18c], R12 ;  /* 0x00006300130c7a24 */ /* 0x040fe200078e020c */
[----:B------:R-:W-:Y:S01]  /*19e0*/  ISETP.LT.OR P4, PT, R0, 0x21, P4 ;  /* 0x000000210000780c */ /* 0x000fe20002781670 */
[----:B------:R-:W-:-:S04]  /*19f0*/  IMAD.WIDE.U32 R14, R19, c[0x0][0x188], R8 ;  /* 0x00006200130e7a25 */ /* 0x000fc800078e0008 */
[----:B------:R2:W-:Y:S01]  /*1a00*/  LDGSTS.E.BYPASS.LTC128B.128 [R41+0x80], [R4.64], !P0 ;  /* 0x0008000004297fae */ /* 0x0005e2000c101d4a */
[C---:B------:R-:W-:Y:S01]  /*1a10*/  ISETP.LT.OR P0, PT, R0.reuse, 0x1, P3 ;  /* 0x000000010000780c */ /* 0x040fe20001f01670 */
[----:B------:R-:W-:Y:S01]  /*1a20*/  IMAD.U32 R11, RZ, RZ, UR5 ;  /* 0x00000005ff0b7e24 */ /* 0x000fe2000f8e00ff */
[----:B------:R-:W-:Y:S01]  /*1a30*/  ISETP.LT.OR P3, PT, R0, 0x21, P3 ;  /* 0x000000210000780c */ /* 0x000fe20001f61670 */
[----:B------:R2:W-:Y:S01]  /*1a40*/  LDGSTS.E.BYPASS.LTC128B.128 [R41+0x2080], [R4.64+0x80], !P1 ;  /* 0x0208008004297fae */ /* 0x0005e2000c901d4a */
[----:B------:R-:W-:Y:S01]  /*1a50*/  ISETP.GE.AND P1, PT, R32, c[0x0][0x19c], PT ;  /* 0x0000670020007a0c */ /* 0x000fe20003f26270 */
[----:B------:R-:W-:Y:S02]  /*1a60*/  IMAD.IADD R13, R15, 0x1, R12 ;  /* 0x000000010f0d7824 */ /* 0x000fe400078e020c */
[----:B------:R-:W-:Y:S02]  /*1a70*/  IMAD.MOV.U32 R8, RZ, RZ, R16 ;  /* 0x000000ffff087224 */ /* 0x000fe400078e0010 */
[----:B------:R-:W-:-:S02]  /*1a80*/  IMAD.IADD R9, R17, 0x1, R28 ;  /* 0x0000000111097824 */ /* 0x000fc400078e021c */
[C---:B------:R-:W-:Y:S02]  /*1a90*/  IMAD R17, R40.reuse, c[0x0][0x270], RZ ;  /* 0x00009c0028117a24 */ /* 0x040fe400078e02ff */
[----:B------:R2:W-:Y:S01]  /*1aa0*/  LDGSTS.E.BYPASS.LTC128B.128 [R41+0x4080], [R4.64+0x100], !P0 ;  /* 0x0408010004297fae */ /* 0x0005e2000c101d4a */
[----:B------:R-:W-:Y:S01]  /*1ab0*/  IMAD R28, R40, c[0x0][0x288], RZ ;  /* 0x0000a200281c7a24 */ /* 0x000fe200078e02ff */
[----:B-1----:R-:W-:Y:S01]  /*1ac0*/  IADD3 R10, R10, 0x141c0, RZ ;  /* 0x000141c00a0a7810 */ /* 0x002fe20007ffe0ff */
[----:B------:R-:W-:Y:S01]  /*1ad0*/  IMAD R29, R40, c[0x0][0x238], RZ ;  /* 0x00008e00281d7a24 */ /* 0x000fe200078e02ff */
[----:B------:R-:W-:Y:S01]  /*1ae0*/  @P5 IADD3 R10, R3, -0x40, RZ ;  /* 0xffffffc0030a5810 */ /* 0x000fe20007ffe0ff */
[----:B------:R-:W-:Y:S01]  /*1af0*/  IMAD R17, R148, c[0x0][0x274], R17 ;  /* 0x00009d0094117a24 */ /* 0x000fe200078e0211 */
[----:B------:R-:W-:Y:S01]  /*1b00*/  ISETP.LT.OR P5, PT, R0, 0x21, P6 ;  /* 0x000000210000780c */ /* 0x000fe200037a1670 */
[----:B------:R-:W-:Y:S01]  /*1b10*/  IMAD R28, R148, c[0x0][0x28c], R28 ;  /* 0x0000a300941c7a24 */ /* 0x000fe200078e021c */
[C---:B------:R-:W-:Y:S01]  /*1b20*/  ISETP.LT.OR P6, PT, R0.reuse, 0x1, P1 ;  /* 0x000000010000780c */ /* 0x040fe20000fc1670 */
[----:B------:R1:W-:Y:S01]  /*1b30*/  STL [R1+0x68], R10 ;  /* 0x0000680a01007387 */ /* 0x0003e20000100800 */
[----:B------:R-:W-:Y:S01]  /*1b40*/  ISETP.LT.OR P1, PT, R0, 0x21, P1 ;  /* 0x000000210000780c */ /* 0x000fe20000f21670 */
[----:B------:R-:W-:-:S02]  /*1b50*/  IMAD.SHL.U32 R0, R25, 0x40, RZ ;  /* 0x0000004019007824 */ /* 0x000fc400078e00ff */
[----:B------:R3:W-:Y:S01]  /*1b60*/  STL.64 [R1+0xa0], R14 ;  /* 0x0000a00e01007387 */ /* 0x0007e20000100a00 */
[----:B------:R-:W-:Y:S02]  /*1b70*/  IMAD R29, R148, c[0x0][0x23c], R29 ;  /* 0x00008f00941d7a24 */ /* 0x000fe400078e021d */
[----:B------:R-:W-:Y:S01]  /*1b80*/  LOP3.LUT R16, R0, 0x1c0, RZ, 0xc0, !PT ;  /* 0x000001c000107812 */ /* 0x000fe200078ec0ff */
[----:B------:R4:W-:Y:S01]  /*1b90*/  STL [R1+0xb8], R13 ;  /* 0x0000b80d01007387 */ /* 0x0009e20000100800 */
[----:B------:R-:W-:-:S03]  /*1ba0*/  IMAD.WIDE.U32 R8, R148, c[0x0][0x210], R8 ;  /* 0x0000840094087a25 */ /* 0x000fc600078e0008 */
[----:B------:R2:W-:Y:S01]  /*1bb0*/  LDGSTS.E.BYPASS.LTC128B.128 [R41+0x6080], [R4.64+0x180], !P6 ;  /* 0x0608018004297fae */ /* 0x0005e2000f101d4a */
[----:B------:R-:W-:-:S03]  /*1bc0*/  LOP3.LUT P6, RZ, R25, 0x2, RZ, 0xc0, !PT ;  /* 0x0000000219ff7812 */ /* 0x000fc600078cc0ff */
[----:B------:R5:W-:Y:S01]  /*1bd0*/  LDGSTS.E.BYPASS.LTC128B.128 [R41+0x1080], [R6.64], !P5 ;  /* 0x0108000006297fae */ /* 0x000be2000e901d4a */
[----:B------:R-:W-:-:S03]  /*1be0*/  ISETP.GE.AND P5, PT, R2, c[0x0][0x16c], PT ;  /* 0x00005b0002007a0c */ /* 0x000fc60003fa6270 */
[----:B------:R5:W-:Y:S01]  /*1bf0*/  LDGSTS.E.BYPASS.LTC128B.128 [R41+0x3080], [R6.64+0x80], !P4 ;  /* 0x0308008006297fae */ /* 0x000be2000e101d4a */
[----:B------:R-:W-:-:S03]  /*1c00*/  ISETP.GE.AND P4, PT, R2, c[0x0][0x1fc], PT ;  /* 0x00007f0002007a0c */ /* 0x000fc60003f86270 */
[----:B------:R5:W-:Y:S01]  /*1c10*/  LDGSTS.E.BYPASS.LTC128B.128 [R41+0x5080], [R6.64+0x100], !P3 ;  /* 0x0508010006297fae */ /* 0x000be2000d901d4a */
[----:B-1----:R-:W-:Y:S01]  /*1c20*/  IMAD.U32 R10, RZ, RZ, UR18 ;  /* 0x00000012ff0a7e24 */ /* 0x002fe2000f8e00ff */
[----:B------:R-:W-:Y:S02]  /*1c30*/  LOP3.LUT P3, RZ, R25, 0x4, RZ, 0xc0, !PT ;  /* 0x0000000419ff7812 */ /* 0x000fe4000786c0ff */
[----:B------:R5:W-:Y:S01]  /*1c40*/  LDGSTS.E.BYPASS.LTC128B.128 [R41+0x7080], [R6.64+0x180], !P1 ;  /* 0x0708018006297fae */ /* 0x000be2000c901d4a */
[----:B------:R-:W-:Y:S02]  /*1c50*/  SHF.R.U32.HI R25, RZ, 0x3, R16 ;  /* 0x00000003ff197819 */ /* 0x000fe40000011610 */
[----:B------:R-:W-:Y:S01]  /*1c60*/  LEA R3, P0, R10, R14, 0x5 ;  /* 0x0000000e0a037211 */ /* 0x000fe200078028ff */
[----:B------:R-:W0:Y:S01]  /*1c70*/  LDGDEPBAR ;  /* 0x00000000000079af */ /* 0x000e220000000000 */
[----:B---3--:R-:W-:Y:S02]  /*1c80*/  IMAD.WIDE.U32 R14, R148, c[0x0][0x270], R20 ;  /* 0x00009c00940e7a25 */ /* 0x008fe400078e0014 */
[----:B------:R-:W-:-:S02]  /*1c90*/  LEA.HI.X R10, R10, R13, R11, 0x5, P0 ;  /* 0x0000000d0a0a7211 */ /* 0x000fc400000f2c0b */
[C---:B------:R-:W-:Y:S01]  /*1ca0*/  LEA R12, P0, R3.reuse, c[0x0][0x160], 0x1 ;  /* 0x00005800030c7a11 */ /* 0x040fe200078008ff */
[----:B------:R-:W-:Y:S02]  /*1cb0*/  IMAD R11, R40, c[0x0][0x210], RZ ;  /* 0x00008400280b7a24 */ /* 0x000fe400078e02ff */
[----:B------:R-:W-:Y:S01]  /*1cc0*/  IMAD.WIDE.U32 R20, R148, c[0x0][0x288], R20 ;  /* 0x0000a20094147a25 */ /* 0x000fe200078e0014 */
[----:B----4-:R-:W-:Y:S02]  /*1cd0*/  LEA.HI.X R13, R3, c[0x0][0x164], R10, 0x1, P0 ;  /* 0x00005900030d7a11 */ /* 0x010fe400000f0c0a */
[----:B------:R-:W-:Y:S01]  /*1ce0*/  LOP3.LUT R3, R16, 0x8, R36, 0xf8, !PT ;  /* 0x0000000810037812 */ /* 0x000fe200078ef824 */
[----:B------:R-:W-:Y:S01]  /*1cf0*/  IMAD R11, R148, c[0x0][0x214], R11 ;  /* 0x00008500940b7a24 */ /* 0x000fe200078e020b */
[----:B------:R-:W-:Y:S01]  /*1d00*/  ISETP.LT.AND P0, PT, R43, UR4, PT ;  /* 0x000000042b007c0c */ /* 0x000fe2000bf01270 */
[----:B------:R-:W-:Y:S01]  /*1d10*/  IMAD.MOV.U32 R148, RZ, RZ, 0x20 ;  /* 0x00000020ff947424 */ /* 0x000fe200078e00ff */
[----:B------:R-:W-:Y:S01]  /*1d20*/  LOP3.LUT R3, R3, R25, RZ, 0x3c, !PT ;  /* 0x0000001903037212 */ /* 0x000fe200078e3cff */
[----:B--2---:R-:W-:Y:S01]  /*1d30*/  IMAD R4, R27, 0x800, R38 ;  /* 0x000008001b047824 */ /* 0x004fe200078e0226 */
[----:B------:R-:W-:Y:S01]  /*1d40*/  ISETP.GE.OR P1, PT, R2, c[0x0][0x16c], !P0 ;  /* 0x00005b0002007a0c */ /* 0x000fe20004726670 */
[----:B------:R-:W-:Y:S01]  /*1d50*/  ULDC.64 UR4, c[0x0][0x208] ;  /* 0x0000820000047ab9 */ /* 0x000fe20000000a00 */
[----:B------:R-:W-:Y:S01]  /*1d60*/  SEL R0, R148, 0xffffffe0, !P6 ;  /* 0xffffffe094007807 */ /* 0x000fe20007000000 */
[----:B------:R-:W-:Y:S01]  /*1d70*/  IMAD.IADD R5, R9, 0x1, R11 ;  /* 0x0000000109057824 */ /* 0x000fe200078e020b */
[----:B------:R-:W-:Y:S01]  /*1d80*/  ISETP.GE.OR P6, PT, R2, c[0x0][0x1fc], !P0 ;  /* 0x00007f0002007a0c */ /* 0x000fe200047c6670 */
[----:B------:R-:W-:Y:S01]  /*1d90*/  IMAD.IADD R2, R4, 0x1, R3 ;  /* 0x0000000104027824 */ /* 0x000fe200078e0203 */
[----:B------:R-:W-:Y:S01]  /*1da0*/  USHF.L.U64.HI UR5, UR4, UR17, UR5 ;  /* 0x0000001104057299 */ /* 0x000fe20008010205 */
[----:B------:R-:W-:-:S04]  /*1db0*/  DEPBAR.LE SB0, 0x1 ;  /* 0x000080400000791a */ /* 0x000fc80000000000 */
[----:B-----5:R-:W-:Y:S01]  /*1dc0*/  IMAD.MOV.U32 R7, RZ, RZ, 0x40 ;  /* 0x00000040ff077424 */ /* 0x020fe200078e00ff */
[----:B------:R-:W-:Y:S01]  /*1dd0*/  USHF.L.U32 UR4, UR4, 0x5, URZ ;  /* 0x0000000504047899 */ /* 0x000fe2000800063f */
[----:B------:R-:W-:Y:S01]  /*1de0*/  IMAD.SHL.U32 R48, R2, 0x2, RZ ;  /* 0x0000000202307824 */ /* 0x000fe200078e00ff */
[----:B------:R-:W-:Y:S01]  /*1df0*/  BAR.SYNC.DEFER_BLOCKING 0x0 ;  /* 0x0000000000007b1d */ /* 0x000fe20000010000 */
[----:B------:R-:W-:Y:S01]  /*1e00*/  IMAD.MOV.U32 R4, RZ, RZ, R8 ;  /* 0x000000ffff047224 */ /* 0x000fe200078e0008 */
[----:B------:R-:W-:Y:S01]  /*1e10*/  SEL R2, R7, 0xffffffc0, !P3 ;  /* 0xffffffc007027807 */ /* 0x000fe20005800000 */
[----:B------:R-:W-:Y:S01]  /*1e20*/  IMAD.IADD R47, R48, 0x1, R0 ;  /* 0x00000001302f7824 */ /* 0x000fe200078e0200 */
[----:B------:R-:W-:Y:S01]  /*1e30*/  ISETP.GE.OR P3, PT, R34, c[0x0][0x16c], !P0 ;  /* 0x00005b0022007a0c */ /* 0x000fe20004766670 */
[----:B------:R-:W-:Y:S01]  /*1e40*/  IMAD R3, R18, c[0x0][0x218], RZ ;  /* 0x0000860012037a24 */ /* 0x000fe200078e02ff */
[----:B------:R-:W-:Y:S01]  /*1e50*/  UIMAD UR5, UR5, UR12, URZ ;  /* 0x0000000c050572a4 */ /* 0x000fe2000f8e023f */
[----:B------:R-:W-:Y:S01]  /*1e60*/  IMAD.IADD R46, R48, 0x1, R2 ;  /* 0x00000001302e7824 */ /* 0x000fe200078e0202 */
[----:B------:R-:W-:Y:S01]  /*1e70*/  SHF.R.S32.HI R0, RZ, 0x1f, R26 ;  /* 0x0000001fff007819 */ /* 0x000fe2000001141a */
[----:B------:R-:W-:Y:S01]  /*1e80*/  IMAD.IADD R40, R2, 0x1, R47 ;  /* 0x0000000102287824 */ /* 0x000fe200078e022f */
[----:B------:R-:W-:Y:S01]  /*1e90*/  UIMAD UR5, UR13, UR4, UR5 ;  /* 0x000000040d0572a4 */ /* 0x000fe2000f8e0205 */
[C---:B------:R-:W-:Y:S01]  /*1ea0*/  IMAD R3, R19.reuse, c[0x0][0x21c], R3 ;  /* 0x0000870013037a24 */ /* 0x040fe200078e0203 */
[----:B------:R-:W-:Y:S01]  /*1eb0*/  LEA.HI R0, R0, R26, RZ, 0x2 ;  /* 0x0000001a00007211 */ /* 0x000fe200078f10ff */
[----:B------:R-:W-:Y:S01]  /*1ec0*/  IMAD.WIDE.U32 R44, R19, c[0x0][0x218], R4 ;  /* 0x00008600132c7a25 */ /* 0x000fe200078e0004 */
[----:B------:R-:W-:Y:S01]  /*1ed0*/  STL [R1+0x28], R48 ;  /* 0x0000283001007387 */ /* 0x000fe20000100800 */
[----:B------:R-:W-:-:S02]  /*1ee0*/  SEL R38, RZ, 0x1, P5 ;  /* 0x00000001ff267807 */ /* 0x000fc40002800000 */
[----:B------:R-:W-:Y:S01]  /*1ef0*/  IMAD.U32 R6, RZ, RZ, UR4 ;  /* 0x00000004ff067e24 */ /* 0x000fe2000f8e00ff */
[----:B------:R-:W-:Y:S01]  /*1f00*/  STL [R1+0x2c], R47 ;  /* 0x00002c2f01007387 */ /* 0x000fe20000100800 */
[----:B------:R-:W-:Y:S01]  /*1f10*/  IMAD.IADD R43, R45, 0x1, R3 ;  /* 0x000000012d2b7824 */ /* 0x000fe200078e0203 */
[----:B------:R-:W-:Y:S01]  /*1f20*/  LOP3.LUT R3, R0, 0x1ffffffc, RZ, 0xc0, !PT ;  /* 0x1ffffffc00037812 */ /* 0x000fe200078ec0ff */
[----:B------:R-:W-:Y:S01]  /*1f30*/  IMAD.MOV.U32 R42, RZ, RZ, R44 ;  /* 0x000000ffff2a7224 */ /* 0x000fe200078e002c */
[----:B------:R1:W-:Y:S01]  /*1f40*/  STL.64 [R1+0x98], R44 ;  /* 0x0000982c01007387 */ /* 0x0003e20000100a00 */
[----:B------:R-:W-:Y:S01]  /*1f50*/  IMAD.IADD R9, R15, 0x1, R17 ;  /* 0x000000010f097824 */ /* 0x000fe200078e0211 */
[----:B------:R-:W-:Y:S01]  /*1f60*/  USHF.R.S32.HI UR4, URZ, 0x1f, UR16 ;  /* 0x0000001f3f047899 */ /* 0x000fe20008011410 */
[----:B------:R-:W-:Y:S01]  /*1f70*/  IMAD.WIDE.U32 R6, R6, UR12, R42 ;  /* 0x0000000c06067c25 */ /* 0x000fe2000f8e002a */
[----:B------:R-:W2:Y:S01]  /*1f80*/  LDSM.16.M88.4 R164, [R48+0x8080] ;  /* 0x0080800030a4783b */ /* 0x000ea20000000200 */
[----:B------:R-:W-:-:S02]  /*1f90*/  ISETP.GE.AND P5, PT, R33, c[0x0][0x16c], PT ;  /* 0x00005b0021007a0c */ /* 0x000fc40003fa6270 */
[----:B------:R-:W-:Y:S01]  /*1fa0*/  IMAD.MOV.U32 R8, RZ, RZ, R14 ;  /* 0x000000ffff087224 */ /* 0x000fe200078e000e */
[----:B------:R-:W3:Y:S01]  /*1fb0*/  LDSM.16.M88.4 R168, [R47+0x8080] ;  /* 0x008080002fa8783b */ /* 0x000ee20000000200 */
[----:B------:R-:W-:Y:S01]  /*1fc0*/  IADD3 R0, R7, UR5, RZ ;  /* 0x0000000507007c10 */ /* 0x000fe2000fffe0ff */
[----:B------:R-:W-:Y:S01]  /*1fd0*/  IMAD.IADD R15, R21, 0x1, R28 ;  /* 0x00000001150f7824 */ /* 0x000fe200078e021c */
[----:B------:R-:W-:Y:S01]  /*1fe0*/  SEL R28, RZ, 0x4, P5 ;  /* 0x00000004ff1c7807 */ /* 0x000fe20002800000 */
[----:B------:R-:W4:Y:S01]  /*1ff0*/  LDSM.16.M88.4 R172, [R46+0x8080] ;  /* 0x008080002eac783b */ /* 0x000f220000000200 */
[----:B------:R-:W-:Y:S01]  /*2000*/  IMAD.IADD R11, R23, 0x1, R29 ;  /* 0x00000001170b7824 */ /* 0x000fe200078e021d */
[----:B------:R-:W-:Y:S01]  /*2010*/  ISETP.GE.AND P5, PT, R34, c[0x0][0x1fc], PT ;  /* 0x00007f0022007a0c */ /* 0x000fe20003fa6270 */
[----:B------:R-:W-:Y:S01]  /*2020*/  IMAD.IADD R26, R26, 0x1, -R3 ;  /* 0x000000011a1a7824 */ /* 0x000fe200078e0a03 */
[----:B------:R-:W2:Y:S01]  /*2030*/  LDSM.16.M88.4 R176, [R40+0x8080] ;  /* 0x0080800028b0783b */ /* 0x000ea20000000200 */
[----:B------:R-:W-:Y:S01]  /*2040*/  IMAD.MOV.U32 R14, RZ, RZ, R20 ;  /* 0x000000ffff0e7224 */ /* 0x000fe200078e0014 */
[----:B------:R-:W-:Y:S01]  /*2050*/  SEL R20, RZ, 0xffffffff, P5 ;  /* 0xffffffffff147807 */ /* 0x000fe20002800000 */
[----:B------:R-:W-:Y:S01]  /*2060*/  IMAD.MOV.U32 R10, RZ, RZ, R22 ;  /* 0x000000ffff0a7224 */ /* 0x000fe200078e0016 */
[----:B------:R-:W2:Y:S01]  /*2070*/  LDSM.16.M88.4 R180, [R48+0xa080] ;  /* 0x00a0800030b4783b */ /* 0x000ea20000000200 */
[----:B------:R-:W-:Y:S01]  /*2080*/  ISETP.GE.OR P5, PT, R34, c[0x0][0x1fc], !P0 ;  /* 0x00007f0022007a0c */ /* 0x000fe200047a6670 */
[----:B------:R-:W-:Y:S01]  /*2090*/  UIADD3 UR5, UR15, 0x1, -UR9 ;  /* 0x000000010f057890 */ /* 0x000fe2000fffe809 */
[----:B------:R-:W-:Y:S01]  /*20a0*/  IMAD.WIDE.U32 R150, R19, c[0x0][0x240], R10 ;  /* 0x0000900013967a25 */ /* 0x000fe200078e000a */
[----:B------:R-:W2:Y:S01]  /*20b0*/  LDSM.16.M88.4 R184, [R47+0xa080] ;  /* 0x00a080002fb8783b */ /* 0x000ea20000000200 */
[----:B------:R-:W-:Y:S01]  /*20c0*/  SEL R29, RZ, 0x1, P4 ;  /* 0x00000001ff1d7807 */ /* 0x000fe20002000000 */
[----:B------:R-:W-:Y:S01]  /*20d0*/  UIADD3 UR15, UR15, -UR8, URZ ;  /* 0x800000080f0f7290 */ /* 0x000fe2000fffe03f */
[----:B------:R-:W-:Y:S01]  /*20e0*/  ISETP.GE.AND P4, PT, R33, c[0x0][0x1fc], PT ;  /* 0x00007f0021007a0c */ /* 0x000fe20003f86270 */
[----:B------:R-:W2:Y:S01]  /*20f0*/  LDSM.16.M88.4 R188, [R46+0xa080] ;  /* 0x00a080002ebc783b */ /* 0x000ea20000000200 */
[----:B-1----:R-:W-:-:S02]  /*2100*/  CS2R R44, SRZ ;  /* 0x00000000002c7805 */ /* 0x002fc4000001ff00 */
[----:B------:R-:W-:Y:S01]  /*2110*/  SEL R22, RZ, 0x4, P4 ;  /* 0x00000004ff167807 */ /* 0x000fe20002000000 */
[----:B------:R-:W1:Y:S01]  /*2120*/  LDSM.16.M88.4 R192, [R40+0xa080] ;  /* 0x00a0800028c0783b */ /* 0x000e620000000200 */
[----:B------:R-:W-:-:S03]  /*2130*/  ISETP.GE.OR P4, PT, R33, c[0x0][0x1fc], !P0 ;  /* 0x00007f0021007a0c */ /* 0x000fc60004786670 */
        /* <DEDUP_REMOVED lines=9> */
[----:B------:R2:W-:Y:S01]  /*21d0*/  STL [R1+0x34], R46 ;  /* 0x0000342e01007387 */ /* 0x0005e20000100800 */
[----:B-----5:R-:W-:-:S03]  /*21e0*/  CS2R R48, SRZ ;  /* 0x0000000000307805 */ /* 0x020fc6000001ff00 */
[----:B------:R-:W-:Y:S04]  /*21f0*/  STL [R1+0x30], R40 ;  /* 0x0000302801007387 */ /* 0x000fe80000100800 */
[----:B------:R5:W-:Y:S04]  /*2200*/  STL.64 [R1+0x80], R42 ;  /* 0x0000802a01007387 */ /* 0x000be80000100a00 */
[----:B------:R-:W-:Y:S01]  /*2210*/  @!PT LDS RZ, [RZ] ;  /* 0x00000000fffff984 */ /* 0x000fe20000000800 */
[----:B------:R-:W-:Y:S01]  /*2220*/  @!PT LDS RZ, [RZ] ;  /* 0x00000000fffff984 */ /* 0x000fe20000000800 */
[----:B------:R-:W-:Y:S01]  /*2230*/  @!PT LDS RZ, [RZ] ;  /* 0x00000000fffff984 */ /* 0x000fe20000000800 */
[----:B------:R1:W-:Y:S01]  /*2240*/  LDGSTS.E.BYPASS.LTC128B.128 [R41+0x8080], [R12.64], !P1 ;  /* 0x080800000c297fae */ /* 0x0003e2000c901d4a */
[----:B------:R-:W-:-:S03]  /*2250*/  ISETP.GE.OR P1, PT, R33, c[0x0][0x16c], !P0 ;  /* 0x00005b0021007a0c */ /* 0x000fc60004726670 */
[----:B------:R1:W-:Y:S01]  /*2260*/  LDGSTS.E.BYPASS.LTC128B.128 [R41+0x9080], [R12.64+0x80], !P3 ;  /* 0x090800800c297fae */ /* 0x0003e2000d901d4a */
[C---:B------:R-:W-:Y:S02]  /*2270*/  ISETP.GE.OR P3, PT, R32.reuse, c[0x0][0x16c], !P0 ;  /* 0x00005b0020007a0c */ /* 0x040fe40004766670 */
[----:B------:R-:W-:Y:S01]  /*2280*/  ISETP.GE.OR P0, PT, R32, c[0x0][0x1fc], !P0 ;  /* 0x00007f0020007a0c */ /* 0x000fe20004706670 */
[----:B--2---:R-:W-:-:S06]  /*2290*/  CS2R R46, SRZ ;  /* 0x00000000002e7805 */ /* 0x004fcc000001ff00 */
[----:B------:R1:W-:Y:S01]  /*22a0*/  LDGSTS.E.BYPASS.LTC128B.128 [R41+0xa080], [R12.64+0x100], !P1 ;  /* 0x0a0801000c297fae */ /* 0x0003e2000c901d4a */
[C---:B------:R-:W-:Y:S01]  /*22b0*/  LEA R4, P1, R6.reuse, c[0x0][0x1f0], 0x1 ;  /* 0x00007c0006047a11 */ /* 0x040fe200078208ff */
[----:B-----5:R-:W-:Y:S02]  /*22c0*/  IMAD.WIDE.U32 R42, R19, c[0x0][0x278], R8 ;  /* 0x00009e00132a7a25 */ /* 0x020fe400078e0008 */
[----:B------:R1:W-:Y:S01]  /*22d0*/  LDGSTS.E.BYPASS.LTC128B.128 [R41+0xb080], [R12.64+0x180], !P3 ;  /* 0x0b0801800c297fae */ /* 0x0003e2000d901d4a */
[----:B------:R-:W-:Y:S02]  /*22e0*/  LEA.HI.X R5, R6, c[0x0][0x1f4], R0, 0x1, P1 ;  /* 0x00007d0006057a11 */ /* 0x000fe400008f0c00 */
[----:B------:R-:W-:Y:S01]  /*22f0*/  ISETP.GT.AND P1, PT, R149, 0x7, PT ;  /* 0x000000079500780c */ /* 0x000fe20003f24270 */
[----:B------:R-:W-:Y:S01]  /*2300*/  IMAD R0, R18, c[0x0][0x278], RZ ;  /* 0x00009e0012007a24 */ /* 0x000fe200078e02ff */
[----:B------:R-:W-:Y:S01]  /*2310*/  ISETP.GE.AND P3, PT, R34, c[0x0][0x16c], PT ;  /* 0x00005b0022007a0c */ /* 0x000fe20003f66270 */
[----:B------:R-:W-:Y:S01]  /*2320*/  IMAD R6, R18, c[0x0][0x290], RZ ;  /* 0x0000a40012067a24 */ /* 0x000fe200078e02ff */
[----:B------:R2:W-:Y:S01]  /*2330*/  STL.64 [R1+0x90], R42 ;  /* 0x0000902a01007387 */ /* 0x0005e20000100a00 */
[C---:B------:R-:W-:Y:S01]  /*2340*/  IMAD R0, R19.reuse, c[0x0][0x27c], R0 ;  /* 0x00009f0013007a24 */ /* 0x040fe200078e0200 */
[----:B------:R-:W-:Y:S01]  /*2350*/  SEL R21, RZ, 0xffffffff, P3 ;  /* 0xffffffffff157807 */ /* 0x000fe20001800000 */
[----:B------:R-:W-:Y:S01]  /*2360*/  IMAD R17, R19, c[0x0][0x294], R6 ;  /* 0x0000a50013117a24 */ /* 0x000fe200078e0206 */
[----:B------:R-:W-:Y:S01]  /*2370*/  ISETP.GE.AND P3, PT, R32, c[0x0][0x16c], PT ;  /* 0x00005b0020007a0c */ /* 0x000fe20003f66270 */
[----:B------:R-:W-:-:S02]  /*2380*/  IMAD.IADD R40, R43, 0x1, R0 ;  /* 0x000000012b287824 */ /* 0x000fc400078e0200 */
[----:B------:R-:W-:Y:S01]  /*2390*/  IMAD.SHL.U32 R6, R24, 0x10, RZ ;  /* 0x0000001018067824 */ /* 0x000fe200078e00ff */
[----:B------:R-:W-:Y:S01]  /*23a0*/  SEL R23, RZ, 0x8, P3 ;  /* 0x00000008ff177807 */ /* 0x000fe20001800000 */
[----:B------:R-:W-:Y:S01]  /*23b0*/  IMAD R18, R18, c[0x0][0x240], RZ ;  /* 0x0000900012127a24 */ /* 0x000fe200078e02ff */
[----:B------:R-:W-:Y:S01]  /*23c0*/  @!P1 IADD3 R0, P3, R42, UR16, RZ ;  /* 0x000000102a009c10 */ /* 0x000fe2000ff7e0ff */
[----:B------:R-:W-:Y:S01]  /*23d0*/  STL [R1+0xb0], R40 ;  /* 0x0000b02801007387 */ /* 0x000fe20000100800 */
[----:B------:R-:W-:Y:S01]  /*23e0*/  LOP3.LUT R16, R16, 0x10, R6, 0xf8, !PT ;  /* 0x0000001010107812 */ /* 0x000fe200078ef806 */
[----:B------:R-:W-:Y:S01]  /*23f0*/  IMAD R18, R19, c[0x0][0x244], R18 ;  /* 0x0000910013127a24 */ /* 0x000fe200078e0212 */
[----:B------:R-:W-:Y:S02]  /*2400*/  @!P1 IADD3.X R3, R40, UR4, RZ, P3, !PT ;  /* 0x0000000428039c10 */ /* 0x000fe40009ffe4ff */
[----:B------:R-:W-:-:S04]  /*2410*/  @!P1 LEA R8, P3, R0, c[0x0][0x258], 0x2 ;  /* 0x0000960000089a11 */ /* 0x000fc800078610ff */
[----:B------:R-:W-:Y:S01]  /*2420*/  @!P1 LEA.HI.X R9, R0, c[0x0][0x25c], R3, 0x2, P3 ;  /* 0x0000970000099a11 */ /* 0x000fe200018f1403 */
[----:B-1----:R-:W-:Y:S01]  /*2430*/  IMAD.SHL.U32 R13, R27, 0x20, RZ ;  /* 0x000000201b0d7824 */ /* 0x002fe200078e00ff */
[----:B------:R-:W-:Y:S02]  /*2440*/  LOP3.LUT R0, R37, 0xffffffe0, RZ, 0xc0, !PT ;  /* 0xffffffe025007812 */ /* 0x000fe400078ec0ff */
[----:B------:R-:W-:Y:S02]  /*2450*/  LOP3.LUT R3, R39, 0xfffffff0, RZ, 0xc0, !PT ;  /* 0xfffffff027037812 */ /* 0x000fe400078ec0ff */
[----:B------:R-:W-:Y:S01]  /*2460*/  ISETP.GE.AND P3, PT, R32, c[0x0][0x1fc], PT ;  /* 0x00007f0020007a0c */ /* 0x000fe20003f66270 */
[C---:B------:R-:W-:Y:S01]  /*2470*/  IMAD.IADD R0, R149.reuse, 0x1, -R0 ;  /* 0x0000000195007824 */ /* 0x040fe200078e0a00 */
[----:B------:R-:W-:Y:S01]  /*2480*/  CS2R R32, SRZ ;  /* 0x0000000000207805 */ /* 0x000fe2000001ff00 */
[----:B------:R-:W-:Y:S02]  /*2490*/  IMAD.IADD R3, R149, 0x1, -R3 ;  /* 0x0000000195037824 */ /* 0x000fe400078e0a03 */
[----:B--2---:R-:W-:Y:S01]  /*24a0*/  IMAD.WIDE.U32 R42, R19, c[0x0][0x290], R14 ;  /* 0x0000a400132a7a25 */ /* 0x004fe200078e000e */
[----:B------:R-:W-:-:S02]  /*24b0*/  SHF.R.S32.HI R7, RZ, 0x1f, R0 ;  /* 0x0000001fff077819 */ /* 0x000fc40000011400 */
[----:B------:R-:W-:Y:S01]  /*24c0*/  SHF.R.S32.HI R12, RZ, 0x1f, R3 ;  /* 0x0000001fff0c7819 */ /* 0x000fe20000011403 */
[----:B------:R-:W-:Y:S01]  /*24d0*/  IMAD.IADD R17, R43, 0x1, R17 ;  /* 0x000000012b117824 */ /* 0x000fe200078e0211 */
[----:B------:R-:W-:Y:S01]  /*24e0*/  LEA.HI R7, R7, R0, RZ, 0x2 ;  /* 0x0000000007077211 */ /* 0x000fe200078f10ff */
[----:B------:R-:W-:Y:S01]  /*24f0*/  STL.64 [R1+0x88], R42 ;  /* 0x0000882a01007387 */ /* 0x000fe20000100a00 */
[----:B------:R-:W-:Y:S02]  /*2500*/  LEA.HI R12, R12, R3, RZ, 0x3 ;  /* 0x000000030c0c7211 */ /* 0x000fe400078f18ff */
[C---:B------:R-:W-:Y:S01]  /*2510*/  LEA.HI.SX32 R6, R7.reuse, R6, 0x1e ;  /* 0x0000000607067211 */ /* 0x040fe200078ff2ff */
[----:B------:R-:W-:Y:S01]  /*2520*/  STL.64 [R1+0xa8], R150 ;  /* 0x0000a89601007387 */ /* 0x000fe20000100a00 */
[----:B------:R-:W-:Y:S02]  /*2530*/  LOP3.LUT R10, R12, 0xfffffff8, RZ, 0xc0, !PT ;  /* 0xfffffff80c0a7812 */ /* 0x000fe400078ec0ff */
[----:B------:R-:W-:Y:S01]  /*2540*/  LOP3.LUT R11, R7, 0x7ffffffc, RZ, 0xc0, !PT ;  /* 0x7ffffffc070b7812 */ /* 0x000fe200078ec0ff */
[----:B------:R1:W-:Y:S01]  /*2550*/  STL [R1+0x58], R6 ;  /* 0x0000580601007387 */ /* 0x0003e20000100800 */
[----:B------:R-:W-:Y:S01]  /*2560*/  IMAD.SHL.U32 R7, R21, 0x2, RZ ;  /* 0x0000000215077824 */ /* 0x000fe200078e00ff */
[----:B------:R-:W-:Y:S01]  /*2570*/  LOP3.LUT R14, R31, 0x20, R13, 0xf8, !PT ;  /* 0x000000201f0e7812 */ /* 0x000fe200078ef80d */
[----:B------:R-:W-:Y:S01]  /*2580*/  IMAD.IADD R3, R3, 0x1, -R10 ;  /* 0x0000000103037824 */ /* 0x000fe200078e0a0a */
[----:B------:R-:W-:Y:S01]  /*2590*/  STL [R1+0x7c], R17 ;  /* 0x00007c1101007387 */ /* 0x000fe20000100800 */
[----:B------:R-:W-:Y:S01]  /*25a0*/  IMAD.IADD R10, R0, 0x1, -R11 ;  /* 0x00000001000a7824 */ /* 0x000fe200078e0a0b */
[----:B------:R-:W-:Y:S01]  /*25b0*/  LOP3.LUT R0, R16, 0x8, R36, 0xf8, !PT ;  /* 0x0000000810007812 */ /* 0x000fe200078ef824 */
[----:B------:R-:W-:Y:S01]  /*25c0*/  IMAD.SHL.U32 R11, R20, 0x2, RZ ;  /* 0x00000002140b7824 */ /* 0x000fe200078e00ff */
[----:B------:R-:W-:Y:S01]  /*25d0*/  LOP3.LUT R7, R7, 0x2, R38, 0xe2, !PT ;  /* 0x0000000207077812 */ /* 0x000fe200078ee226 */
[----:B------:R-:W-:Y:S01]  /*25e0*/  IMAD R15, R26, 0x4, R10 ;  /* 0x000000041a0f7824 */ /* 0x000fe200078e020a */
[----:B------:R-:W-:Y:S01]  /*25f0*/  LOP3.LUT R13, R0, R25, RZ, 0x3c, !PT ;  /* 0x00000019000d7212 */ /* 0x000fe200078e3cff */
[----:B------:R-:W-:Y:S01]  /*2600*/  CS2R R38, SRZ ;  /* 0x0000000000267805 */ /* 0x000fe2000001ff00 */
[----:B------:R-:W-:Y:S01]  /*2610*/  LOP3.LUT R11, R11, 0x2, R29, 0xe2, !PT ;  /* 0x000000020b0b7812 */ /* 0x000fe200078ee21d */
[----:B------:R-:W-:Y:S01]  /*2620*/  CS2R R36, SRZ ;  /* 0x0000000000247805 */ /* 0x000fe2000001ff00 */
[----:B------:R-:W-:Y:S01]  /*2630*/  CS2R R24, SRZ ;  /* 0x0000000000187805 */ /* 0x000fe2000001ff00 */
[----:B------:R-:W-:Y:S01]  /*2640*/  CS2R R20, SRZ ;  /* 0x0000000000147805 */ /* 0x000fe2000001ff00 */
[----:B-1----:R-:W-:-:S05]  /*2650*/  @!P1 IMAD.SHL.U32 R6, R149, 0x10, RZ ;  /* 0x0000001095069824 */ /* 0x002fca00078e00ff */
[----:B------:R1:W-:Y:S04]  /*2660*/  @!P1 LDGSTS.E.BYPASS.LTC128B.128 [R6+0x14080], [R8.64] ;  /* 0x1408000008069fae */ /* 0x0003e8000b901d4a */
[----:B------:R-:W0:Y:S04]  /*2670*/  LDGDEPBAR ;  /* 0x00000000000079af */ /* 0x000e280000000000 */
[----:B------:R2:W-:Y:S01]  /*2680*/  LDGSTS.E.BYPASS.LTC128B.128 [R41+0x10080], [R4.64], !P6 ;  /* 0x1008000004297fae */ /* 0x0005e2000f101d4a */
[----:B------:R-:W-:-:S03]  /*2690*/  LOP3.LUT P6, RZ, R3, 0x4, RZ, 0xc0, !PT ;  /* 0x0000000403ff7812 */ /* 0x000fc600078cc0ff */
[----:B------:R2:W-:Y:S01]  /*26a0*/  LDGSTS.E.BYPASS.LTC128B.128 [R41+0x11080], [R4.64+0x80], !P5 ;  /* 0x1108008004297fae */ /* 0x0005e2000e901d4a */
[C---:B------:R-:W-:Y:S01]  /*26b0*/  LOP3.LUT P5, RZ, R3.reuse, 0x2, RZ, 0xc0, !PT ;  /* 0x0000000203ff7812 */ /* 0x040fe200078ac0ff */
[----:B------:R-:W-:Y:S02]  /*26c0*/  IMAD.SHL.U32 R3, R3, 0x40, RZ ;  /* 0x0000004003037824 */ /* 0x000fe400078e00ff */
[----:B------:R2:W-:Y:S04]  /*26d0*/  LDGSTS.E.BYPASS.LTC128B.128 [R41+0x12080], [R4.64+0x100], !P4 ;  /* 0x1208010004297fae */ /* 0x0005e8000e101d4a */
[----:B------:R2:W-:Y:S01]  /*26e0*/  LDGSTS.E.BYPASS.LTC128B.128 [R41+0x13080], [R4.64+0x180], !P0 ;  /* 0x1308018004297fae */ /* 0x0005e2000c101d4a */
[----:B-1----:R-:W-:Y:S02]  /*26f0*/  SEL R8, RZ, 0x8, P3 ;  /* 0x00000008ff087807 */ /* 0x002fe40001800000 */
[----:B------:R-:W-:-:S02]  /*2700*/  IADD3 R0, P3, R42, UR16, RZ ;  /* 0x000000102a007c10 */ /* 0x000fc4000ff7e0ff */
        /* <DEDUP_REMOVED lines=38> */
[----:B------:R-:W-:-:S03]  /*2970*/  CS2R R26, SRZ ;  /* 0x00000000001a7805 */ /* 0x000fc6000001ff00 */
        /* <DEDUP_REMOVED lines=20> */
[----:B-----5:R-:W-:Y:S02]  /*2ac0*/  IMAD.SHL.U32 R0, R7, 0x2, RZ ;  /* 0x0000000207007824 */ /* 0x020fe400078e00ff */
        /* <DEDUP_REMOVED lines=11> */
[----:B---34-:R1:W-:Y:S02]  /*2b80*/  STL [R1+0x74], R4 ;  /* 0x0000740401007387 */ /* 0x0183e40000100800 */
.L_x_336:
        /* <DEDUP_REMOVED lines=76> */
[----:B------:R-:W-:Y:S07]  /*3050*/  HMMA.16816.F32.BF16 R8, R12, R18, R8 ;  /* 0x000000120c08723c */ /* 0x000fee0000041808 */
[----:B------:R-:W-:Y:S05]  /*3060*/  IMAD.U32 R13, RZ, RZ, UR12 ;  /* 0x0000000cff0d7e24 */ /* 0x000fea000f8e00ff */
[----:B------:R-:W-:Y:S05]  /*3070*/  IMAD R13, R13, 0x20, R229 ;  /* 0x000000200d0d7824 */ /* 0x000fea00078e02e5 */
[-C--:B------:R-:W-:Y:S02]  /*3080*/  IADD3 R157, R150, R13.reuse, RZ ;  /* 0x0000000d969d7210 */ /* 0x080fe40007ffe0ff */
[----:B------:R-:W-:Y:S02]  /*3090*/  IADD3 R156, R149, R13, RZ ;  /* 0x0000000d959c7210 */ /* 0x000fe40007ffe0ff */
        /* <DEDUP_REMOVED lines=13> */
.L_x_328:
[----:B------:R-:W-:Y:S04]  /*3170*/  MOV R14, c[0x0][0x2a8] ;  /* 0x0000aa00000e7a02 */ /* 0x000fe80000000f00 */
[----:B------:R-:W-:-:S13]  /*3180*/  ISETP.NE.AND P0, PT, R14, 0x1, PT ;  /* 0x000000010e00780c */ /* 0x000fda0003f05270 */
[----:B------:R-:W-:Y:S05]  /*3190*/  @P0 IMAD.HI.U32 R14, R12, c[0x0][0x2ac], RZ ;  /* 0x0000ab000c0e0a27 */ /* 0x000fea00078e00ff */
[----:B------:R-:W-:Y:S02]  /*31a0*/  @P0 SHF.R.U32.HI R12, RZ, c[0x0][0x2b0], R14 ;  /* 0x0000ac00ff0c0a19 */ /* 0x000fe4000001160e */
.L_x_329:
[----:B------:R-:W-:Y:S05]  /*31b0*/  BSYNC B0 ;  /* 0x0000000000007941 */ /* 0x000fea0003800000 */
.L_x_327:
[----:B------:R-:W2:Y:S01]  /*31c0*/  LDL R15, [R1+0x70] ;  /* 0x00007000010f7983 */ /* 0x000ea20000100800 */
[----:B------:R-:W-:Y:S04]  /*31d0*/  IMAD.MOV.U32 R14, RZ, RZ, c[0x0][0x2a8] ;  /* 0x0000aa00ff0e7624 */ /* 0x000fe800078e00ff */
[----:B------:R-:W-:Y:S04]  /*31e0*/  IMAD R12, R12, R14, -UR9 ;  /* 0x800000090c0c7e24 */ /* 0x000fe8000f8e020e */
[----:B--2---:R-:W-:Y:S05]  /*31f0*/  IMAD.IADD R12, R12, 0x1, -R15 ;  /* 0x000000010c0c7824 */ /* 0x004fea00078e0a0f */
[----:B------:R-:W-:Y:S02]  /*3200*/  IMNMX R156, R156, R12, !PT ;  /* 0x0000000c9c9c7217 */ /* 0x000fe40007800200 */
[----:B------:R-:W-:Y:S04]  /*3210*/  IADD3 R12, R12, c[0x0][0x2a8], RZ ;  /* 0x0000aa000c0c7a10 */ /* 0x000fe80007ffe0ff */
[----:B------:R-:W-:Y:S02]  /*3220*/  IMNMX R157, R157, R12, PT ;  /* 0x0000000c9d9d7217 */ /* 0x000fe40003800200 */
.L_x_326:
        /* <DEDUP_REMOVED lines=16> */
.L_x_332:
[----:B------:R-:W-:Y:S04]  /*3330*/  MOV R13, c[0x0][0x2a8] ;  /* 0x0000aa00000d7a02 */ /* 0x000fe80000000f00 */
[----:B------:R-:W-:-:S13]  /*3340*/  ISETP.NE.AND P0, PT, R13, 0x1, PT ;  /* 0x000000010d00780c */ /* 0x000fda0003f05270 */
[----:B------:R-:W-:Y:S05]  /*3350*/  @P0 IMAD.HI.U32 R13, R12, c[0x0][0x2ac], RZ ;  /* 0x0000ab000c0d0a27 */ /* 0x000fea00078e00ff */
[----:B------:R-:W-:Y:S02]  /*3360*/  @P0 SHF.R.U32.HI R12, RZ, c[0x0][0x2b0], R13 ;  /* 0x0000ac00ff0c0a19 */ /* 0x000fe4000001160d */
.L_x_333:
[----:B------:R-:W-:Y:S05]  /*3370*/  BSYNC B0 ;  /* 0x0000000000007941 */ /* 0x000fea0003800000 */
.L_x_331:
[----:B------:R-:W2:Y:S01]  /*3380*/  LDL R14, [R1+0x70] ;  /* 0x00007000010e7983 */ /* 0x000ea20000100800 */
[----:B------:R-:W-:Y:S04]  /*3390*/  IMAD.MOV.U32 R13, RZ, RZ, c[0x0][0x2a8] ;  /* 0x0000aa00ff0d7624 */ /* 0x000fe800078e00ff */
[----:B------:R-:W-:Y:S04]  /*33a0*/  IMAD R12, R12, R13, -UR9 ;  /* 0x800000090c0c7e24 */ /* 0x000fe8000f8e020d */
[----:B--2---:R-:W-:Y:S05]  /*33b0*/  IMAD.IADD R12, R12, 0x1, -R14 ;  /* 0x000000010c0c7824 */ /* 0x004fea00078e0a0e */
[----:B------:R-:W-:Y:S02]  /*33c0*/  IMNMX R158, R158, R12, !PT ;  /* 0x0000000c9e9e7217 */ /* 0x000fe40007800200 */
[----:B------:R-:W-:Y:S04]  /*33d0*/  IADD3 R12, R12, c[0x0][0x2a8], RZ ;  /* 0x0000aa000c0c7a10 */ /* 0x000fe80007ffe0ff */
[----:B------:R-:W-:Y:S02]  /*33e0*/  IMNMX R159, R159, R12, PT ;  /* 0x0000000c9f9f7217 */ /* 0x000fe40003800200 */
.L_x_330:
        /* <DEDUP_REMOVED lines=241> */
.L_x_334:
        /* <DEDUP_REMOVED lines=98> */
.L_x_335:
        /* <DEDUP_REMOVED lines=167> */
.L_x_325:
[----:B------:R-:W-:Y:S05]  /*5390*/  @P3 EXIT ;  /* 0x000000000000394d */ /* 0x000fea0003800000 */
[----:B-1----:R-:W2:Y:S01]  /*53a0*/  LDL.LU R9, [R1+0xbc] ;  /* 0x0000bc0001097983 */ /* 0x002ea20000300800 */
[----:B------:R-:W-:-:S04]  /*53b0*/  ISETP.NE.U32.AND P2, PT, RZ, c[0x0][0x360], PT ;  /* 0x0000d800ff007a0c */ /* 0x000fc80003f45070 */
[----:B------:R-:W-:-:S13]  /*53c0*/  ISETP.NE.AND.EX P2, PT, RZ, c[0x0][0x364], PT, P2 ;  /* 0x0000d900ff007a0c */ /* 0x000fda0003f45320 */
[----:B------:R-:W-:-:S04]  /*53d0*/  @P2 IMAD.MOV.U32 R2, RZ, RZ, 0x4 ;  /* 0x00000004ff022424 */ /* 0x000fc800078e00ff */
[----:B--2---:R-:W-:-:S05]  /*53e0*/  @P2 IMAD.WIDE R2, R9, R2, c[0x0][0x360] ;  /* 0x0000d80009022625 */ /* 0x004fca00078e0202 */
[----:B-----5:R1:W2:Y:S01]  /*53f0*/  @P2 LDG.E R0, [R2.64] ;  /* 0x0000000a02002981 */ /* 0x0202a2000c1e1900 */
[----:B------:R-:W-:Y:S01]  /*5400*/  IMAD.MOV.U32 R4, RZ, RZ, c[0x0][0x338] ;  /* 0x0000ce00ff047624 */ /* 0x000fe200078e00ff */
[----:B------:R-:W-:Y:S02]  /*5410*/  USHF.L.U32 UR5, UR6, 0xe, URZ ;  /* 0x0000000e06057899 */ /* 0x000fe4000800063f */
[----:B------:R-:W3:Y:S04]  /*5420*/  S2R R5, SR_TID.X ;  /* 0x0000000000057919 */ /* 0x000ee80000002100 */
[----:B------:R-:W-:Y:S01]  /*5430*/  BAR.SYNC.DEFER_BLOCKING 0x1, 0x100 ;  /* 0x0044000000007b1d */ /* 0x000fe20000010000 */
[----:B------:R-:W-:Y:S01]  /*5440*/  ISETP.NE.AND P0, PT, R4, 0x1, PT ;  /* 0x000000010400780c */ /* 0x000fe20003f05270 */
[----:B------:R-:W-:-:S04]  /*5450*/  USHF.R.S32.HI UR4, URZ, 0x1f, UR5 ;  /* 0x0000001f3f047899 */ /* 0x000fc80008011405 */
[----:B-1----:R-:W1:Y:S01]  /*5460*/  S2R R3, SR_CTAID.Y ;  /* 0x0000000000037919 */ /* 0x002e620000002600 */
[----:B---3--:R-:W-:-:S07]  /*5470*/  SHF.R.S32.HI R6, RZ, 0x1f, R5 ;  /* 0x0000001fff067819 */ /* 0x008fce0000011405 */
        /* <DEDUP_REMOVED lines=165> */
.L_x_337:
        /* <DEDUP_REMOVED lines=11> */
.L_x_1153:


//--------------------- .text._ZN7cutlass13device_kernelIN5flash19enable_sm80_to_sm89INS1_16FlashAttnBwdSm80INS1_25CollectiveMainloopBwdSm80ILi1ELi1EN4cute5tupleIJNS5_1CILi32EEENS7_ILi64EEENS7_ILi256EEEEEENS_10bfloat16_tEfNS_4arch4Sm80ELb1ELb0ELb0ELb0ELb0ELb0ELb0ELb0ELi2ELi2ELi2ELi1ELb1EEENS1_21CollectiveEpilogueBwdISB_SC_SE_Li256ELb0ELb0ELi4EEENS1_25SingleTileBwdLPTSchedulerILb0ELi64ELb0EEEEEEEEEvNT_6ParamsE --------------------------
	.section	.text._ZN7cutlass13device_kernelIN5flash19enable_sm80_to_sm89INS1_16FlashAttnBwdSm80INS1_25CollectiveMainloopBwdSm80ILi1ELi1EN4cute5tupleIJNS5_1CILi32EEENS7_ILi64EEENS7_ILi256EEEEEENS_10bfloat16_tEfNS_4arch4Sm80ELb1ELb0ELb0ELb0ELb0ELb0ELb0ELb0ELi2ELi2ELi2ELi1ELb1EEENS1_21CollectiveEpilogueBwdISB_SC_SE_Li256ELb0ELb0ELi4EEENS1_25SingleTileBwdLPTSchedulerILb0ELi64ELb0EEEEEEEEEvNT_6ParamsE,"ax",@progbits
	.sectioninfo	@"SHI_REGISTERS=255"
	.align	128
.text._ZN7cutlass13device_kernelIN5flash19enable_sm80_to_sm89INS1_16FlashAttnBwdSm80INS1_25CollectiveMainloopBwdSm80ILi1ELi1EN4cute5tupleIJNS5_1CILi32EEENS7_ILi64EEENS7_ILi256EEEEEENS_10bfloat16_tEfNS_4arch4Sm80ELb1ELb0ELb0ELb0ELb0ELb0ELb0ELb0ELi2ELi2ELi2ELi1ELb1EEENS1_21CollectiveEpilogueBwdISB_SC_SE_Li256ELb0ELb0ELi4EEENS1_25SingleTileBwdLPTSchedulerILb0ELi64ELb0EEEEEEEEEvNT_6ParamsE:
        .type           _ZN7cutlass13device_kernelIN5flash19enable_sm80_to_sm89INS1_16FlashAttnBwdSm80INS1_25CollectiveMainloopBwdSm80ILi1ELi1EN4cute5tupleIJNS5_1CILi32EEENS7_ILi64EEENS7_ILi256EEEEEENS_10bfloat16_tEfNS_4arch4Sm80ELb1ELb0ELb0ELb0ELb0ELb0ELb0ELb0ELi2ELi2ELi2ELi1ELb1EEENS1_21CollectiveEpilogueBwdISB_SC_SE_Li256ELb0ELb0ELi4EEENS1_25SingleTileBwdLPTSchedulerILb0ELi64ELb0EEEEEEEEEvNT_6ParamsE,@function
        .size           _ZN7cutlass13device_kernelIN5flash19enable_sm80_to_sm89INS1_16FlashAttnBwdSm80INS1_25CollectiveMainloopBwdSm80ILi1ELi1EN4cute5tupleIJNS5_1CILi32EEENS7_ILi64EEENS7_ILi256EEEEEENS_10bfloat16_tEfNS_4arch4Sm80ELb1ELb0ELb0ELb0ELb0ELb0ELb0ELb0ELi2ELi2ELi2ELi1ELb1EEENS1_21CollectiveEpilogueBwdISB_SC_SE_Li256ELb0ELb0ELi4EEENS1_25SingleTileBwdLPTSchedulerILb0ELi64ELb0EEEEEEEEEvNT_6ParamsE,(.L_x_1154 - _ZN7cutlass13device_kernelIN5flash19enable_sm80_to_sm89INS1_16FlashAttnBwdSm80INS1_25CollectiveMainloopBwdSm80ILi1ELi1EN4cute5tupleIJNS5_1CILi32EEENS7_ILi64EEENS7_ILi256EEEEEENS_10bfloat16_tEfNS_4arch4Sm80ELb1ELb0ELb0ELb0ELb0ELb0ELb0ELb0ELi2ELi2ELi2ELi1ELb1EEENS1_21CollectiveEpilogueBwdISB_SC_SE_Li256ELb0ELb0ELi4EEENS1_25SingleTileBwdLPTSchedulerILb0ELi64ELb0EEEEEEEEEvNT_6ParamsE)
        .other          _ZN7cutlass13device_kernelIN5flash19enable_sm80_to_sm89INS1_16FlashAttnBwdSm80INS1_25CollectiveMainloopBwdSm80ILi1ELi1EN4cute5tupleIJNS5_1CILi32EEENS7_ILi64EEENS7_ILi256EEEEEENS_10bfloat16_tEfNS_4arch4Sm80ELb1ELb0ELb0ELb0ELb0ELb0ELb0ELb0ELi2ELi2ELi2ELi1ELb1EEENS1_21CollectiveEpilogueBwdISB_SC_SE_Li256ELb0ELb0ELi4EEENS1_25SingleTileBwdLPTSchedulerILb0ELi64ELb0EEEEEEEEEvNT_6ParamsE,@"STO_CUDA_ENTRY STV_DEFAULT"
_ZN7cutlass13device_kernelIN5flash19enable_sm80_to_sm89INS1_16FlashAttnBwdSm80INS1_25CollectiveMainloopBwdSm80ILi1ELi1EN4cute5tupleIJNS5_1CILi32EEENS7_ILi64EEENS7_ILi256EEEEEENS_10bfloat16_tEfNS_4arch4Sm80ELb1ELb0ELb0ELb0ELb0ELb0ELb0ELb0ELi2ELi2ELi2ELi1ELb1EEENS1_21CollectiveEpilogueBwdISB_SC_SE_Li256ELb0ELb0ELi4EEENS1_25SingleTileBwdLPTSchedulerILb0ELi64ELb0EEEEEEEEEvNT_6ParamsE:
[----:B------:R-:W-:-:S03]  /*0000*/  MOV R1, c[0x0][0x28] ;  /* 0x00000a0000017a02 */ /* 0x000fc60000000f00 */
[----:B------:R-:W1:Y:S01]  /*0010*/  S2R R2, SR_TID.X ;  /* 0x0000000000027919 */ /* 0x000e620000002100 */
[----:B------:R-:W-:Y:S01]  /*0020*/  IADD3 R1, R1, -0xd8, RZ ;  /* 0xffffff2801017810 */ /* 0x000fe20007ffe0ff */
[----:B------:R-:W2:Y:S01]  /*0030*/  S2UR UR7, SR_CTAID.X ;  /* 0x00000000000779c3 */ /* 0x000ea20000002500 */
[----:B------:R-:W-:Y:S02]  /*0040*/  IMAD.MOV.U32 R85, RZ, RZ, R3 ;  /* 0x000000ffff557224 */ /* 0x000fe400078e0003 */
[--C-:B-1----:R-:W-:Y:S01]  /*0050*/  IMAD.MOV.U32 R84, RZ, RZ, R2.reuse ;  /* 0x000000ffff547224 */ /* 0x102fe200078e0002 */
[----:B------:R-:W-:Y:S01]  /*0060*/  STL [R1+0x70], R2 ;  /* 0x0000700201007387 */ /* 0x000fe20000100800 */
[----:B------:R-:W-:-:S05]  /*0070*/  IMAD.MOV.U32 R84, RZ, RZ, R2 ;  /* 0x000000ffff547224 */ /* 0x000fca00078e0002 */
[----:B------:R-:W-:-:S06]  /*0080*/  SHF.R.U32.HI R0, RZ, 0x5, R84 ;  /* 0x00000005ff007819 */ /* 0x000fcc0000011654 */
[----:B------:R-:W1:Y:S02]  /*0090*/  SHFL.IDX PT, R0, R0, RZ, 0x1f ;  /* 0x00001fff00007589 */ /* 0x000e6400000e0000 */
[----:B-1----:R-:W-:-:S13]  /*00a0*/  ISETP.NE.AND P0, PT, R0, RZ, PT ;  /* 0x000000ff0000720c */ /* 0x002fda0003f05270 */
[----:B--2---:R-:W-:Y:S05]  /*00b0*/  @!P0 BRA `(.L_x_338) ;  /* 0x0000026000008947 */ /* 0x004fea0003800000 */
[----:B------:R-:W-:Y:S02]  /*00c0*/  ULDC.64 UR4, c[0x0][0x3b8] ;  /* 0x0000ee0000047ab9 */ /* 0x000fe40000000a00 */
[----:B------:R-:W-:Y:S02]  /*00d0*/  UISETP.NE.AND UP0, UPT, UR4, 0x1, UPT ;  /* 0x000000010400788c */ /* 0x000fe4000bf05270 */
[----:B------:R-:W-:Y:S02]  /*00e0*/  UIMAD.WIDE.U32 UR8, UR7, UR5, URZ ;  /* 0x00000005070872a5 */ /* 0x000fe4000f8e003f */
[----:B------:R-:W-:Y:S02]  /*00f0*/  UMOV UR6, UR7 ;  /* 0x0000000700067c82 */ /* 0x000fe40008000000 */
[----:B------:R-:W-:-:S05]  /*0100*/  ULDC UR5, c[0x0][0x3c0] ;  /* 0x0000f00000057ab9 */ /* 0x000fca0000000800 */
[----:B------:R-:W-:-:S03]  /*0110*/  @UP0 USHF.R.U32.HI UR6, URZ, UR5, UR9 ;  /* 0x000000053f060299 */ /* 0x000fc60008011609 */
[----:B------:R-:W-:Y:S02]  /*0120*/  ULDC UR5, c[0x0][0x3d0] ;  /* 0x0000f40000057ab9 */ /* 0x000fe40000000800 */
[----:B------:R-:W-:Y:S02]  /*0130*/  UISETP.GE.AND UP0, UPT, UR6, UR5, UPT ;  /* 0x000000050600728c */ /* 0x000fe4000bf06270 */
[----:B------:R-:W-:-:S04]  /*0140*/  UIADD3 UR5, -UR6, URZ, URZ ;  /* 0x0000003f06057290 */ /* 0x000fc8000fffe13f */
[----:B------:R-:W-:Y:S01]  /*0150*/  PLOP3.LUT P0, PT, PT, PT, UP0, 0x80, 0x0 ;  /* 0x000000000000781c */ /* 0x000fe20003f0f008 */
[----:B------:R-:W-:-:S12]  /*0160*/  UIMAD UR7, UR5, UR4, UR7 ;  /* 0x00000004050772a4 */ /* 0x000fd8000f8e0207 */
[----:B------:R-:W-:Y:S05]  /*0170*/  @!P0 BRA `(.L_x_339) ;  /* 0x0000008000008947 */ /* 0x000fea0003800000 */
[----:B------:R-:W-:Y:S02]  /*0180*/  ULDC UR8, c[0x0][0x3c4] ;  /* 0x0000f10000087ab9 */ /* 0x000fe40000000800 */
[----:B------:R-:W-:Y:S02]  /*0190*/  UISETP.NE.AND UP0, UPT, UR8, 0x1, UPT ;  /* 0x000000010800788c */ /* 0x000fe4000bf05270 */
[----:B------:R-:W-:Y:S02]  /*01a0*/  ULDC.64 UR4, c[0x0][0x3c8] ;  /* 0x0000f20000047ab9 */ /* 0x000fe40000000a00 */
[----:B------:R-:W-:Y:S02]  /*01b0*/  UIMAD.WIDE.U32 UR10, UR7, UR4, URZ ;  /* 0x00000004070a72a5 */ /* 0x000fe4000f8e003f */
[----:B------:R-:W-:-:S05]  /*01c0*/  UMOV UR14, UR7 ;  /* 0x00000007000e7c82 */ /* 0x000fca0008000000 */
[----:B------:R-:W-:-:S04]  /*01d0*/  @UP0 USHF.R.U32.HI UR14, URZ, UR5, UR11 ;  /* 0x000000053f0e0299 */ /* 0x000fc8000801160b */
[----:B------:R-:W-:Y:S01]  /*01e0*/  UIMAD UR8, UR14, UR8, URZ ;  /* 0x000000080e0872a4 */ /* 0x000fe2000f8e023f */
[----:B------:R-:W-:Y:S05]  /*01f0*/  BRA `(.L_x_340) ;  /* 0x0000007000007947 */ /* 0x000fea0003800000 */
.L_x_339:
[----:B------:R-:W-:Y:S02]  /*0200*/  ULDC UR8, c[0x0][0x3ac] ;  /* 0x0000eb0000087ab9 */ /* 0x000fe40000000800 */
[----:B------:R-:W-:Y:S02]  /*0210*/  UISETP.NE.AND UP0, UPT, UR8, 0x1, UPT ;  /* 0x000000010800788c */ /* 0x000fe4000bf05270 */
[----:B------:R-:W-:Y:S02]  /*0220*/  ULDC.64 UR4, c[0x0][0x3b0] ;  /* 0x0000ec0000047ab9 */ /* 0x000fe40000000a00 */
[----:B------:R-:W-:Y:S02]  /*0230*/  UIMAD.WIDE.U32 UR10, UR7, UR4, URZ ;  /* 0x00000004070a72a5 */ /* 0x000fe4000f8e003f */
[----:B------:R-:W-:-:S05]  /*0240*/  UMOV UR14, UR7 ;  /* 0x00000007000e7c82 */ /* 0x000fca0008000000 */
[----:B------:R-:W-:-:S04]  /*0250*/  @UP0 USHF.R.U32.HI UR14, URZ, UR5, UR11 ;  /* 0x000000053f0e0299 */ /* 0x000fc8000801160b */
[----:B------:R-:W-:Y:S02]  /*0260*/  UIMAD UR8, UR14, UR8, URZ ;  /* 0x000000080e0872a4 */ /* 0x000fe4000f8e023f */
.L_x_340:
[----:B------:R-:W-:Y:S02]  /*0270*/  ULDC.64 UR12, c[0x0][0x3a0] ;  /* 0x0000e800000c7ab9 */ /* 0x000fe40000000a00 */
[----:B------:R-:W-:Y:S02]  /*0280*/  UIADD3 UR7, UR7, -UR8, URZ ;  /* 0x8000000807077290 */ /* 0x000fe4000fffe03f */
[----:B------:R-:W-:Y:S02]  /*0290*/  UISETP.NE.AND UP0, UPT, UR12, 0x1, UPT ;  /* 0x000000010c00788c */ /* 0x000fe4000bf05270 */
[----:B------:R-:W-:Y:S02]  /*02a0*/  ULDC.64 UR4, c[0x0][0x3a8] ;  /* 0x0000ea0000047ab9 */ /* 0x000fe40000000a00 */
[----:B------:R-:W-:-:S04]  /*02b0*/  UIMAD UR5, UR6, UR5, UR7 ;  /* 0x00000005060572a4 */ /* 0x000fc8000f8e0207 */
[----:B------:R-:W-:-:S03]  /*02c0*/  UIMAD.WIDE.U32 UR6, UR5, UR13, URZ ;  /* 0x0000000d050672a5 */ /* 0x000fc6000f8e003f */
[----:B------:R-:W-:Y:S02]  /*02d0*/  UMOV UR13, UR5 ;  /* 0x00000005000d7c82 */ /* 0x000fe40008000000 */
[----:B------:R-:W-:-:S04]  /*02e0*/  @UP0 USHF.R.U32.HI UR13, URZ, UR4, UR7 ;  /* 0x000000043f0d0299 */ /* 0x000fc80008011607 */
[----:B------:R-:W-:-:S04]  /*02f0*/  UIADD3 UR4, -UR13, URZ, URZ ;  /* 0x0000003f0d047290 */ /* 0x000fc8000fffe13f */
[----:B------:R-:W-:Y:S01]  /*0300*/  UIMAD UR12, UR4, UR12, UR5 ;  /* 0x0000000c040c72a4 */ /* 0x000fe2000f8e0205 */
[----:B------:R-:W-:Y:S05]  /*0310*/  BRA `(.L_x_341) ;  /* 0x0000025000007947 */ /* 0x000fea0003800000 */
.L_x_338:
        /* <DEDUP_REMOVED lines=20> */
.L_x_342:
[----:B------:R-:W-:Y:S02]  /*0460*/  ULDC UR8, c[0x0][0x3ac] ;  /* 0x0000eb0000087ab9 */ /* 0x000fe40000000800 */
[----:B------:R-:W-:Y:S02]  /*0470*/  UISETP.NE.AND UP0, UPT, UR8, 0x1, UPT ;  /* 0x000000010800788c */ /* 0x000fe4000bf05270 */
[----:B------:R-:W-:Y:S02]  /*0480*/  ULDC.64 UR4, c[0x0][0x3b0] ;  /* 0x0000ec0000047ab9 */ /* 0x000fe40000000a00 */
[----:B------:R-:W-:Y:S02]  /*0490*/  UIMAD.WIDE.U32 UR10, UR7, UR4, URZ ;  /* 0x00000004070a72a5 */ /* 0x000fe4000f8e003f */
[----:B------:R-:W-:-:S05]  /*04a0*/  UMOV UR14, UR7 ;  /* 0x00000007000e7c82 */ /* 0x000fca0008000000 */
[----:B------:R-:W-:-:S04]  /*04b0*/  @UP0 USHF.R.U32.HI UR14, URZ, UR5, UR11 ;  /* 0x000000053f0e0299 */ /* 0x000fc8000801160b */
[----:B------:R-:W-:Y:S02]  /*04c0*/  UIMAD UR8, UR14, UR8, URZ ;  /* 0x000000080e0872a4 */ /* 0x000fe4000f8e023f */
.L_x_343:
        /* <DEDUP_REMOVED lines=9> */
[----:B------:R-:W-:Y:S02]  /*0560*/  UIMAD UR12, UR4, UR12, UR5 ;  /* 0x0000000c040c72a4 */ /* 0x000fe4000f8e0205 */
.L_x_341:
[----:B------:R-:W-:-:S13]  /*0570*/  ISETP.LE.AND P0, PT, RZ, UR13, PT ;  /* 0x0000000dff007c0c */ /* 0x000fda000bf03270 */
[----:B------:R-:W-:Y:S05]  /*0580*/  @!P0 EXIT ;  /* 0x000000000000894d */ /* 0x000fea0003800000 */
        /* <DEDUP_REMOVED lines=14> */
[----:B------:R-:W-:Y:S01]  /*0670*/  UMOV UR7, 0x1f ;  /* 0x0000001f00077882 */ /* 0x000fe20000000000 */
[----:B------:R-:W-:Y:S01]  /*0680*/  CS2R R12, SRZ ;  /* 0x00000000000c7805 */ /* 0x000fe2000001ff00 */
[----:B------:R-:W-:Y:S01]  /*0690*/  USHF.R.S32.HI UR4, URZ, 0x1f, UR5 ;  /* 0x0000001f3f047899 */ /* 0x000fe20008011405 */
[----:B------:R-:W-:Y:S01]  /*06a0*/  MOV R136, RZ ;  /* 0x000000ff00887202 */ /* 0x000fe20000000f00 */
[----:B------:R-:W-:Y:S01]  /*06b0*/  UIADD3 UR7, UR7, UR6, URZ ;  /* 0x0000000607077290 */ /* 0x000fe2000fffe03f */
[----:B------:R-:W-:Y:S01]  /*06c0*/  IMAD.MOV.U32 R134, RZ, RZ, RZ ;  /* 0x000000ffff867224 */ /* 0x000fe200078e00ff */
[----:B------:R-:W-:Y:S01]  /*06d0*/  ULEA.HI UR18, UR4, UR5, URZ, 0x5 ;  /* 0x0000000504127291 */ /* 0x000fe2000f8f283f */
[----:B------:R-:W-:Y:S01]  /*06e0*/  CS2R R14, SRZ ;  /* 0x00000000000e7805 */ /* 0x000fe2000001ff00 */
[----:B------:R-:W-:Y:S01]  /*06f0*/  USHF.R.S32.HI UR4, URZ, 0x1f, UR7 ;  /* 0x0000001f3f047899 */ /* 0x000fe20008011407 */
[----:B------:R-:W-:Y:S01]  /*0700*/  MOV R132, RZ ;  /* 0x000000ff00847202 */ /* 0x000fe20000000f00 */
[----:B------:R-:W-:Y:S01]  /*0710*/  USHF.R.S32.HI UR18, URZ, 0x5, UR18 ;  /* 0x000000053f127899 */ /* 0x000fe20008011412 */
[----:B------:R-:W-:Y:S01]  /*0720*/  IMAD.MOV.U32 R126, RZ, RZ, RZ ;  /* 0x000000ffff7e7224 */ /* 0x000fe200078e00ff */
[----:B------:R-:W-:Y:S01]  /*0730*/  ULEA.HI UR4, UR4, UR7, URZ, 0x5 ;  /* 0x0000000704047291 */ /* 0x000fe2000f8f283f */
[----:B------:R-:W-:Y:S01]  /*0740*/  CS2R R16, SRZ ;  /* 0x0000000000107805 */ /* 0x000fe2000001ff00 */
[----:B------:R-:W-:Y:S01]  /*0750*/  UISETP.LT.AND UP0, UPT, URZ, UR18, UPT ;  /* 0x000000123f00728c */ /* 0x000fe2000bf01270 */
[----:B------:R-:W-:Y:S01]  /*0760*/  MOV R124, RZ ;  /* 0x000000ff007c7202 */ /* 0x000fe20000000f00 */
[----:B------:R-:W-:Y:S01]  /*0770*/  USHF.R.S32.HI UR11, URZ, 0x5, UR4 ;  /* 0x000000053f0b7899 */ /* 0x000fe20008011404 */
[----:B------:R-:W-:Y:S01]  /*0780*/  IMAD.MOV.U32 R130, RZ, RZ, RZ ;  /* 0x000000ffff827224 */ /* 0x000fe200078e00ff */
[----:B------:R-:W-:Y:S01]  /*0790*/  USEL UR18, URZ, UR18, !UP0 ;  /* 0x000000123f127287 */ /* 0x000fe2000c000000 */
[----:B------:R-:W-:Y:S01]  /*07a0*/  CS2R R18, SRZ ;  /* 0x0000000000127805 */ /* 0x000fe2000001ff00 */
[----:B------:R-:W-:Y:S01]  /*07b0*/  ULDC.64 UR16, c[0x0][0x118] ;  /* 0x0000460000107ab9 */ /* 0x000fe20000000a00 */
[----:B------:R-:W-:Y:S01]  /*07c0*/  MOV R128, RZ ;  /* 0x000000ff00807202 */ /* 0x000fe20000000f00 */
[----:B------:R-:W-:Y:S01]  /*07d0*/  UISETP.GT.AND UP0, UPT, UR11, UR18, UPT ;  /* 0x000000120b00728c */ /* 0x000fe2000bf04270 */
[----:B------:R-:W-:Y:S01]  /*07e0*/  IMAD.MOV.U32 R122, RZ, RZ, RZ ;  /* 0x000000ffff7a7224 */ /* 0x000fe200078e00ff */
        /* <DEDUP_REMOVED lines=55> */
[--C-:B------:R-:W-:Y:S01]  /*0b60*/  SHF.R.S32.HI R18, RZ, 0x1f, R84.reuse ;  /* 0x0000001fff127819 */ /* 0x100fe20000011454 */
[----:B------:R-:W-:Y:S01]  /*0b70*/  ULDC.64 UR4, c[0x0][0x238] ;  /* 0x00008e0000047ab9 */ /* 0x000fe20000000a00 */
[----:B------:R-:W-:Y:S01]  /*0b80*/  IMAD.SHL.U32 R2, R84, 0x4, RZ ;  /* 0x0000000454027824 */ /* 0x000fe200078e00ff */
[----:B------:R-:W-:Y:S01]  /*0b90*/  SHF.R.S32.HI R85, RZ, 0x1f, R84 ;  /* 0x0000001fff557819 */ /* 0x000fe20000011454 */
[----:B------:R-:W-:Y:S01]  /*0ba0*/  UIMAD UR4, UR9, UR4, URZ ;  /* 0x00000004090472a4 */ /* 0x000fe2000f8e023f */
[----:B------:R-:W-:Y:S01]  /*0bb0*/  IMAD.U32 R4, RZ, RZ, UR12 ;  /* 0x0000000cff047e24 */ /* 0x000fe2000f8e00ff */
[-C--:B------:R-:W-:Y:S01]  /*0bc0*/  LEA.HI R35, R18, R84.reuse, RZ, 0x3 ;  /* 0x0000005412237211 */ /* 0x080fe200078f18ff */
[----:B------:R-:W-:Y:S01]  /*0bd0*/  IMAD.U32 R0, RZ, RZ, UR12 ;  /* 0x0000000cff007e24 */ /* 0x000fe2000f8e00ff */
[----:B------:R-:W-:Y:S01]  /*0be0*/  UIMAD UR4, UR12, UR5, UR4 ;  /* 0x000000050c0472a4 */ /* 0x000fe2000f8e0204 */
[----:B------:R-:W-:Y:S01]  /*0bf0*/  SHF.R.S32.HI R3, RZ, 0x1f, R2 ;  /* 0x0000001fff037819 */ /* 0x000fe20000011402 */
[----:B------:R-:W-:Y:S01]  /*0c00*/  IMAD.WIDE.U32 R4, R4, c[0x0][0x238], R84 ;  /* 0x00008e0004047a25 */ /* 0x000fe200078e0054 */
[----:B------:R-:W-:Y:S01]  /*0c10*/  SHF.R.S32.HI R40, RZ, 0x3, R35 ;  /* 0x00000003ff287819 */ /* 0x000fe20000011423 */
[----:B------:R-:W-:Y:S01]  /*0c20*/  ULDC UR6, c[0x0][0x250] ;  /* 0x0000940000067ab9 */ /* 0x000fe20000000800 */
[CC--:B------:R-:W-:Y:S01]  /*0c30*/  LEA.HI R33, R18.reuse, R84.reuse, RZ, 0x4 ;  /* 0x0000005412217211 */ /* 0x0c0fe200078f20ff */
[----:B------:R-:W-:Y:S01]  /*0c40*/  IMAD.U32 R6, RZ, RZ, UR12 ;  /* 0x0000000cff067e24 */ /* 0x000fe2000f8e00ff */
[-C--:B------:R-:W-:Y:S01]  /*0c50*/  LEA.HI R15, R18, R84.reuse, RZ, 0x2 ;  /* 0x00000054120f7211 */ /* 0x080fe200078f10ff */
[----:B------:R-:W-:Y:S01]  /*0c60*/  IMAD.WIDE.U32 R30, R0, c[0x0][0x288], R2 ;  /* 0x0000a200001e7a25 */ /* 0x000fe200078e0002 */
[----:B------:R-:W-:Y:S01]  /*0c70*/  SHF.R.S32.HI R41, RZ, 0x1f, R40 ;  /* 0x0000001fff297819 */ /* 0x000fe20000011428 */
[----:B------:R-:W-:Y:S01]  /*0c80*/  UMOV UR7, UR12 ;  /* 0x0000000c00077c82 */ /* 0x000fe20008000000 */
[----:B------:R-:W-:Y:S01]  /*0c90*/  IADD3 R25, R5, UR4, RZ ;  /* 0x0000000405197c10 */ /* 0x000fe2000fffe0ff */
[----:B------:R-:W-:Y:S01]  /*0ca0*/  IMAD.WIDE.U32 R28, R6, c[0x0][0x270], R2 ;  /* 0x00009c00061c7a25 */ /* 0x000fe200078e0002 */
[----:B------:R-:W-:Y:S01]  /*0cb0*/  SHF.R.S32.HI R5, RZ, 0x4, R33 ;  /* 0x00000004ff057819 */ /* 0x000fe20000011421 */
[----:B------:R-:W-:Y:S01]  /*0cc0*/  ULDC.64 UR4, c[0x0][0x248] ;  /* 0x0000920000047ab9 */ /* 0x000fe20000000a00 */
[--C-:B------:R-:W-:Y:S01]  /*0cd0*/  SHF.R.S32.HI R3, RZ, 0x1f, R15.reuse ;  /* 0x0000001fff037819 */ /* 0x100fe2000001140f */
[----:B------:R-:W-:Y:S01]  /*0ce0*/  IMAD.MOV.U32 R24, RZ, RZ, R4 ;  /* 0x000000ffff187224 */ /* 0x000fe200078e0004 */
[----:B------:R-:W-:Y:S01]  /*0cf0*/  SHF.R.S32.HI R4, RZ, 0x2, R15 ;  /* 0x00000002ff047819 */ /* 0x000fe2000001140f */
[----:B------:R-:W-:Y:S01]  /*0d00*/  IMAD.U32 R0, RZ, RZ, UR14 ;  /* 0x0000000eff007e24 */ /* 0x000fe2000f8e00ff */
[----:B------:R-:W-:Y:S01]  /*0d10*/  LEA.HI R2, R33, R5, RZ, 0x1 ;  /* 0x0000000521027211 */ /* 0x000fe200078f08ff */
[----:B------:R-:W-:Y:S01]  /*0d20*/  UISETP.NE.AND UP0, UPT, UR4, 0x1, UPT ;  /* 0x000000010400788c */ /* 0x000fe2000bf05270 */
[----:B------:R-:W-:Y:S01]  /*0d30*/  LEA.HI R27, R18, R84, RZ, 0x5 ;  /* 0x00000054121b7211 */ /* 0x000fe200078f28ff */
[----:B------:R-:W-:Y:S01]  /*0d40*/  IMAD.WIDE R16, R0, 0x40, R40 ;  /* 0x0000004000107825 */ /* 0x000fe200078e0228 */
[----:B------:R-:W-:Y:S01]  /*0d50*/  LEA.HI R0, R3, R4, RZ, 0x3 ;  /* 0x0000000403007211 */ /* 0x000fe200078f18ff */
[----:B------:R-:W-:Y:S01]  /*0d60*/  UIMAD.WIDE.U32 UR20, UR12, UR5, URZ ;  /* 0x000000050c1472a5 */ /* 0x000fe2000f8e003f */
[----:B------:R-:W-:Y:S01]  /*0d70*/  LOP3.LUT R2, R2, 0xfffffffe, RZ, 0xc0, !PT ;  /* 0xfffffffe02027812 */ /* 0x000fe200078ec0ff */
[----:B------:R-:W-:Y:S01]  /*0d80*/  STL [R1+0x74], R85 ;  /* 0x0000745501007387 */ /* 0x000fe20000100800 */
[----:B------:R-:W-:Y:S01]  /*0d90*/  LOP3.LUT R0, R0, 0xfffffff8, RZ, 0xc0, !PT ;  /* 0xfffffff800007812 */ /* 0x000fe200078ec0ff */
[----:B------:R-:W-:Y:S01]  /*0da0*/  ULDC.64 UR4, c[0x0][0x1e0] ;  /* 0x0000780000047ab9 */ /* 0x000fe20000000a00 */
[----:B------:R-:W-:Y:S01]  /*0db0*/  SHF.R.S32.HI R32, RZ, 0x5, R27 ;  /* 0x00000005ff207819 */ /* 0x000fe2000001141b */
[----:B------:R-:W-:Y:S01]  /*0dc0*/  IMAD.IADD R22, R5, 0x1, -R2 ;  /* 0x0000000105167824 */ /* 0x000fe200078e0a02 */
[----:B------:R-:W-:Y:S01]  /*0dd0*/  LOP3.LUT R2, R35, 0xfffffff8, RZ, 0xc0, !PT ;  /* 0xfffffff823027812 */ /* 0x000fe200078ec0ff */
[----:B------:R-:W-:Y:S01]  /*0de0*/  IMAD.IADD R10, R4, 0x1, -R0 ;  /* 0x00000001040a7824 */ /* 0x000fe200078e0a00 */
[----:B------:R-:W-:Y:S01]  /*0df0*/  LEA.HI R0, R18, R84, RZ, 0x6 ;  /* 0x0000005412007211 */ /* 0x000fe200078f30ff */
[----:B------:R-:W-:Y:S01]  /*0e00*/  @UP0 UMOV UR15, UR21 ;  /* 0x00000015000f0c82 */ /* 0x000fe20008000000 */
[----:B------:R-:W-:Y:S01]  /*0e10*/  STL.64 [R1+0x58], R40 ;  /* 0x0000582801007387 */ /* 0x000fe20000100a00 */
[----:B------:R-:W-:Y:S01]  /*0e20*/  IMAD.IADD R20, R84, 0x1, -R2 ;  /* 0x0000000154147824 */ /* 0x000fe200078e0a02 */
[----:B------:R-:W-:Y:S01]  /*0e30*/  SHF.R.S32.HI R21, RZ, 0x6, R0 ;  /* 0x00000006ff157819 */ /* 0x000fe20000011400 */
[----:B------:R-:W-:Y:S01]  /*0e40*/  IMAD.SHL.U32 R0, R40, 0x40, RZ ;  /* 0x0000004028007824 */ /* 0x000fe200078e00ff */
[----:B------:R-:W-:Y:S01]  /*0e50*/  @UP0 USHF.R.U32.HI UR7, URZ, UR6, UR15 ;  /* 0x000000063f070299 */ /* 0x000fe2000801160f */
[----:B------:R-:W-:Y:S01]  /*0e60*/  IMAD.SHL.U32 R2, R20, 0x8, RZ ;  /* 0x0000000814027824 */ /* 0x000fe200078e00ff */
[----:B------:R-:W-:Y:S01]  /*0e70*/  LOP3.LUT P0, RZ, R10, 0x4, RZ, 0xc0, !PT ;  /* 0x000000040aff7812 */ /* 0x000fe2000780c0ff */
[----:B------:R-:W-:Y:S01]  /*0e80*/  IMAD.SHL.U32 R23, R21, 0x200, RZ ;  /* 0x0000020015177824 */ /* 0x000fe200078e00ff */
[----:B------:R-:W-:Y:S01]  /*0e90*/  LOP3.LUT R0, R0, 0x1c0, RZ, 0xc0, !PT ;  /* 0x000001c000007812 */ /* 0x000fe200078ec0ff */
[----:B------:R-:W-:Y:S01]  /*0ea0*/  USHF.R.S32.HI UR6, URZ, 0x1f, UR7 ;  /* 0x0000001f3f067899 */ /* 0x000fe20008011407 */
[--C-:B------:R-:W-:Y:S01]  /*0eb0*/  SHF.R.S32.HI R3, RZ, 0x1f, R2.reuse ;  /* 0x0000001fff037819 */ /* 0x100fe20000011402 */
[----:B------:R-:W-:Y:S01]  /*0ec0*/  IMAD.U32 R12, RZ, RZ, UR7 ;  /* 0x00000007ff0c7e24 */ /* 0x000fe2000f8e00ff */
[----:B------:R-:W-:Y:S01]  /*0ed0*/  LOP3.LUT R6, R0, 0x38, R2, 0xf8, !PT ;  /* 0x0000003800067812 */ /* 0x000fe200078ef802 */
[----:B------:R-:W-:Y:S01]  /*0ee0*/  UIMAD UR4, UR6, UR4, URZ ;  /* 0x00000004060472a4 */ /* 0x000fe2000f8e023f */
[----:B------:R-:W-:Y:S01]  /*0ef0*/  SHF.R.U32.HI R0, RZ, 0x3, R0 ;  /* 0x00000003ff007819 */ /* 0x000fe20000011600 */
[----:B------:R-:W-:Y:S01]  /*0f00*/  IMAD.WIDE.U32 R4, R12, c[0x0][0x1e0], R2 ;  /* 0x000078000c047a25 */ /* 0x000fe200078e0002 */
[----:B------:R-:W-:Y:S01]  /*0f10*/  ISETP.GE.AND P4, PT, R2, c[0x0][0x1cc], PT ;  /* 0x0000730002007a0c */ /* 0x000fe20003f86270 */
[----:B------:R-:W-:Y:S01]  /*0f20*/  UIMAD UR8, UR7, UR5, UR4 ;  /* 0x00000005070872a4 */ /* 0x000fe2000f8e0204 */
[----:B------:R-:W-:Y:S01]  /*0f30*/  LOP3.LUT R26, R23, R6, R0, 0xf6, !PT ;  /* 0x00000006171a7212 */ /* 0x000fe200078ef600 */
[----:B------:R-:W-:Y:S01]  /*0f40*/  IMAD R0, R41, c[0x0][0x178], RZ ;  /* 0x00005e0029007a24 */ /* 0x000fe200078e02ff */
[----:B------:R-:W-:Y:S01]  /*0f50*/  ULDC.64 UR4, c[0x0][0x1b0] ;  /* 0x00006c0000047ab9 */ /* 0x000fe20000000a00 */
[C---:B------:R-:W-:Y:S01]  /*0f60*/  IMAD.WIDE.U32 R6, R40.reuse, c[0x0][0x178], R2 ;  /* 0x00005e0028067a25 */ /* 0x040fe200078e0002 */
[----:B------:R-:W-:Y:S01]  /*0f70*/  UIMAD UR6, UR6, UR4, URZ ;  /* 0x00000004060672a4 */ /* 0x000fe2000f8e023f */
[----:B------:R-:W-:Y:S01]  /*0f80*/  IADD3 R9, R5, UR8, RZ ;  /* 0x0000000805097c10 */ /* 0x000fe2000fffe0ff */
[----:B------:R-:W-:Y:S01]  /*0f90*/  USHF.R.S32.HI UR8, URZ, 0x1f, UR13 ;  /* 0x0000001f3f087899 */ /* 0x000fe2000801140d */
[----:B------:R-:W-:Y:S01]  /*0fa0*/  IMAD R0, R40, c[0x0][0x17c], R0 ;  /* 0x00005f0028007a24 */ /* 0x000fe200078e0200 */
[----:B------:R-:W-:Y:S01]  /*0fb0*/  UIMAD UR6, UR7, UR5, UR6 ;  /* 0x00000005070672a4 */ /* 0x000fe2000f8e0206 */
[----:B------:R-:W-:Y:S01]  /*0fc0*/  IMAD R5, R41, c[0x0][0x208], RZ ;  /* 0x0000820029057a24 */ /* 0x000fe200078e02ff */
[----:B------:R-:W-:Y:S01]  /*0fd0*/  USHF.R.S32.HI UR20, URZ, 0x1f, UR18 ;  /* 0x0000001f3f147899 */ /* 0x000fe20008011412 */
[----:B------:R-:W-:Y:S01]  /*0fe0*/  IMAD.IADD R11, R7, 0x1, R0 ;  /* 0x00000001070b7824 */ /* 0x000fe200078e0200 */
[----:B------:R-:W-:Y:S01]  /*0ff0*/  ULDC.64 UR4, c[0x0][0x1e8] ;  /* 0x00007a0000047ab9 */ /* 0x000fe20000000a00 */
[----:B------:R-:W-:Y:S01]  /*1000*/  IMAD.SHL.U32 R0, R10, 0x40, RZ ;  /* 0x000000400a007824 */ /* 0x000fe200078e00ff */
[----:B------:R-:W-:Y:S01]  /*1010*/  UIMAD UR4, UR8, UR4, URZ ;  /* 0x00000004080472a4 */ /* 0x000fe2000f8e023f */
[----:B------:R-:W-:Y:S01]  /*1020*/  IMAD.MOV.U32 R8, RZ, RZ, R4 ;  /* 0x000000ffff087224 */ /* 0x000fe200078e0004 */
[----:B------:R-:W-:Y:S01]  /*1030*/  UMOV UR21, 0x5 ;  /* 0x0000000500157882 */ /* 0x000fe20000000000 */
[----:B------:R-:W-:Y:S01]  /*1040*/  IMAD R14, R40, c[0x0][0x20c], R5 ;  /* 0x00008300280e7a24 */ /* 0x000fe200078e0205 */
[----:B------:R-:W-:Y:S01]  /*1050*/  LOP3.LUT R0, R0, 0x1c0, RZ, 0xc0, !PT ;  /* 0x000001c000007812 */ /* 0x000fe200078ec0ff */
[--C-:B------:R-:W-:Y:S01]  /*1060*/  IMAD.WIDE.U32 R12, R12, c[0x0][0x1b0], R2.reuse ;  /* 0x00006c000c0c7a25 */ /* 0x100fe200078e0002 */
[----:B------:R-:W-:Y:S01]  /*1070*/  UIMAD UR15, UR13, UR5, UR4 ;  /* 0x000000050d0f72a4 */ /* 0x000fe2000f8e0204 */
[----:B------:R-:W-:Y:S01]  /*1080*/  CS2R R146, SRZ ;  /* 0x0000000000927805 */ /* 0x000fe2000001ff00 */
[----:B------:R-:W-:Y:S01]  /*1090*/  CS2R R144, SRZ ;  /* 0x0000000000907805 */ /* 0x000fe2000001ff00 */
[----:B------:R-:W-:Y:S01]  /*10a0*/  IMAD.WIDE.U32 R4, R40, c[0x0][0x208], R2 ;  /* 0x0000820028047a25 */ /* 0x000fe200078e0002 */
[----:B------:R-:W-:Y:S01]  /*10b0*/  ULDC.64 UR4, c[0x0][0x1b8] ;  /* 0x00006e0000047ab9 */ /* 0x000fe20000000a00 */
[----:B------:R-:W-:Y:S01]  /*10c0*/  CS2R R142, SRZ ;  /* 0x00000000008e7805 */ /* 0x000fe2000001ff00 */
[----:B------:R-:W-:Y:S01]  /*10d0*/  UIMAD UR4, UR8, UR4, URZ ;  /* 0x00000004080472a4 */ /* 0x000fe2000f8e023f */
[----:B------:R-:W-:Y:S01]  /*10e0*/  IMAD.SHL.U32 R3, R21, 0x8, RZ ;  /* 0x0000000815037824 */ /* 0x000fe200078e00ff */
[----:B------:R-:W-:Y:S01]  /*10f0*/  CS2R R140, SRZ ;  /* 0x00000000008c7805 */ /* 0x000fe2000001ff00 */
[----:B------:R-:W-:Y:S01]  /*1100*/  IMAD.IADD R7, R5, 0x1, R14 ;  /* 0x0000000105077824 */ /* 0x000fe200078e020e */
[----:B------:R-:W-:Y:S01]  /*1110*/  IADD3 R5, R13, UR6, RZ ;  /* 0x000000060d057c10 */ /* 0x000fe2000fffe0ff */
[----:B------:R-:W-:Y:S01]  /*1120*/  IMAD.MOV.U32 R10, RZ, RZ, R6 ;  /* 0x000000ffff0a7224 */ /* 0x000fe200078e0006 */
[----:B------:R-:W-:Y:S01]  /*1130*/  LOP3.LUT R36, R3, 0x18, RZ, 0xc0, !PT ;  /* 0x0000001803247812 */ /* 0x000fe200078ec0ff */
[----:B------:R-:W-:Y:S01]  /*1140*/  IMAD.MOV.U32 R6, RZ, RZ, R4 ;  /* 0x000000ffff067224 */ /* 0x000fe200078e0004 */
[----:B------:R-:W-:Y:S01]  /*1150*/  SHF.R.U32.HI R3, RZ, 0x3, R0 ;  /* 0x00000003ff037819 */ /* 0x000fe20000011600 */
[----:B------:R-:W-:Y:S01]  /*1160*/  ULDC.64 UR6, c[0x0][0x180] ;  /* 0x0000600000067ab9 */ /* 0x000fe20000000a00 */
[----:B------:R-:W-:Y:S01]  /*1170*/  LOP3.LUT R13, R15, 0x3ffffffc, RZ, 0xc0, !PT ;  /* 0x3ffffffc0f0d7812 */ /* 0x000fe200078ec0ff */
[----:B------:R-:W-:Y:S01]  /*1180*/  IMAD.MOV.U32 R4, RZ, RZ, R12 ;  /* 0x000000ffff047224 */ /* 0x000fe200078e000c */
[----:B------:R-:W-:Y:S01]  /*1190*/  LOP3.LUT R14, R3, R0, R36, 0x1e, !PT ;  /* 0x00000000030e7212 */ /* 0x000fe200078e1e24 */
[----:B------:R-:W-:Y:S01]  /*11a0*/  IMAD.U32 R0, RZ, RZ, UR13 ;  /* 0x0000000dff007e24 */ /* 0x000fe2000f8e00ff */
[----:B------:R-:W-:Y:S01]  /*11b0*/  LEA.HI R3, R27, R32, RZ, 0x1 ;  /* 0x000000201b037211 */ /* 0x000fe200078f08ff */
[----:B------:R-:W-:Y:S01]  /*11c0*/  IMAD.U32 R12, RZ, RZ, UR13 ;  /* 0x0000000dff0c7e24 */ /* 0x000fe2000f8e00ff */
[----:B------:R-:W-:Y:S01]  /*11d0*/  UIMAD UR19, UR9, UR6, URZ ;  /* 0x00000006091372a4 */ /* 0x000fe2000f8e023f */
[----:B------:R-:W-:Y:S01]  /*11e0*/  IMAD.WIDE.U32 R8, R0, c[0x0][0x1e8], R8 ;  /* 0x00007a0000087a25 */ /* 0x000fe200078e0008 */
[----:B------:R-:W-:Y:S01]  /*11f0*/  LOP3.LUT R3, R3, 0xfffffffe, RZ, 0xc0, !PT ;  /* 0xfffffffe03037812 */ /* 0x000fe200078ec0ff */
[----:B------:R-:W-:Y:S01]  /*1200*/  UIMAD UR6, UR13, UR5, UR4 ;  /* 0x000000050d0672a4 */ /* 0x000fe2000f8e0204 */
[----:B------:R-:W-:Y:S01]  /*1210*/  CS2R R138, SRZ ;  /* 0x00000000008a7805 */ /* 0x000fe2000001ff00 */
[----:B------:R-:W-:Y:S01]  /*1220*/  IMAD.U32 R0, RZ, RZ, UR12 ;  /* 0x0000000cff007e24 */ /* 0x000fe2000f8e00ff */
[----:B------:R-:W-:Y:S01]  /*1230*/  ULDC.64 UR4, c[0x0][0x210] ;  /* 0x0000840000047ab9 */ /* 0x000fe20000000a00 */
[----:B------:R-:W-:Y:S01]  /*1240*/  IMAD.IADD R34, R32, 0x1, -R3 ;  /* 0x0000000120227824 */ /* 0x000fe200078e0a03 */
[----:B------:R-:W-:Y:S01]  /*1250*/  UIMAD UR4, UR9, UR4, URZ ;  /* 0x00000004090472a4 */ /* 0x000fe2000f8e023f */
[----:B------:R-:W-:Y:S01]  /*1260*/  IMAD.IADD R3, R84, 0x1, -R13 ;  /* 0x0000000154037824 */ /* 0x000fe200078e0a0d */
[----:B------:R-:W-:Y:S01]  /*1270*/  UIMAD UR7, UR12, UR7, UR19 ;  /* 0x000000070c0772a4 */ /* 0x000fe2000f8e0213 */
[----:B------:R-:W-:Y:S01]  /*1280*/  IMAD.SHL.U32 R37, R34, 0x400, RZ ;  /* 0x0000040022257824 */ /* 0x000fe200078e00ff */
[----:B------:R-:W-:Y:S01]  /*1290*/  UIMAD UR4, UR12, UR5, UR4 ;  /* 0x000000050c0472a4 */ /* 0x000fe2000f8e0204 */
[----:B------:R-:W-:Y:S01]  /*12a0*/  IMAD.WIDE.U32 R4, R12, c[0x0][0x1b8], R4 ;  /* 0x00006e000c047a25 */ /* 0x000fe200078e0004 */
[----:B------:R-:W-:Y:S01]  /*12b0*/  CS2R R136, SRZ ;  /* 0x0000000000887805 */ /* 0x000fe2000001ff00 */
[----:B------:R-:W-:Y:S01]  /*12c0*/  CS2R R134, SRZ ;  /* 0x0000000000867805 */ /* 0x000fe2000001ff00 */
[----:B------:R-:W-:Y:S01]  /*12d0*/  CS2R R132, SRZ ;  /* 0x0000000000847805 */ /* 0x000fe2000001ff00 */
[----:B------:R-:W-:Y:S01]  /*12e0*/  IMAD R3, R3, 0x2, R37 ;  /* 0x0000000203037824 */ /* 0x000fe200078e0225 */
[----:B------:R-:W-:Y:S01]  /*12f0*/  IADD3 R5, R5, UR6, RZ ;  /* 0x0000000605057c10 */ /* 0x000fe2000fffe0ff */
[----:B------:R-:W-:Y:S01]  /*1300*/  IMAD.U32 R12, RZ, RZ, UR12 ;  /* 0x0000000cff0c7e24 */ /* 0x000fe2000f8e00ff */
[----:B------:R-:W-:Y:S01]  /*1310*/  CS2R R130, SRZ ;  /* 0x0000000000827805 */ /* 0x000fe2000001ff00 */
[----:B------:R-:W-:Y:S01]  /*1320*/  IMAD.WIDE.U32 R10, R0, c[0x0][0x180], R10 ;  /* 0x00006000000a7a25 */ /* 0x000fe200078e000a */
[----:B------:R-:W-:Y:S01]  /*1330*/  CS2R R128, SRZ ;  /* 0x0000000000807805 */ /* 0x000fe2000001ff00 */
[----:B------:R-:W-:Y:S01]  /*1340*/  CS2R R126, SRZ ;  /* 0x00000000007e7805 */ /* 0x000fe2000001ff00 */
[----:B------:R-:W-:Y:S01]  /*1350*/  CS2R R124, SRZ ;  /* 0x00000000007c7805 */ /* 0x000fe2000001ff00 */
[----:B------:R-:W-:Y:S01]  /*1360*/  IMAD.IADD R0, R3, 0x1, R14 ;  /* 0x0000000103007824 */ /* 0x000fe200078e020e */
[----:B------:R-:W-:Y:S01]  /*1370*/  IADD3 R11, R11, UR7, RZ ;  /* 0x000000070b0b7c10 */ /* 0x000fe2000fffe0ff */
[----:B------:R-:W-:Y:S01]  /*1380*/  IMAD.WIDE.U32 R12, R12, c[0x0][0x210], R6 ;  /* 0x000084000c0c7a25 */ /* 0x000fe200078e0006 */
[----:B------:R-:W-:Y:S01]  /*1390*/  IADD3 R7, R9, UR15, RZ ;  /* 0x0000000f09077c10 */ /* 0x000fe2000fffe0ff */
[----:B------:R-:W-:Y:S01]  /*13a0*/  ULDC UR15, c[0x0][0x198] ;  /* 0x00006600000f7ab9 */ /* 0x000fe20000000800 */
[----:B------:R-:W-:Y:S01]  /*13b0*/  CS2R R122, SRZ ;  /* 0x00000000007a7805 */ /* 0x000fe2000001ff00 */
[----:B------:R-:W-:Y:S01]  /*13c0*/  IMAD.MOV.U32 R6, RZ, RZ, R8 ;  /* 0x000000ffff067224 */ /* 0x000fe200078e0008 */
[----:B------:R-:W-:Y:S01]  /*13d0*/  IADD3 R15, R13, UR4, RZ ;  /* 0x000000040d0f7c10 */ /* 0x000fe2000fffe0ff */
[C---:B------:R-:W-:Y:S01]  /*13e0*/  IMAD R3, R17.reuse, c[0x0][0x1d8], RZ ;  /* 0x0000760011037a24 */ /* 0x040fe200078e02ff */
[----:B------:R-:W-:Y:S01]  /*13f0*/  UIADD3 UR15, -UR10, UR15, URZ ;  /* 0x0000000f0a0f7290 */ /* 0x000fe2000fffe13f */
[----:B------:R-:W-:Y:S01]  /*1400*/  IMAD.SHL.U32 R19, R0, 0x2, RZ ;  /* 0x0000000200137824 */ /* 0x000fe200078e00ff */
[----:B------:R-:W-:Y:S01]  /*1410*/  ULDC.64 UR4, c[0x0][0x188] ;  /* 0x0000620000047ab9 */ /* 0x000fe20000000a00 */
[----:B------:R-:W-:Y:S01]  /*1420*/  IMAD.MOV.U32 R14, RZ, RZ, R12 ;  /* 0x000000ffff0e7224 */ /* 0x000fe200078e000c */
[----:B------:R-:W-:Y:S01]  /*1430*/  UIMAD UR4, UR8, UR4, URZ ;  /* 0x00000004080472a4 */ /* 0x000fe2000f8e023f */
[----:B------:R-:W-:Y:S01]  /*1440*/  IMAD R0, R17, c[0x0][0x1a8], RZ ;  /* 0x00006a0011007a24 */ /* 0x000fe200078e02ff */
[----:B------:R1:W-:Y:S01]  /*1450*/  STL [R1+0x68], R19 ;  /* 0x0000681301007387 */ /* 0x0003e20000100800 */
[C---:B------:R-:W-:Y:S01]  /*1460*/  IMAD R3, R16.reuse, c[0x0][0x1dc], R3 ;  /* 0x0000770010037a24 */ /* 0x040fe200078e0203 */
[C---:B------:R-:W-:Y:S01]  /*1470*/  IADD3 R17, R19.reuse, 0x14180, RZ ;  /* 0x0001418013117810 */ /* 0x040fe20007ffe0ff */
[C---:B------:R-:W-:Y:S01]  /*1480*/  IMAD.WIDE.U32 R12, R16.reuse, c[0x0][0x1d8], R6 ;  /* 0x00007600100c7a25 */ /* 0x040fe200078e0006 */
[----:B------:R-:W-:Y:S01]  /*1490*/  IADD3 R38, R19, 0x141c0, RZ ;  /* 0x000141c013267810 */ /* 0x000fe20007ffe0ff */
[----:B------:R-:W-:Y:S01]  /*14a0*/  UIMAD UR19, UR13, UR5, UR4 ;  /* 0x000000050d1372a4 */ /* 0x000fe2000f8e0204 */
[----:B------:R-:W-:Y:S01]  /*14b0*/  @P0 IADD3 R38, R17, -0x40, RZ ;  /* 0xffffffc011260810 */ /* 0x000fe20007ffe0ff */
[----:B------:R-:W-:Y:S01]  /*14c0*/  IMAD.WIDE.U32 R8, R16, c[0x0][0x1a8], R4 ;  /* 0x00006a0010087a25 */ /* 0x000fe200078e0004 */
[----:B------:R-:W-:Y:S01]  /*14d0*/  LEA R6, P1, R12, c[0x0][0x1c0], 0x1 ;  /* 0x000070000c067a11 */ /* 0x000fe200078208ff */
[----:B------:R-:W-:Y:S01]  /*14e0*/  ULDC.64 UR4, c[0x0][0x178] ;  /* 0x00005e0000047ab9 */ /* 0x000fe20000000a00 */
[----:B------:R-:W-:Y:S01]  /*14f0*/  IADD3 R17, R2, 0x40, RZ ;  /* 0x0000004002117810 */ /* 0x000fe20007ffe0ff */
[----:B------:R-:W-:Y:S01]  /*1500*/  IMAD.U32 R18, RZ, RZ, UR13 ;  /* 0x0000000dff127e24 */ /* 0x000fe2000f8e00ff */
[----:B------:R-:W-:Y:S01]  /*1510*/  LEA R4, P0, R8, c[0x0][0x190], 0x1 ;  /* 0x0000640008047a11 */ /* 0x000fe200078008ff */
[----:B------:R-:W-:Y:S01]  /*1520*/  UIMAD UR22, UR20, UR4, URZ ;  /* 0x00000004141672a4 */ /* 0x000fe2000f8e023f */
[----:B------:R-:W-:Y:S01]  /*1530*/  ISETP.GE.AND P3, PT, R17, c[0x0][0x1cc], PT ;  /* 0x0000730011007a0c */ /* 0x000fe20003f66270 */
[----:B------:R-:W-:Y:S01]  /*1540*/  IMAD.WIDE.U32 R42, R18, c[0x0][0x188], R10 ;  /* 0x00006200122a7a25 */ /* 0x000fe200078e000a */
[----:B------:R-:W-:Y:S01]  /*1550*/  IADD3 R18, R2, 0x80, RZ ;  /* 0x0000008002127810 */ /* 0x000fe20007ffe0ff */
[----:B------:R-:W-:Y:S01]  /*1560*/  UIMAD.WIDE.U32 UR24, UR18, UR4, URZ ;  /* 0x00000004121872a5 */ /* 0x000fe2000f8e003f */
[----:B------:R2:W-:Y:S01]  /*1570*/  STL [R1+0x6c], R38 ;  /* 0x00006c2601007387 */ /* 0x0005e20000100800 */
[----:B------:R-:W-:Y:S01]  /*1580*/  IMAD.MOV.U32 R11, RZ, RZ, c[0x0][0x1dc] ;  /* 0x00007700ff0b7624 */ /* 0x000fe200078e00ff */
[----:B------:R-:W-:Y:S01]  /*1590*/  UIMAD UR22, UR18, UR5, UR22 ;  /* 0x00000005121672a4 */ /* 0x000fe2000f8e0216 */
[----:B------:R-:W-:Y:S01]  /*15a0*/  ISETP.GE.AND P2, PT, R18, c[0x0][0x1cc], PT ;  /* 0x0000730012007a0c */ /* 0x000fe20003f46270 */
[----:B------:R3:W-:Y:S01]  /*15b0*/  STL.64 [R1+0xa0], R42 ;  /* 0x0000a02a01007387 */ /* 0x0007e20000100a00 */
[----:B------:R-:W-:Y:S01]  /*15c0*/  IADD3 R39, R43, UR19, RZ ;  /* 0x000000132b277c10 */ /* 0x000fe2000fffe0ff */
[----:B------:R-:W-:Y:S01]  /*15d0*/  UIADD3 UR22, UR25, UR22, URZ ;  /* 0x0000001619167290 */ /* 0x000fe2000fffe03f */
[----:B-1----:R-:W-:Y:S01]  /*15e0*/  IMAD R19, R16, c[0x0][0x1ac], R0 ;  /* 0x00006b0010137a24 */ /* 0x002fe200078e0200 */
[----:B------:R-:W-:Y:S01]  /*15f0*/  ULDC.64 UR4, c[0x0][0x218] ;  /* 0x0000860000047ab9 */ /* 0x000fe20000000a00 */
[----:B------:R-:W-:Y:S01]  /*1600*/  IMAD.IADD R0, R13, 0x1, R3 ;  /* 0x000000010d007824 */ /* 0x000fe200078e0203 */
[----:B------:R-:W-:Y:S01]  /*1610*/  UIMAD UR4, UR8, UR4, URZ ;  /* 0x00000004080472a4 */ /* 0x000fe2000f8e023f */
[----:B------:R-:W-:Y:S01]  /*1620*/  IMAD.IADD R3, R9, 0x1, R19 ;  /* 0x0000000109037824 */ /* 0x000fe200078e0213 */
[----:B------:R-:W-:Y:S01]  /*1630*/  IADD3 R19, R2, 0xc0, RZ ;  /* 0x000000c002137810 */ /* 0x000fe20007ffe0ff */
[----:B------:R-:W-:Y:S01]  /*1640*/  IMAD.MOV.U32 R9, RZ, RZ, c[0x0][0x1ac] ;  /* 0x00006b00ff097624 */ /* 0x000fe200078e00ff */
[----:B------:R-:W-:Y:S01]  /*1650*/  LEA.HI.X R7, R12, c[0x0][0x1c4], R0, 0x1, P1 ;  /* 0x000071000c077a11 */ /* 0x000fe200008f0c00 */
[----:B------:R-:W-:Y:S01]  /*1660*/  IMAD.MOV.U32 R0, RZ, RZ, c[0x0][0x1a8] ;  /* 0x00006a00ff007624 */ /* 0x000fe200078e00ff */
[----:B------:R-:W-:Y:S01]  /*1670*/  LEA.HI.X R5, R8, c[0x0][0x194], R3, 0x1, P0 ;  /* 0x0000650008057a11 */ /* 0x000fe200000f0c03 */
[----:B------:R-:W-:Y:S01]  /*1680*/  IMAD.MOV.U32 R3, RZ, RZ, c[0x0][0x1d8] ;  /* 0x00007600ff037624 */ /* 0x000fe200078e00ff */
[----:B------:R-:W-:Y:S01]  /*1690*/  ISETP.GE.AND P5, PT, R19, c[0x0][0x1cc], PT ;  /* 0x0000730013007a0c */ /* 0x000fe20003fa6270 */
[----:B------:R-:W-:Y:S01]  /*16a0*/  IMAD.U32 R12, RZ, RZ, UR24 ;  /* 0x00000018ff0c7e24 */ /* 0x000fe2000f8e00ff */
[C---:B------:R-:W-:Y:S01]  /*16b0*/  LEA R8, P0, R0.reuse, R4, 0x6 ;  /* 0x0000000400087211 */ /* 0x040fe200078030ff */
[----:B------:R-:W-:Y:S01]  /*16c0*/  IMAD.U32 R13, RZ, RZ, UR25 ;  /* 0x00000019ff0d7e24 */ /* 0x000fe2000f8e00ff */
[C---:B------:R-:W-:Y:S01]  /*16d0*/  LEA R10, P1, R3.reuse, R6, 0x6 ;  /* 0x00000006030a7211 */ /* 0x040fe200078230ff */
[----:B------:R-:W-:Y:S01]  /*16e0*/  IMAD.U32 R16, RZ, RZ, UR22 ;  /* 0x00000016ff107e24 */ /* 0x000fe2000f8e00ff */
[----:B------:R-:W-:Y:S01]  /*16f0*/  LEA.HI.X R9, R0, R5, R9, 0x6, P0 ;  /* 0x0000000500097211 */ /* 0x000fe200000f3409 */
[----:B--2---:R-:W-:Y:S01]  /*1700*/  IMAD.SHL.U32 R38, R26, 0x2, RZ ;  /* 0x000000021a267824 */ /* 0x004fe200078e00ff */
[----:B------:R-:W-:Y:S01]  /*1710*/  IADD3 R0, -R40, UR15, RZ ;  /* 0x0000000f28007c10 */ /* 0x000fe2000fffe1ff */
[----:B------:R-:W-:Y:S01]  /*1720*/  ULDC.64 UR6, c[0x0][0x208] ;  /* 0x0000820000067ab9 */ /* 0x000fe20000000a00 */
[----:B------:R-:W-:Y:S01]  /*1730*/  LEA.HI.X R11, R3, R7, R11, 0x6, P1 ;  /* 0x00000007030b7211 */ /* 0x000fe200008f340b */
[----:B------:R-:W-:Y:S01]  /*1740*/  IMAD.U32 R3, RZ, RZ, UR13 ;  /* 0x0000000dff037e24 */ /* 0x000fe2000f8e00ff */
[C---:B------:R-:W-:Y:S01]  /*1750*/  ISETP.LT.OR P1, PT, R0.reuse, 0x1, P4 ;  /* 0x000000010000780c */ /* 0x040fe20002721670 */
[----:B------:R-:W-:Y:S01]  /*1760*/  USHF.L.U64.HI UR7, UR6, UR21, UR7 ;  /* 0x0000001506077299 */ /* 0x000fe20008010207 */
[C---:B------:R-:W-:Y:S01]  /*1770*/  ISETP.LT.OR P0, PT, R0.reuse, 0x1, P3 ;  /* 0x000000010000780c */ /* 0x040fe20001f01670 */
[----:B------:R-:W-:Y:S01]  /*1780*/  UIMAD UR4, UR13, UR5, UR4 ;  /* 0x000000050d0472a4 */ /* 0x000fe2000f8e0204 */
[C---:B------:R-:W-:Y:S01]  /*1790*/  ISETP.LT.OR P6, PT, R0.reuse, 0x1, P2 ;  /* 0x000000010000780c */ /* 0x040fe200017c1670 */
[----:B------:R-:W-:Y:S01]  /*17a0*/  USHF.L.U32 UR6, UR6, 0x5, URZ ;  /* 0x0000000506067899 */ /* 0x000fe2000800063f */
[C---:B------:R-:W-:Y:S01]  /*17b0*/  ISETP.LT.OR P4, PT, R0.reuse, 0x21, P4 ;  /* 0x000000210000780c */ /* 0x040fe20002781670 */
[----:B------:R-:W-:Y:S01]  /*17c0*/  UIMAD UR7, UR7, UR18, URZ ;  /* 0x00000012070772a4 */ /* 0x000fe2000f8e023f */
[----:B------:R-:W-:Y:S01]  /*17d0*/  STL [R1+0x50], R38 ;  /* 0x0000502601007387 */ /* 0x000fe20000100800 */
[----:B------:R-:W-:Y:S01]  /*17e0*/  USHF.L.U32 UR19, UR18, 0x5, URZ ;  /* 0x0000000512137899 */ /* 0x000fe2000800063f */
[----:B------:R-:W-:Y:S01]  /*17f0*/  IMAD.MOV.U32 R148, RZ, RZ, 0x20 ;  /* 0x00000020ff947424 */ /* 0x000fe200078e00ff */
[----:B------:R-:W-:Y:S01]  /*1800*/  UIMAD UR7, UR20, UR6, UR7 ;  /* 0x00000006140772a4 */ /* 0x000fe2000f8e0207 */
[----:B------:R-:W-:Y:S01]  /*1810*/  STL [R1+0xbc], R39 ;  /* 0x0000bc2701007387 */ /* 0x000fe20000100800 */
[----:B------:R-:W-:Y:S01]  /*1820*/  CS2R R120, SRZ ;  /* 0x0000000000787805 */ /* 0x000fe2000001ff00 */
[----:B------:R-:W-:Y:S01]  /*1830*/  ULDC UR20, c[0x0][0x168] ;  /* 0x00005a0000147ab9 */ /* 0x000fe20000000800 */
[----:B------:R-:W-:Y:S01]  /*1840*/  CS2R R118, SRZ ;  /* 0x0000000000767805 */ /* 0x000fe2000001ff00 */
[----:B------:R-:W-:Y:S01]  /*1850*/  @!PT LDS RZ, [RZ] ;  /* 0x00000000fffff984 */ /* 0x000fe20000000800 */
[----:B------:R-:W-:Y:S01]  /*1860*/  @!PT LDS RZ, [RZ] ;  /* 0x00000000fffff984 */ /* 0x000fe20000000800 */
[----:B------:R-:W-:Y:S01]  /*1870*/  @!PT LDS RZ, [RZ] ;  /* 0x00000000fffff984 */ /* 0x000fe20000000800 */
[----:B------:R1:W-:Y:S01]  /*1880*/  LDGSTS.E.BYPASS.LTC128B.128 [R38+0x8080], [R6.64], !P1 ;  /* 0x0808000006267fae */ /* 0x0003e2000c901d50 */
[----:B------:R-:W-:Y:S01]  /*1890*/  ISETP.LT.OR P1, PT, R0, 0x1, P5 ;  /* 0x000000010000780c */ /* 0x000fe20002f21670 */
[----:B------:R-:W-:Y:S01]  /*18a0*/  UIADD3 UR20, -UR19, UR20, URZ ;  /* 0x0000001413147290 */ /* 0x000fe2000fffe13f */
[----:B------:R-:W-:Y:S01]  /*18b0*/  CS2R R116, SRZ ;  /* 0x0000000000747805 */ /* 0x000fe2000001ff00 */
[----:B------:R1:W-:Y:S01]  /*18c0*/  LDGSTS.E.BYPASS.LTC128B.128 [R38+0xa080], [R6.64+0x80], !P0 ;  /* 0x0a08008006267fae */ /* 0x0003e2000c101d50 */
[C---:B------:R-:W-:Y:S01]  /*18d0*/  LEA R13, P0, R12.reuse, R42, 0x5 ;  /* 0x0000002a0c0d7211 */ /* 0x040fe200078028ff */
[----:B---3--:R-:W-:Y:S01]  /*18e0*/  IMAD.WIDE.U32 R42, R3, c[0x0][0x218], R14 ;  /* 0x00008600032a7a25 */ /* 0x008fe200078e000e */
[----:B------:R-:W-:Y:S01]  /*18f0*/  CS2R R114, SRZ ;  /* 0x0000000000727805 */ /* 0x000fe2000001ff00 */
[----:B------:R1:W-:Y:S01]  /*1900*/  LDGSTS.E.BYPASS.LTC128B.128 [R38+0xc080], [R6.64+0x100], !P6 ;  /* 0x0c08010006267fae */ /* 0x0003e2000f101d50 */
[----:B------:R-:W-:Y:S01]  /*1910*/  LEA.HI.X R16, R12, R39, R16, 0x5, P0 ;  /* 0x000000270c107211 */ /* 0x000fe200000f2c10 */
[----:B------:R-:W-:Y:S01]  /*1920*/  IMAD.MOV.U32 R14, RZ, RZ, R42 ;  /* 0x000000ffff0e7224 */ /* 0x000fe200078e002a */
[C---:B------:R-:W-:Y:S01]  /*1930*/  ISETP.LT.OR P0, PT, R0.reuse, 0x21, P3 ;  /* 0x000000210000780c */ /* 0x040fe20001f01670 */
[----:B------:R2:W-:Y:S01]  /*1940*/  STL.64 [R1+0x98], R42 ;  /* 0x0000982a01007387 */ /* 0x0005e20000100a00 */
[----:B------:R-:W-:Y:S01]  /*1950*/  P2R R12, PR, RZ, 0x10 ;  /* 0x00000010ff0c7803 */ /* 0x000fe20000000000 */
[----:B------:R-:W-:Y:S01]  /*1960*/  CS2R R112, SRZ ;  /* 0x0000000000707805 */ /* 0x000fe2000001ff00 */
[----:B------:R-:W-:Y:S01]  /*1970*/  P2R R3, PR, RZ, 0x1 ;  /* 0x00000001ff037803 */ /* 0x000fe20000000000 */
[----:B------:R1:W-:Y:S01]  /*1980*/  LDGSTS.E.BYPASS.LTC128B.128 [R38+0xe080], [R6.64+0x180], !P1 ;  /* 0x0e08018006267fae */ /* 0x0003e2000c901d50 */
[----:B------:R-:W-:Y:S01]  /*1990*/  ISETP.LT.OR P1, PT, R0, 0x21, P2 ;  /* 0x000000210000780c */ /* 0x000fe20001721670 */
[----:B------:R-:W-:Y:S01]  /*19a0*/  CS2R R110, SRZ ;  /* 0x00000000006e7805 */ /* 0x000fe2000001ff00 */
[----:B------:R-:W-:Y:S01]  /*19b0*/  ISETP.NE.AND P2, PT, R12, RZ, PT ;  /* 0x000000ff0c00720c */ /* 0x000fe20003f45270 */
[----:B------:R-:W-:Y:S01]  /*19c0*/  CS2R R108, SRZ ;  /* 0x00000000006c7805 */ /* 0x000fe2000001ff00 */
[----:B------:R-:W-:Y:S01]  /*19d0*/  ISETP.NE.AND P6, PT, R3, RZ, PT ;  /* 0x000000ff0300720c */ /* 0x000fe20003fc5270 */
[----:B------:R-:W-:Y:S01]  /*19e0*/  CS2R R106, SRZ ;  /* 0x00000000006a7805 */ /* 0x000fe2000001ff00 */
[----:B------:R-:W-:Y:S01]  /*19f0*/  ISETP.GE.AND P4, PT, R2, c[0x0][0x19c], PT ;  /* 0x0000670002007a0c */ /* 0x000fe20003f86270 */
[----:B------:R-:W-:Y:S01]  /*1a00*/  CS2R R104, SRZ ;  /* 0x0000000000687805 */ /* 0x000fe2000001ff00 */
[----:B------:R-:W-:Y:S01]  /*1a10*/  ISETP.GE.AND P3, PT, R17, c[0x0][0x19c], PT ;  /* 0x0000670011007a0c */ /* 0x000fe20003f66270 */
[----:B------:R-:W-:Y:S01]  /*1a20*/  CS2R R102, SRZ ;  /* 0x0000000000667805 */ /* 0x000fe2000001ff00 */
[C---:B------:R-:W-:Y:S01]  /*1a30*/  ISETP.LT.OR P0, PT, R0.reuse, 0x21, P5 ;  /* 0x000000210000780c */ /* 0x040fe20002f01670 */
[----:B------:R-:W-:Y:S01]  /*1a40*/  CS2R R100, SRZ ;  /* 0x0000000000647805 */ /* 0x000fe2000001ff00 */
[----:B------:R-:W-:Y:S01]  /*1a50*/  ISETP.LT.OR P5, PT, R0, 0x1, P4 ;  /* 0x000000010000780c */ /* 0x000fe200027a1670 */
[----:B------:R-:W-:Y:S01]  /*1a60*/  CS2R R98, SRZ ;  /* 0x0000000000627805 */ /* 0x000fe2000001ff00 */
[----:B------:R-:W-:Y:S01]  /*1a70*/  IADD3 R15, R43, UR4, RZ ;  /* 0x000000042b0f7c10 */ /* 0x000fe2000fffe0ff */
[----:B------:R3:W-:Y:S01]  /*1a80*/  LDGSTS.E.BYPASS.LTC128B.128 [R38+0x9080], [R10.64], !P2 ;  /* 0x090800000a267fae */ /* 0x0007e2000d101d50 */
[----:B------:R-:W-:Y:S01]  /*1a90*/  ISETP.GE.AND P2, PT, R18, c[0x0][0x19c], PT ;  /* 0x0000670012007a0c */ /* 0x000fe20003f46270 */
[----:B------:R-:W-:Y:S01]  /*1aa0*/  ULDC.64 UR4, c[0x0][0x288] ;  /* 0x0000a20000047ab9 */ /* 0x000fe20000000a00 */
[----:B------:R-:W-:Y:S01]  /*1ab0*/  CS2R R96, SRZ ;  /* 0x0000000000607805 */ /* 0x000fe2000001ff00 */
[----:B------:R3:W-:Y:S01]  /*1ac0*/  LDGSTS.E.BYPASS.LTC128B.128 [R38+0xb080], [R10.64+0x80], !P6 ;  /* 0x0b0800800a267fae */ /* 0x0007e2000f101d50 */
[----:B------:R-:W-:Y:S01]  /*1ad0*/  ISETP.LT.OR P6, PT, R0, 0x1, P3 ;  /* 0x000000010000780c */ /* 0x000fe20001fc1670 */
[----:B------:R-:W-:Y:S01]  /*1ae0*/  UIMAD UR4, UR9, UR4, URZ ;  /* 0x00000004090472a4 */ /* 0x000fe2000f8e023f */
[----:B------:R-:W-:Y:S01]  /*1af0*/  CS2R R94, SRZ ;  /* 0x00000000005e7805 */ /* 0x000fe2000001ff00 */
[----:B------:R3:W-:Y:S01]  /*1b00*/  LDGSTS.E.BYPASS.LTC128B.128 [R38+0xd080], [R10.64+0x100], !P1 ;  /* 0x0d0801000a267fae */ /* 0x0007e2000c901d50 */
[----:B------:R-:W-:Y:S01]  /*1b10*/  ISETP.GE.AND P1, PT, R19, c[0x0][0x19c], PT ;  /* 0x0000670013007a0c */ /* 0x000fe20003f26270 */
[----:B------:R-:W-:Y:S01]  /*1b20*/  UIMAD UR4, UR12, UR5, UR4 ;  /* 0x000000050c0472a4 */ /* 0x000fe2000f8e0204 */
[----:B-1----:R-:W-:Y:S01]  /*1b30*/  IMAD.U32 R6, RZ, RZ, UR6 ;  /* 0x00000006ff067e24 */ /* 0x002fe2000f8e00ff */
[----:B------:R3:W-:Y:S01]  /*1b40*/  LDGSTS.E.BYPASS.LTC128B.128 [R38+0xf080], [R10.64+0x180], !P0 ;  /* 0x0f0801800a267fae */ /* 0x0007e2000c101d50 */
[----:B------:R-:W-:Y:S01]  /*1b50*/  CS2R R92, SRZ ;  /* 0x00000000005c7805 */ /* 0x000fe2000001ff00 */
[----:B------:R-:W-:Y:S01]  /*1b60*/  CS2R R90, SRZ ;  /* 0x00000000005a7805 */ /* 0x000fe2000001ff00 */
[----:B------:R-:W-:Y:S01]  /*1b70*/  IMAD.WIDE.U32 R6, R6, UR18, R14 ;  /* 0x0000001206067c25 */ /* 0x000fe2000f8e000e */
[----:B------:R-:W0:Y:S01]  /*1b80*/  LDGDEPBAR ;  /* 0x00000000000079af */ /* 0x000e220000000000 */
[----:B------:R-:W-:Y:S01]  /*1b90*/  CS2R R88, SRZ ;  /* 0x0000000000587805 */ /* 0x000fe2000001ff00 */
[----:B------:R-:W-:Y:S01]  /*1ba0*/  CS2R R86, SRZ ;  /* 0x0000000000567805 */ /* 0x000fe2000001ff00 */
[----:B------:R-:W-:Y:S01]  /*1bb0*/  CS2R R82, SRZ ;  /* 0x0000000000527805 */ /* 0x000fe2000001ff00 */
[----:B------:R1:W-:Y:S01]  /*1bc0*/  LDGSTS.E.BYPASS.LTC128B.128 [R38+0x80], [R4.64], !P5 ;  /* 0x0008000004267fae */ /* 0x0003e2000e901d50 */
[----:B------:R-:W-:Y:S01]  /*1bd0*/  IADD3 R3, R7, UR7, RZ ;  /* 0x0000000707037c10 */ /* 0x000fe2000fffe0ff */
[----:B------:R-:W-:Y:S01]  /*1be0*/  ULDC.64 UR6, c[0x0][0x270] ;  /* 0x00009c0000067ab9 */ /* 0x000fe20000000a00 */
[C---:B------:R-:W-:Y:S01]  /*1bf0*/  ISETP.LT.OR P5, PT, R0.reuse, 0x1, P1 ;  /* 0x000000010000780c */ /* 0x040fe20000fa1670 */
[----:B------:R1:W-:Y:S01]  /*1c00*/  LDGSTS.E.BYPASS.LTC128B.128 [R38+0x2080], [R4.64+0x80], !P6 ;  /* 0x0208008004267fae */ /* 0x0003e2000f101d50 */
[C---:B------:R-:W-:Y:S01]  /*1c10*/  ISETP.LT.OR P6, PT, R0.reuse, 0x1, P2 ;  /* 0x000000010000780c */ /* 0x040fe200017c1670 */
[----:B------:R-:W-:Y:S01]  /*1c20*/  UIMAD UR6, UR9, UR6, URZ ;  /* 0x00000006090672a4 */ /* 0x000fe2000f8e023f */
[----:B------:R-:W-:Y:S01]  /*1c30*/  CS2R R80, SRZ ;  /* 0x0000000000507805 */ /* 0x000fe2000001ff00 */
[----:B------:R4:W-:Y:S01]  /*1c40*/  STL.64 [R1+0x80], R14 ;  /* 0x0000800e01007387 */ /* 0x0009e20000100a00 */
[----:B------:R-:W-:Y:S01]  /*1c50*/  P2R R7, PR, RZ, 0x40 ;  /* 0x00000040ff077803 */ /* 0x000fe20000000000 */
[----:B------:R-:W-:Y:S01]  /*1c60*/  UIMAD UR6, UR12, UR7, UR6 ;  /* 0x000000070c0672a4 */ /* 0x000fe2000f8e0206 */
[C---:B------:R-:W-:Y:S01]  /*1c70*/  ISETP.LT.OR P6, PT, R0.reuse, 0x21, P4 ;  /* 0x000000210000780c */ /* 0x040fe200027c1670 */
[----:B------:R-:W-:Y:S01]  /*1c80*/  CS2R R78, SRZ ;  /* 0x00000000004e7805 */ /* 0x000fe2000001ff00 */
[----:B------:R-:W-:Y:S01]  /*1c90*/  ISETP.LT.OR P4, PT, R0, 0x21, P2 ;  /* 0x000000210000780c */ /* 0x000fe20001781670 */
[----:B------:R-:W-:Y:S01]  /*1ca0*/  CS2R R76, SRZ ;  /* 0x00000000004c7805 */ /* 0x000fe2000001ff00 */
[----:B------:R-:W-:Y:S01]  /*1cb0*/  CS2R R74, SRZ ;  /* 0x00000000004a7805 */ /* 0x000fe2000001ff00 */
[----:B------:R-:W-:Y:S01]  /*1cc0*/  CS2R R72, SRZ ;  /* 0x0000000000487805 */ /* 0x000fe2000001ff00 */
[----:B------:R-:W-:Y:S01]  /*1cd0*/  CS2R R70, SRZ ;  /* 0x0000000000467805 */ /* 0x000fe2000001ff00 */
[----:B------:R-:W-:Y:S01]  /*1ce0*/  CS2R R68, SRZ ;  /* 0x0000000000447805 */ /* 0x000fe2000001ff00 */
[C---:B---3--:R-:W-:Y:S01]  /*1cf0*/  LEA R10, P0, R6.reuse, c[0x0][0x1f0], 0x1 ;  /* 0x00007c00060a7a11 */ /* 0x048fe200078008ff */
[----:B------:R-:W-:Y:S01]  /*1d00*/  CS2R R66, SRZ ;  /* 0x0000000000427805 */ /* 0x000fe2000001ff00 */
[----:B------:R-:W-:Y:S01]  /*1d10*/  CS2R R64, SRZ ;  /* 0x0000000000407805 */ /* 0x000fe2000001ff00 */
[----:B------:R-:W-:Y:S01]  /*1d20*/  CS2R R62, SRZ ;  /* 0x00000000003e7805 */ /* 0x000fe2000001ff00 */
[----:B------:R-:W-:Y:S01]  /*1d30*/  LEA.HI.X R11, R6, c[0x0][0x1f4], R3, 0x1, P0 ;  /* 0x00007d00060b7a11 */ /* 0x000fe200000f0c03 */
[----:B------:R-:W-:Y:S01]  /*1d40*/  CS2R R60, SRZ ;  /* 0x00000000003c7805 */ /* 0x000fe2000001ff00 */
[----:B------:R-:W-:Y:S01]  /*1d50*/  P2R R3, PR, RZ, 0x20 ;  /* 0x00000020ff037803 */ /* 0x000fe20000000000 */
[----:B------:R-:W-:Y:S01]  /*1d60*/  CS2R R58, SRZ ;  /* 0x00000000003a7805 */ /* 0x000fe2000001ff00 */
[C---:B------:R-:W-:Y:S01]  /*1d70*/  ISETP.LT.OR P5, PT, R0.reuse, 0x21, P3 ;  /* 0x000000210000780c */ /* 0x040fe20001fa1670 */
[----:B------:R-:W-:Y:S01]  /*1d80*/  CS2R R56, SRZ ;  /* 0x0000000000387805 */ /* 0x000fe2000001ff00 */
[----:B------:R-:W-:Y:S01]  /*1d90*/  ISETP.LT.OR P3, PT, R0, 0x21, P1 ;  /* 0x000000210000780c */ /* 0x000fe20000f61670 */
[----:B------:R-:W-:Y:S01]  /*1da0*/  IMAD.SHL.U32 R0, R20, 0x40, RZ ;  /* 0x0000004014007824 */ /* 0x000fe200078e00ff */
[----:B------:R-:W-:Y:S01]  /*1db0*/  ISETP.NE.AND P1, PT, R7, RZ, PT ;  /* 0x000000ff0700720c */ /* 0x000fe20003f25270 */
[----:B------:R-:W-:Y:S01]  /*1dc0*/  CS2R R54, SRZ ;  /* 0x0000000000367805 */ /* 0x000fe2000001ff00 */
[----:B------:R-:W-:Y:S01]  /*1dd0*/  ISETP.NE.AND P2, PT, R3, RZ, PT ;  /* 0x000000ff0300720c */ /* 0x000fe20003f45270 */
[----:B------:R-:W-:Y:S01]  /*1de0*/  IMAD R3, R22, 0x800, R23 ;  /* 0x0000080016037824 */ /* 0x000fe200078e0217 */
[C---:B------:R-:W-:Y:S01]  /*1df0*/  LEA R6, P0, R13.reuse, c[0x0][0x160], 0x1 ;  /* 0x000058000d067a11 */ /* 0x040fe200078008ff */
[----:B------:R-:W-:Y:S01]  /*1e00*/  CS2R R52, SRZ ;  /* 0x0000000000347805 */ /* 0x000fe2000001ff00 */
[----:B------:R-:W-:Y:S01]  /*1e10*/  LOP3.LUT R12, R0, 0x1c0, RZ, 0xc0, !PT ;  /* 0x000001c0000c7812 */ /* 0x000fe200078ec0ff */
[----:B------:R-:W-:Y:S01]  /*1e20*/  CS2R R50, SRZ ;  /* 0x0000000000327805 */ /* 0x000fe2000001ff00 */
[----:B------:R-:W-:Y:S01]  /*1e30*/  LEA.HI.X R7, R13, c[0x0][0x164], R16, 0x1, P0 ;  /* 0x000059000d077a11 */ /* 0x000fe200000f0c10 */
[----:B------:R-:W-:Y:S01]  /*1e40*/  CS2R R48, SRZ ;  /* 0x0000000000307805 */ /* 0x000fe2000001ff00 */
[----:B------:R-:W-:Y:S01]  /*1e50*/  LOP3.LUT R0, R12, 0x8, R35, 0xf8, !PT ;  /* 0x000000080c007812 */ /* 0x000fe200078ef823 */
[----:B------:R-:W-:Y:S01]  /*1e60*/  CS2R R46, SRZ ;  /* 0x00000000002e7805 */ /* 0x000fe2000001ff00 */
[----:B------:R-:W-:Y:S01]  /*1e70*/  SHF.R.U32.HI R13, RZ, 0x3, R12 ;  /* 0x00000003ff0d7819 */ /* 0x000fe2000001160c */
[----:B------:R1:W-:Y:S01]  /*1e80*/  LDGSTS.E.BYPASS.LTC128B.128 [R38+0x4080], [R4.64+0x100], !P1 ;  /* 0x0408010004267fae */ /* 0x0003e2000c901d50 */
[----:B------:R-:W-:Y:S01]  /*1e90*/  ISETP.LT.AND P0, PT, R40, UR20, PT ;  /* 0x0000001428007c0c */ /* 0x000fe2000bf01270 */
[----:B------:R-:W-:Y:S01]  /*1ea0*/  CS2R R44, SRZ ;  /* 0x00000000002c7805 */ /* 0x000fe2000001ff00 */
[----:B------:R-:W-:Y:S01]  /*1eb0*/  LOP3.LUT R0, R0, R13, RZ, 0x3c, !PT ;  /* 0x0000000d00007212 */ /* 0x000fe200078e3cff */
[----:B------:R1:W-:Y:S01]  /*1ec0*/  LDGSTS.E.BYPASS.LTC128B.128 [R38+0x6080], [R4.64+0x180], !P2 ;  /* 0x0608018004267fae */ /* 0x0003e2000d101d50 */
[C---:B------:R-:W-:Y:S01]  /*1ed0*/  LOP3.LUT P1, RZ, R20.reuse, 0x2, RZ, 0xc0, !PT ;  /* 0x0000000214ff7812 */ /* 0x040fe2000782c0ff */
[----:B--2---:R-:W-:Y:S01]  /*1ee0*/  CS2R R42, SRZ ;  /* 0x00000000002a7805 */ /* 0x004fe2000001ff00 */
[----:B------:R-:W-:Y:S01]  /*1ef0*/  LOP3.LUT P2, RZ, R20, 0x4, RZ, 0xc0, !PT ;  /* 0x0000000414ff7812 */ /* 0x000fe2000784c0ff */
[----:B------:R2:W-:Y:S01]  /*1f00*/  LDGSTS.E.BYPASS.LTC128B.128 [R38+0x1080], [R8.64], !P6 ;  /* 0x0108000008267fae */ /* 0x0005e2000f101d50 */
[----:B------:R-:W-:Y:S01]  /*1f10*/  ISETP.GE.AND P6, PT, R2, c[0x0][0x16c], PT ;  /* 0x00005b0002007a0c */ /* 0x000fe20003fc6270 */
[----:B------:R-:W-:-:S02]  /*1f20*/  ULDC UR7, c[0x0][0x198] ;  /* 0x0000660000077ab9 */ /* 0x000fc40000000800 */
[----:B------:R2:W-:Y:S01]  /*1f30*/  LDGSTS.E.BYPASS.LTC128B.128 [R38+0x3080], [R8.64+0x80], !P5 ;  /* 0x0308008008267fae */ /* 0x0005e2000e901d50 */
[----:B------:R-:W-:Y:S01]  /*1f40*/  ISETP.GT.AND P5, PT, R84, 0x7, PT ;  /* 0x000000075400780c */ /* 0x000fe20003fa4270 */
[----:B------:R-:W-:Y:S02]  /*1f50*/  ULDC UR9, c[0x0][0x168] ;  /* 0x00005a0000097ab9 */ /* 0x000fe40000000800 */
[----:B------:R2:W-:Y:S01]  /*1f60*/  LDGSTS.E.BYPASS.LTC128B.128 [R38+0x5080], [R8.64+0x100], !P4 ;  /* 0x0508010008267fae */ /* 0x0005e2000e101d50 */
[----:B------:R-:W-:-:S03]  /*1f70*/  ISETP.GE.OR P4, PT, R2, c[0x0][0x16c], !P0 ;  /* 0x00005b0002007a0c */ /* 0x000fc60004786670 */
[----:B------:R2:W-:Y:S01]  /*1f80*/  LDGSTS.E.BYPASS.LTC128B.128 [R38+0x7080], [R8.64+0x180], !P3 ;  /* 0x0708018008267fae */ /* 0x0005e2000d901d50 */
[----:B------:R-:W-:-:S03]  /*1f90*/  ISETP.GE.AND P3, PT, R2, c[0x0][0x1fc], PT ;  /* 0x00007f0002007a0c */ /* 0x000fc60003f66270 */
[----:B------:R-:W0:Y:S01]  /*1fa0*/  LDGDEPBAR ;  /* 0x00000000000079af */ /* 0x000e220000000000 */
[----:B-1----:R-:W-:Y:S02]  /*1fb0*/  P2R R4, PR, RZ, 0x8 ;  /* 0x00000008ff047803 */ /* 0x002fe40000000000 */
[----:B------:R-:W-:Y:S01]  /*1fc0*/  ISETP.GE.OR P3, PT, R2, c[0x0][0x1fc], !P0 ;  /* 0x00007f0002007a0c */ /* 0x000fe20004766670 */
[----:B------:R-:W-:Y:S01]  /*1fd0*/  IMAD.IADD R2, R3, 0x1, R0 ;  /* 0x0000000103027824 */ /* 0x000fe200078e0200 */
[----:B------:R-:W-:Y:S01]  /*1fe0*/  SHF.R.S32.HI R0, RZ, 0x1f, R21 ;  /* 0x0000001fff007819 */ /* 0x000fe20000011415 */
[----:B------:R-:W-:Y:S01]  /*1ff0*/  IMAD.MOV.U32 R3, RZ, RZ, 0x40 ;  /* 0x00000040ff037424 */ /* 0x000fe200078e00ff */
[----:B------:R-:W-:Y:S01]  /*2000*/  P2R R20, PR, RZ, 0x8 ;  /* 0x00000008ff147803 */ /* 0x000fe20000000000 */
[----:B------:R-:W-:Y:S01]  /*2010*/  IMAD.SHL.U32 R39, R2, 0x2, RZ ;  /* 0x0000000202277824 */ /* 0x000fe200078e00ff */
[----:B----4-:R-:W-:Y:S02]  /*2020*/  LEA.HI R14, R0, R21, RZ, 0x2 ;  /* 0x00000015000e7211 */ /* 0x010fe400078f10ff */
[----:B------:R-:W-:-:S02]  /*2030*/  SEL R0, R148, 0xffffffe0, !P1 ;  /* 0xffffffe094007807 */ /* 0x000fc40004800000 */
[----:B------:R-:W-:Y:S01]  /*2040*/  SEL R2, R3, 0xffffffc0, !P2 ;  /* 0xffffffc003027807 */ /* 0x000fe20005000000 */
[----:B------:R-:W-:Y:S01]  /*2050*/  IMAD.U32 R3, RZ, RZ, UR13 ;  /* 0x0000000dff037e24 */ /* 0x000fe2000f8e00ff */
[----:B------:R-:W-:Y:S01]  /*2060*/  ISETP.GE.OR P3, PT, R17, c[0x0][0x16c], !P0 ;  /* 0x00005b0011007a0c */ /* 0x000fe20004766670 */
[----:B------:R-:W-:Y:S01]  /*2070*/  IMAD.IADD R26, R39, 0x1, R0 ;  /* 0x00000001271a7824 */ /* 0x000fe200078e0200 */
[----:B------:R-:W-:Y:S01]  /*2080*/  ISETP.GE.OR P2, PT, R18, c[0x0][0x16c], !P0 ;  /* 0x00005b0012007a0c */ /* 0x000fe20004746670 */
[----:B------:R-:W-:-:S04]  /*2090*/  DEPBAR.LE SB0, 0x1 ;  /* 0x000080400000791a */ /* 0x000fc80000000000 */
[----:B------:R-:W-:Y:S01]  /*20a0*/  BAR.SYNC.DEFER_BLOCKING 0x0 ;  /* 0x0000000000007b1d */ /* 0x000fe20000010000 */
[----:B------:R-:W-:Y:S01]  /*20b0*/  IMAD.IADD R16, R39, 0x1, R2 ;  /* 0x0000000127107824 */ /* 0x000fe200078e0202 */
[----:B------:R-:W-:Y:S01]  /*20c0*/  ISETP.GE.OR P1, PT, R19, c[0x0][0x16c], !P0 ;  /* 0x00005b0013007a0c */ /* 0x000fe20004726670 */
[----:B------:R-:W-:Y:S01]  /*20d0*/  IMAD.IADD R15, R2, 0x1, R26 ;  /* 0x00000001020f7824 */ /* 0x000fe200078e021a */
[----:B------:R-:W-:Y:S01]  /*20e0*/  IADD3 R5, R31, UR4, RZ ;  /* 0x000000041f057c10 */ /* 0x000fe2000fffe0ff */
[----:B--2---:R-:W-:Y:S01]  /*20f0*/  IMAD.MOV.U32 R8, RZ, RZ, R28 ;  /* 0x000000ffff087224 */ /* 0x004fe200078e001c */
[----:B------:R-:W-:Y:S01]  /*2100*/  ULDC.64 UR4, c[0x0][0x278] ;  /* 0x00009e0000047ab9 */ /* 0x000fe20000000a00 */
[----:B------:R-:W-:Y:S01]  /*2110*/  IADD3 R9, R29, UR6, RZ ;  /* 0x000000061d097c10 */ /* 0x000fe2000fffe0ff */
[----:B------:R-:W-:Y:S01]  /*2120*/  UIMAD UR4, UR8, UR4, URZ ;  /* 0x00000004080472a4 */ /* 0x000fe2000f8e023f */
[----:B------:R-:W-:Y:S01]  /*2130*/  IMAD.U32 R0, RZ, RZ, UR13 ;  /* 0x0000000dff007e24 */ /* 0x000fe2000f8e00ff */
[----:B------:R-:W-:Y:S01]  /*2140*/  STL [R1+0x28], R39 ;  /* 0x0000282701007387 */ /* 0x000fe20000100800 */
[----:B------:R-:W-:Y:S01]  /*2150*/  USHF.R.S32.HI UR6, URZ, 0x1f, UR19 ;  /* 0x0000001f3f067899 */ /* 0x000fe20008011413 */
[----:B------:R-:W-:Y:S01]  /*2160*/  IMAD.WIDE.U32 R40, R3, c[0x0][0x278], R8 ;  /* 0x00009e0003287a25 */ /* 0x000fe200078e0008 */
[----:B------:R-:W-:Y:S01]  /*2170*/  UIMAD UR5, UR13, UR5, UR4 ;  /* 0x000000050d0572a4 */ /* 0x000fe2000f8e0204 */
[----:B------:R-:W-:Y:S01]  /*2180*/  STL [R1+0x2c], R26 ;  /* 0x00002c1a01007387 */ /* 0x000fe20000100800 */
[----:B------:R-:W-:Y:S01]  /*2190*/  LOP3.LUT R14, R14, 0x1ffffffc, RZ, 0xc0, !PT ;  /* 0x1ffffffc0e0e7812 */ /* 0x000fe200078ec0ff */
[----:B------:R-:W-:Y:S01]  /*21a0*/  IMAD.WIDE.U32 R150, R0, c[0x0][0x240], R24 ;  /* 0x0000900000967a25 */ /* 0x000fe200078e0018 */
[----:B------:R-:W-:Y:S01]  /*21b0*/  LOP3.LUT R0, R33, 0xfffffff0, RZ, 0xc0, !PT ;  /* 0xfffffff021007812 */ /* 0x000fe200078ec0ff */
[----:B------:R-:W-:Y:S02]  /*21c0*/  STL [R1+0x34], R16 ;  /* 0x0000341001007387 */ /* 0x000fe40000100800 */
[----:B------:R-:W-:Y:S01]  /*21d0*/  IMAD.IADD R21, R21, 0x1, -R14 ;  /* 0x0000000115157824 */ /* 0x000fe200078e0a0e */
[----:B------:R-:W-:Y:S01]  /*21e0*/  LOP3.LUT R14, R27, 0xffffffe0, RZ, 0xc0, !PT ;  /* 0xffffffe01b0e7812 */ /* 0x000fe200078ec0ff */
[----:B------:R-:W-:Y:S01]  /*21f0*/  STL [R1+0x30], R15 ;  /* 0x0000300f01007387 */ /* 0x000fe20000100800 */
[----:B------:R-:W-:-:S02]  /*2200*/  IMAD.IADD R0, R84, 0x1, -R0 ;  /* 0x0000000154007824 */ /* 0x000fc400078e0a00 */
[----:B------:R-:W-:Y:S01]  /*2210*/  IMAD.U32 R9, RZ, RZ, UR13 ;  /* 0x0000000dff097e24 */ /* 0x000fe2000f8e00ff */
[----:B------:R-:W1:Y:S02]  /*2220*/  LDSM.16.M88.4 R164, [R39+0x8080] ;  /* 0x0080800027a4783b */ /* 0x000e640000000200 */
[----:B------:R-:W-:Y:S02]  /*2230*/  SHF.R.S32.HI R8, RZ, 0x1f, R0 ;  /* 0x0000001fff087819 */ /* 0x000fe40000011400 */
[----:B------:R-:W2:Y:S02]  /*2240*/  LDSM.16.M88.4 R168, [R26+0x8080] ;  /* 0x008080001aa8783b */ /* 0x000ea40000000200 */
[----:B------:R-:W-:Y:S02]  /*2250*/  LEA.HI R8, R8, R0, RZ, 0x3 ;  /* 0x0000000008087211 */ /* 0x000fe400078f18ff */
[----:B------:R-:W3:Y:S04]  /*2260*/  LDSM.16.M88.4 R172, [R16+0x8080] ;  /* 0x0080800010ac783b */ /* 0x000ee80000000200 */
[----:B------:R-:W4:Y:S04]  /*2270*/  LDSM.16.M88.4 R176, [R15+0x8080] ;  /* 0x008080000fb0783b */ /* 0x000f280000000200 */
        /* <DEDUP_REMOVED lines=11> */
[----:B------:R2:W1:Y:S04]  /*2330*/  LDSM.16.M88.4 R224, [R15+0xe080] ;  /* 0x00e080000fe0783b */ /* 0x0004680000000200 */
[----:B------:R-:W-:Y:S06]  /*2340*/  BAR.SYNC.DEFER_BLOCKING 0x0 ;  /* 0x0000000000007b1d */ /* 0x000fec0000010000 */
[----:B------:R-:W-:Y:S04]  /*2350*/  STL.64 [R1+0xb0], R150 ;  /* 0x0000b09601007387 */ /* 0x000fe80000100a00 */
[----:B------:R1:W-:Y:S01]  /*2360*/  STL.64 [R1+0x90], R40 ;  /* 0x0000902801007387 */ /* 0x0003e20000100a00 */
[----:B-----5:R-:W-:-:S02]  /*2370*/  SEL R26, RZ, 0x1, P6 ;  /* 0x00000001ff1a7807 */ /* 0x020fc40003000000 */
[----:B------:R-:W-:Y:S02]  /*2380*/  ISETP.GE.OR P6, PT, R17, c[0x0][0x1fc], !P0 ;  /* 0x00007f0011007a0c */ /* 0x000fe400047c6670 */
[----:B--2---:R-:W-:Y:S01]  /*2390*/  IADD3 R15, R41, UR5, RZ ;  /* 0x00000005290f7c10 */ /* 0x004fe2000fffe0ff */
[----:B------:R-:W-:Y:S02]  /*23a0*/  ULDC.64 UR4, c[0x0][0x290] ;  /* 0x0000a40000047ab9 */ /* 0x000fe40000000a00 */
[----:B------:R-:W-:Y:S01]  /*23b0*/  UIMAD UR4, UR8, UR4, URZ ;  /* 0x00000004080472a4 */ /* 0x000fe2000f8e023f */
[----:B------:R-:W-:Y:S01]  /*23c0*/  @!PT LDS RZ, [RZ] ;  /* 0x00000000fffff984 */ /* 0x000fe20000000800 */
[----:B------:R-:W-:Y:S01]  /*23d0*/  @!PT LDS RZ, [RZ] ;  /* 0x00000000fffff984 */ /* 0x000fe20000000800 */
[----:B------:R-:W-:Y:S01]  /*23e0*/  @!PT LDS RZ, [RZ] ;  /* 0x00000000fffff984 */ /* 0x000fe20000000800 */
[----:B------:R2:W-:Y:S01]  /*23f0*/  LDGSTS.E.BYPASS.LTC128B.128 [R38+0x8080], [R6.64], !P4 ;  /* 0x0808000006267fae */ /* 0x0005e2000e101d50 */
[----:B------:R-:W-:Y:S01]  /*2400*/  ISETP.NE.AND P4, PT, R4, RZ, PT ;  /* 0x000000ff0400720c */ /* 0x000fe20003f85270 */
[----:B------:R-:W-:Y:S01]  /*2410*/  IMAD.MOV.U32 R4, RZ, RZ, R30 ;  /* 0x000000ffff047224 */ /* 0x000fe200078e001e */
[----:B------:R-:W-:Y:S01]  /*2420*/  UIMAD UR4, UR13, UR5, UR4 ;  /* 0x000000050d0472a4 */ /* 0x000fe2000f8e0204 */
[----:B------:R2:W-:Y:S01]  /*2430*/  LDGSTS.E.BYPASS.LTC128B.128 [R38+0x9080], [R6.64+0x80], !P3 ;  /* 0x0908008006267fae */ /* 0x0005e2000d901d50 */
[----:B------:R-:W-:Y:S01]  /*2440*/  ISETP.GE.AND P3, PT, R17, c[0x0][0x16c], PT ;  /* 0x00005b0011007a0c */ /* 0x000fe20003f66270 */
[----:B------:R-:W-:Y:S01]  /*2450*/  IMAD.WIDE.U32 R28, R9, c[0x0][0x290], R4 ;  /* 0x0000a400091c7a25 */ /* 0x000fe200078e0004 */
[----:B------:R-:W-:Y:S01]  /*2460*/  LOP3.LUT R9, R8, 0xfffffff8, RZ, 0xc0, !PT ;  /* 0xfffffff808097812 */ /* 0x000fe200078ec0ff */
[----:B------:R2:W-:Y:S01]  /*2470*/  LDGSTS.E.BYPASS.LTC128B.128 [R38+0xa080], [R6.64+0x100], !P2 ;  /* 0x0a08010006267fae */ /* 0x0005e2000d101d50 */
[----:B------:R-:W-:Y:S01]  /*2480*/  SEL R23, RZ, 0xffffffff, P3 ;  /* 0xffffffffff177807 */ /* 0x000fe20001800000 */
[----:B------:R-:W-:Y:S01]  /*2490*/  IMAD.SHL.U32 R5, R34, 0x10, RZ ;  /* 0x0000001022057824 */ /* 0x000fe200078e00ff */
[----:B------:R-:W-:Y:S01]  /*24a0*/  ISETP.GE.AND P3, PT, R17, c[0x0][0x1fc], PT ;  /* 0x00007f0011007a0c */ /* 0x000fe20003f66270 */
[----:B------:R2:W-:Y:S01]  /*24b0*/  LDGSTS.E.BYPASS.LTC128B.128 [R38+0xb080], [R6.64+0x180], !P1 ;  /* 0x0b08018006267fae */ /* 0x0005e2000c901d50 */
[----:B------:R-:W-:Y:S01]  /*24c0*/  ISETP.GE.AND P1, PT, R19, c[0x0][0x16c], PT ;  /* 0x00005b0013007a0c */ /* 0x000fe20003f26270 */
[----:B------:R-:W-:Y:S01]  /*24d0*/  IMAD.IADD R0, R0, 0x1, -R9 ;  /* 0x0000000100007824 */ /* 0x000fe200078e0a09 */
[----:B------:R-:W-:Y:S01]  /*24e0*/  LOP3.LUT R12, R12, 0x10, R5, 0xf8, !PT ;  /* 0x000000100c0c7812 */ /* 0x000fe200078ef805 */
[----:B------:R5:W-:Y:S01]  /*24f0*/  STL [R1+0xac], R15 ;  /* 0x0000ac0f01007387 */ /* 0x000be20000100800 */
[----:B------:R-:W-:Y:S01]  /*2500*/  SEL R24, RZ, 0x8, P1 ;  /* 0x00000008ff187807 */ /* 0x000fe20000800000 */
[----:B------:R-:W-:Y:S01]  /*2510*/  CS2R R30, SRZ ;  /* 0x00000000001e7805 */ /* 0x000fe2000001ff00 */
[----:B------:R-:W-:Y:S01]  /*2520*/  @!P5 IADD3 R3, P1, R40, UR19, RZ ;  /* 0x000000132803dc10 */ /* 0x000fe2000ff3e0ff */
[----:B------:R-:W-:Y:S01]  /*2530*/  STL.64 [R1+0x88], R28 ;  /* 0x0000881c01007387 */ /* 0x000fe20000100a00 */
[----:B------:R-:W-:Y:S01]  /*2540*/  ISETP.GE.AND P2, PT, R18, c[0x0][0x16c], PT ;  /* 0x00005b0012007a0c */ /* 0x000fe20003f46270 */
[----:B-1----:R-:W-:Y:S01]  /*2550*/  CS2R R40, SRZ ;  /* 0x0000000000287805 */ /* 0x002fe2000001ff00 */
[----:B------:R-:W-:-:S02]  /*2560*/  SEL R17, RZ, 0xffffffff, P3 ;  /* 0xffffffffff117807 */ /* 0x000fc40001800000 */
[----:B------:R-:W-:Y:S02]  /*2570*/  SEL R16, RZ, 0x1, P4 ;  /* 0x00000001ff107807 */ /* 0x000fe40002000000 */
[C---:B------:R-:W-:Y:S02]  /*2580*/  ISETP.GE.OR P4, PT, R18.reuse, c[0x0][0x1fc], !P0 ;  /* 0x00007f0012007a0c */ /* 0x040fe40004786670 */
[----:B------:R-:W-:Y:S02]  /*2590*/  ISETP.GE.OR P3, PT, R19, c[0x0][0x1fc], !P0 ;  /* 0x00007f0013007a0c */ /* 0x000fe40004766670 */
[----:B------:R-:W-:Y:S02]  /*25a0*/  SEL R25, RZ, 0x4, P2 ;  /* 0x00000004ff197807 */ /* 0x000fe40001000000 */
[----:B------:R-:W-:Y:S02]  /*25b0*/  ISETP.GE.AND P2, PT, R18, c[0x0][0x1fc], PT ;  /* 0x00007f0012007a0c */ /* 0x000fe40003f46270 */
[----:B--2---:R-:W-:-:S02]  /*25c0*/  @!P5 IADD3.X R7, R15, UR6, RZ, P1, !PT ;  /* 0x000000060f07dc10 */ /* 0x004fc40008ffe4ff */
[----:B------:R-:W-:Y:S01]  /*25d0*/  @!P5 LEA R6, P1, R3, c[0x0][0x258], 0x2 ;  /* 0x000096000306da11 */ /* 0x000fe200078210ff */
[----:B-----5:R-:W-:-:S03]  /*25e0*/  IMAD.SHL.U32 R15, R22, 0x20, RZ ;  /* 0x00000020160f7824 */ /* 0x020fc600078e00ff */
[----:B------:R-:W-:Y:S01]  /*25f0*/  @!P5 LEA.HI.X R7, R3, c[0x0][0x25c], R7, 0x2, P1 ;  /* 0x000097000307da11 */ /* 0x000fe200008f1407 */
[----:B------:R-:W-:Y:S01]  /*2600*/  IMAD.IADD R3, R84, 0x1, -R14 ;  /* 0x0000000154037824 */ /* 0x000fe200078e0a0e */
[----:B------:R-:W-:Y:S02]  /*2610*/  ISETP.GE.AND P1, PT, R19, c[0x0][0x1fc], PT ;  /* 0x00007f0013007a0c */ /* 0x000fe40003f26270 */
[----:B------:R-:W-:Y:S01]  /*2620*/  IADD3 R19, R29, UR4, RZ ;  /* 0x000000041d137c10 */ /* 0x000fe2000fffe0ff */
[----:B------:R-:W-:Y:S01]  /*2630*/  ULDC.64 UR4, c[0x0][0x240] ;  /* 0x0000900000047ab9 */ /* 0x000fe20000000a00 */
[----:B------:R-:W-:Y:S01]  /*2640*/  SHF.R.S32.HI R14, RZ, 0x1f, R3 ;  /* 0x0000001fff0e7819 */ /* 0x000fe20000011403 */
[----:B------:R-:W-:Y:S01]  /*2650*/  UIMAD UR4, UR8, UR4, URZ ;  /* 0x00000004080472a4 */ /* 0x000fe2000f8e023f */
[----:B------:R-:W-:Y:S02]  /*2660*/  LOP3.LUT R15, R36, 0x20, R15, 0xf8, !PT ;  /* 0x00000020240f7812 */ /* 0x000fe400078ef80f */
[----:B------:R-:W-:Y:S01]  /*2670*/  LEA.HI R4, R14, R3, RZ, 0x2 ;  /* 0x000000030e047211 */ /* 0x000fe200078f10ff */
[----:B------:R-:W-:Y:S01]  /*2680*/  UIMAD UR5, UR13, UR5, UR4 ;  /* 0x000000050d0572a4 */ /* 0x000fe2000f8e0204 */
[----:B------:R-:W-:Y:S01]  /*2690*/  SEL R14, RZ, 0x4, P2 ;  /* 0x00000004ff0e7807 */ /* 0x000fe20001000000 */
[----:B------:R-:W-:Y:S01]  /*26a0*/  UMOV UR8, 0xffffffe0 ;  /* 0xffffffe000087882 */ /* 0x000fe20000000000 */
[----:B------:R-:W-:-:S02]  /*26b0*/  LOP3.LUT R9, R4, 0x7ffffffc, RZ, 0xc0, !PT ;  /* 0x7ffffffc04097812 */ /* 0x000fc400078ec0ff */
[----:B------:R-:W-:Y:S02]  /*26c0*/  LEA.HI.SX32 R5, R4, R5, 0x1e ;  /* 0x0000000504057211 */ /* 0x000fe400078ff2ff */
[----:B------:R-:W-:Y:S01]  /*26d0*/  LOP3.LUT P2, RZ, R0, 0x4, RZ, 0xc0, !PT ;  /* 0x0000000400ff7812 */ /* 0x000fe2000784c0ff */
[----:B------:R-:W-:Y:S02]  /*26e0*/  IMAD.IADD R4, R3, 0x1, -R9 ;  /* 0x0000000103047824 */ /* 0x000fe400078e0a09 */
[----:B------:R-:W-:Y:S01]  /*26f0*/  @!P5 IMAD.SHL.U32 R3, R84, 0x10, RZ ;  /* 0x000000105403d824 */ /* 0x000fe200078e00ff */
[----:B------:R1:W-:Y:S01]  /*2700*/  STL [R1+0x54], R5 ;  /* 0x0000540501007387 */ /* 0x0003e20000100800 */
[----:B------:R-:W-:-:S03]  /*2710*/  IMAD R18, R21, 0x4, R4 ;  /* 0x0000000415127824 */ /* 0x000fc600078e0204 */
[----:B------:R2:W-:Y:S04]  /*2720*/  @!P5 LDGSTS.E.BYPASS.LTC128B.128 [R3+0x14080], [R6.64] ;  /* 0x140800000603dfae */ /* 0x0005e8000b901d50 */
[----:B------:R-:W0:Y:S04]  /*2730*/  LDGDEPBAR ;  /* 0x00000000000079af */ /* 0x000e280000000000 */
[----:B------:R-:W-:Y:S01]  /*2740*/  STL [R1+0xa8], R19 ;  /* 0x0000a81301007387 */ /* 0x000fe20000100800 */
[----:B-1----:R-:W-:Y:S02]  /*2750*/  LOP3.LUT R5, R12, 0x8, R35, 0xf8, !PT ;  /* 0x000000080c057812 */ /* 0x002fe400078ef823 */
[----:B------:R-:W-:-:S02]  /*2760*/  CS2R R34, SRZ ;  /* 0x0000000000227805 */ /* 0x000fc4000001ff00 */
[----:B------:R-:W-:Y:S01]  /*2770*/  LOP3.LUT R9, R5, R13, RZ, 0x3c, !PT ;  /* 0x0000000d05097212 */ /* 0x000fe200078e3cff */
[----:B------:R-:W-:Y:S01]  /*2780*/  IMAD.SHL.U32 R5, R23, 0x2, RZ ;  /* 0x0000000217057824 */ /* 0x000fe200078e00ff */
[----:B--2---:R-:W-:Y:S01]  /*2790*/  SEL R7, RZ, 0x8, P1 ;  /* 0x00000008ff077807 */ /* 0x004fe20000800000 */
[----:B------:R-:W-:Y:S01]  /*27a0*/  IMAD.SHL.U32 R6, R17, 0x2, RZ ;  /* 0x0000000211067824 */ /* 0x000fe200078e00ff */
[----:B------:R-:W-:Y:S02]  /*27b0*/  ISETP.NE.AND P1, PT, R20, RZ, PT ;  /* 0x000000ff1400720c */ /* 0x000fe40003f25270 */
[----:B------:R-:W-:Y:S01]  /*27c0*/  IADD3 R3, P0, R28, UR19, RZ ;  /* 0x000000131c037c10 */ /* 0x000fe2000ff1e0ff */
[----:B------:R-:W-:Y:S01]  /*27d0*/  CS2R R20, SRZ ;  /* 0x0000000000147805 */ /* 0x000fe2000001ff00 */
[----:B------:R-:W-:Y:S01]  /*27e0*/  LOP3.LUT R5, R5, 0x2, R26, 0xe2, !PT ;  /* 0x0000000205057812 */ /* 0x000fe200078ee21a */
[----:B------:R-:W-:Y:S01]  /*27f0*/  CS2R R28, SRZ ;  /* 0x00000000001c7805 */ /* 0x000fe2000001ff00 */
[----:B------:R-:W-:Y:S01]  /*2800*/  IADD3.X R4, R19, UR6, RZ, P0, !PT ;  /* 0x0000000613047c10 */ /* 0x000fe200087fe4ff */
[----:B------:R-:W-:Y:S01]  /*2810*/  CS2R R26, SRZ ;  /* 0x00000000001a7805 */ /* 0x000fe2000001ff00 */
[----:B------:R-:W-:Y:S01]  /*2820*/  LEA R12, P0, R3, c[0x0][0x280], 0x2 ;  /* 0x0000a000030c7a11 */ /* 0x000fe200078010ff */
[----:B------:R-:W-:Y:S01]  /*2830*/  ULDC UR6, c[0x0][0x168] ;  /* 0x00005a0000067ab9 */ /* 0x000fe20000000800 */
[----:B------:R-:W-:-:S02]  /*2840*/  LOP3.LUT R16, R6, 0x2, R16, 0xe2, !PT ;  /* 0x0000000206107812 */ /* 0x000fc400078ee210 */
[----:B------:R-:W-:Y:S01]  /*2850*/  LEA.HI.X R13, R3, c[0x0][0x284], R4, 0x2, P0 ;  /* 0x0000a100030d7a11 */ /* 0x000fe200000f1404 */
[----:B------:R1:W-:Y:S01]  /*2860*/  LDGSTS.E.BYPASS.LTC128B.128 [R38+0x10080], [R10.64], !P1 ;  /* 0x100800000a267fae */ /* 0x0003e2000c901d50 */
[C---:B------:R-:W-:Y:S01]  /*2870*/  LOP3.LUT P1, RZ, R0.reuse, 0x2, RZ, 0xc0, !PT ;  /* 0x0000000200ff7812 */ /* 0x040fe2000782c0ff */
[----:B------:R-:W-:Y:S01]  /*2880*/  IMAD.SHL.U32 R0, R0, 0x40, RZ ;  /* 0x0000004000007824 */ /* 0x000fe200078e00ff */
[----:B------:R-:W-:Y:S01]  /*2890*/  LOP3.LUT R3, R24, R5, R25, 0xfe, !PT ;  /* 0x0000000518037212 */ /* 0x000fe200078efe19 */
[----:B------:R-:W-:Y:S01]  /*28a0*/  IMAD.SHL.U32 R5, R32, 0x8, RZ ;  /* 0x0000000820057824 */ /* 0x000fe200078e00ff */
[----:B------:R-:W-:Y:S01]  /*28b0*/  LOP3.LUT R6, R7, R16, R14, 0xfe, !PT ;  /* 0x0000001007067212 */ /* 0x000fe200078efe0e */
[----:B------:R-:W-:Y:S01]  /*28c0*/  IMAD.SHL.U32 R4, R22, 0x8, RZ ;  /* 0x0000000816047824 */ /* 0x000fe200078e00ff */
[----:B------:R-:W-:Y:S01]  /*28d0*/  LOP3.LUT R0, R0, 0x1c0, RZ, 0xc0, !PT ;  /* 0x000001c000007812 */ /* 0x000fe200078ec0ff */
[----:B------:R2:W-:Y:S01]  /*28e0*/  STL [R1+0x64], R3 ;  /* 0x0000640301007387 */ /* 0x0005e20000100800 */
[----:B------:R-:W-:Y:S01]  /*28f0*/  ISETP.GE.AND P0, PT, R84, 0x8, PT ;  /* 0x000000085400780c */ /* 0x000fe20003f06270 */
[----:B------:R-:W-:Y:S01]  /*2900*/  CS2R R32, SRZ ;  /* 0x0000000000207805 */ /* 0x000fe2000001ff00 */
[C---:B------:R-:W-:Y:S01]  /*2910*/  LOP3.LUT R5, R0.reuse, 0x38, R5, 0xf8, !PT ;  /* 0x0000003800057812 */ /* 0x040fe200078ef805 */
[----:B------:R5:W-:Y:S01]  /*2920*/  STL [R1+0x60], R6 ;  /* 0x0000600601007387 */ /* 0x000be20000100800 */
[----:B------:R-:W-:Y:S01]  /*2930*/  LOP3.LUT R4, R0, 0x8, R4, 0xf8, !PT ;  /* 0x0000000800047812 */ /* 0x000fe200078ef804 */
[----:B------:R-:W-:-:S02]  /*2940*/  CS2R R24, SRZ ;  /* 0x0000000000187805 */ /* 0x000fc4000001ff00 */
[----:B------:R1:W-:Y:S04]  /*2950*/  LDGSTS.E.BYPASS.LTC128B.128 [R38+0x11080], [R10.64+0x80], !P6 ;  /* 0x110800800a267fae */ /* 0x0003e8000f101d50 */
[----:B------:R1:W-:Y:S04]  /*2960*/  LDGSTS.E.BYPASS.LTC128B.128 [R38+0x12080], [R10.64+0x100], !P4 ;  /* 0x120801000a267fae */ /* 0x0003e8000e101d50 */
[----:B------:R1:W-:Y:S01]  /*2970*/  LDGSTS.E.BYPASS.LTC128B.128 [R38+0x13080], [R10.64+0x180], !P3 ;  /* 0x130801800a267fae */ /* 0x0003e2000d901d50 */
[----:B--2---:R-:W-:Y:S01]  /*2980*/  SHF.R.U32.HI R3, RZ, 0x3, R0 ;  /* 0x00000003ff037819 */ /* 0x004fe20000011600 */
[----:B-----5:R-:W-:-:S03]  /*2990*/  IMAD.SHL.U32 R6, R8, 0x40, RZ ;  /* 0x0000004008067824 */ /* 0x020fc600078e00ff */
[----:B------:R-:W-:Y:S01]  /*29a0*/  LOP3.LUT R7, R3, R15, R0, 0x1e, !PT ;  /* 0x0000000f03077212 */ /* 0x000fe200078e1e00 */
[----:B------:R-:W-:Y:S01]  /*29b0*/  IMAD R0, R22, 0x200, R9 ;  /* 0x0000020016007824 */ /* 0x000fe200078e0209 */
[-C--:B------:R-:W-:Y:S01]  /*29c0*/  LOP3.LUT R5, R5, R3.reuse, RZ, 0x3c, !PT ;  /* 0x0000000305057212 */ /* 0x080fe200078e3cff */
[----:B------:R-:W-:Y:S01]  /*29d0*/  IMAD.SHL.U32 R9, R18, 0x2, RZ ;  /* 0x0000000212097824 */ /* 0x000fe200078e00ff */
[----:B------:R-:W-:Y:S02]  /*29e0*/  LOP3.LUT R6, R6, 0xfffffe00, RZ, 0xc0, !PT ;  /* 0xfffffe0006067812 */ /* 0x000fe400078ec0ff */
[----:B------:R-:W-:Y:S02]  /*29f0*/  LOP3.LUT R4, R4, R3, RZ, 0x3c, !PT ;  /* 0x0000000304047212 */ /* 0x000fe400078e3cff */
[-C--:B------:R-:W-:Y:S01]  /*2a00*/  LOP3.LUT R7, R7, R6.reuse, RZ, 0xfc, !PT ;  /* 0x0000000607077212 */ /* 0x080fe200078efcff */
[----:B------:R-:W-:Y:S01]  /*2a10*/  IMAD R8, R22, 0x1000, R6 ;  /* 0x0000100016087824 */ /* 0x000fe200078e0206 */
[CC--:B------:R-:W-:Y:S01]  /*2a20*/  IADD3 R3, R4.reuse, R6.reuse, R37 ;  /* 0x0000000604037210 */ /* 0x0c0fe20007ffe025 */
[----:B------:R-:W-:Y:S01]  /*2a30*/  CS2R R22, SRZ ;  /* 0x0000000000167805 */ /* 0x000fe2000001ff00 */
[----:B------:R-:W-:Y:S01]  /*2a40*/  LOP3.LUT R6, R4, R6, RZ, 0xfc, !PT ;  /* 0x0000000604067212 */ /* 0x000fe200078efcff */
[----:B------:R-:W-:Y:S01]  /*2a50*/  IMAD.IADD R8, R8, 0x1, R5 ;  /* 0x0000000108087824 */ /* 0x000fe200078e0205 */
[----:B-1----:R-:W-:Y:S01]  /*2a60*/  IADD3 R10, R151, UR5, RZ ;  /* 0x00000005970a7c10 */ /* 0x002fe2000fffe0ff */
[----:B------:R-:W-:Y:S01]  /*2a70*/  IMAD.MOV.U32 R5, RZ, RZ, 0x10 ;  /* 0x00000010ff057424 */ /* 0x000fe200078e00ff */
[----:B------:R-:W-:Y:S01]  /*2a80*/  CS2R R38, SRZ ;  /* 0x0000000000267805 */ /* 0x000fe2000001ff00 */
[----:B------:R-:W-:Y:S01]  /*2a90*/  @!P0 IMAD.SHL.U32 R4, R84, 0x10, RZ ;  /* 0x0000001054048824 */ /* 0x000fe200078e00ff */
[----:B------:R-:W-:Y:S01]  /*2aa0*/  CS2R R36, SRZ ;  /* 0x0000000000247805 */ /* 0x000fe2000001ff00 */
[----:B------:R1:W-:Y:S01]  /*2ab0*/  STL [R1+0xb8], R10 ;  /* 0x0000b80a01007387 */ /* 0x0003e20000100800 */
[----:B------:R-:W-:Y:S01]  /*2ac0*/  SEL R5, R5, 0xfffffff0, !P1 ;  /* 0xfffffff005057807 */ /* 0x000fe20004800000 */
[----:B------:R-:W-:-:S02]  /*2ad0*/  CS2R R84, SRZ ;  /* 0x0000000000547805 */ /* 0x000fc4000001ff00 */
[----:B------:R2:W-:Y:S04]  /*2ae0*/  STL [R1+0x7c], R9 ;  /* 0x00007c0901007387 */ /* 0x0005e80000100800 */
[----:B------:R5:W-:Y:S04]  /*2af0*/  @!P0 LDGSTS.E.BYPASS.LTC128B.128 [R4+0x14100], [R12.64] ;  /* 0x141000000c048fae */ /* 0x000be8000b901d50 */
[----:B------:R-:W0:Y:S01]  /*2b00*/  LDGDEPBAR ;  /* 0x00000000000079af */ /* 0x000e220000000000 */
[----:B-1----:R-:W-:Y:S01]  /*2b10*/  IADD3 R10, -R9, UR15, RZ ;  /* 0x0000000f090a7c10 */ /* 0x002fe2000fffe1ff */
[----:B--2---:R-:W-:-:S04]  /*2b20*/  IMAD R9, R0, 0x2, R2 ;  /* 0x0000000200097824 */ /* 0x004fc800078e0202 */
[----:B------:R-:W-:Y:S01]  /*2b30*/  STL [R1+0x78], R10 ;  /* 0x0000780a01007387 */ /* 0x000fe20000100800 */
[----:B------:R-:W-:Y:S02]  /*2b40*/  IMAD.SHL.U32 R0, R0, 0x2, RZ ;  /* 0x0000000200007824 */ /* 0x000fe400078e00ff */
[----:B------:R-:W-:Y:S01]  /*2b50*/  IMAD.SHL.U32 R2, R3, 0x2, RZ ;  /* 0x0000000203027824 */ /* 0x000fe200078e00ff */
[----:B------:R1:W-:Y:S01]  /*2b60*/  STL [R1+0x38], R9 ;  /* 0x0000380901007387 */ /* 0x0003e20000100800 */
[----:B-----5:R-:W-:Y:S02]  /*2b70*/  SEL R4, R148, 0xffffffe0, !P2 ;  /* 0xffffffe094047807 */ /* 0x020fe40005000000 */
[----:B------:R-:W-:Y:S01]  /*2b80*/  IMAD R3, R5, 0x2, R2 ;  /* 0x0000000205037824 */ /* 0x000fe200078e0202 */
[----:B------:R2:W-:Y:S03]  /*2b90*/  STL [R1+0x3c], R0 ;  /* 0x00003c0001007387 */ /* 0x0005e60000100800 */
[----:B------:R-:W-:Y:S01]  /*2ba0*/  IMAD R252, R4, 0x2, R3 ;  /* 0x0000000204fc7824 */ /* 0x000fe200078e0203 */
[----:B-1----:R-:W-:-:S02]  /*2bb0*/  LEA R9, R6, 0x15180, 0x1 ;  /* 0x0001518006097811 */ /* 0x002fc400078e08ff */
[----:B------:R-:W-:Y:S01]  /*2bc0*/  LEA R6, R8, 0x80, 0x1 ;  /* 0x0000008008067811 */ /* 0x000fe200078e08ff */
[----:B--2---:R-:W-:Y:S02]  /*2bd0*/  IMAD.SHL.U32 R0, R7, 0x2, RZ ;  /* 0x0000000207007824 */ /* 0x004fe400078e00ff */
[----:B------:R-:W-:Y:S01]  /*2be0*/  STL [R1+0x40], R9 ;  /* 0x0000400901007387 */ /* 0x000fe20000100800 */
[----:B------:R-:W-:-:S03]  /*2bf0*/  IMAD R7, R4, 0x2, R2 ;  /* 0x0000000204077824 */ /* 0x000fc600078e0202 */
[----:B------:R1:W-:Y:S04]  /*2c00*/  STL [R1+0x24], R6 ;  /* 0x0000240601007387 */ /* 0x0003e80000100800 */
[----:B------:R2:W-:Y:S01]  /*2c10*/  STL [R1+0x20], R7 ;  /* 0x0000200701007387 */ /* 0x0005e20000100800 */
[--C-:B-1----:R-:W-:Y:S02]  /*2c20*/  IMAD R6, R5, 0x2, R9.reuse ;  /* 0x0000000205067824 */ /* 0x102fe400078e0209 */
[C---:B------:R-:W-:Y:S02]  /*2c30*/  IMAD R5, R4.reuse, 0x2, R9 ;  /* 0x0000000204057824 */ /* 0x040fe400078e0209 */
[----:B------:R-:W-:Y:S01]  /*2c40*/  IMAD R4, R4, 0x2, R6 ;  /* 0x0000000204047824 */ /* 0x000fe200078e0206 */
[----:B------:R2:W-:Y:S04]  /*2c50*/  STL [R1+0x44], R6 ;  /* 0x0000440601007387 */ /* 0x0005e80000100800 */
[----:B------:R2:W-:Y:S04]  /*2c60*/  STL [R1+0x4c], R5 ;  /* 0x00004c0501007387 */ /* 0x0005e80000100800 */
[----:B---34-:R2:W-:Y:S02]  /*2c70*/  STL [R1+0x48], R4 ;  /* 0x0000480401007387 */ /* 0x0185e40000100800 */
.L_x_347:
[----:B-1----:R-:W3:Y:S01]  /*2c80*/  LDL R159, [R1+0x28] ;  /* 0x00002800019f7983 */ /* 0x002ee20000100800 */
[----:B------:R-:W-:Y:S04]  /*2c90*/  DEPBAR.LE SB0, 0x0 ;  /* 0x000080000000791a */ /* 0x000fe80000000000 */
[----:B------:R-:W4:Y:S01]  /*2ca0*/  LDL R158, [R1+0x2c] ;  /* 0x00002c00019e7983 */ /* 0x000f220000100800 */
[----:B------:R-:W-:Y:S02]  /*2cb0*/  USHF.L.U32 UR19, UR18, 0x5, URZ ;  /* 0x0000000512137899 */ /* 0x000fe4000800063f */
[----:B------:R-:W-:Y:S01]  /*2cc0*/  UIADD3 UR15, UR18, 0x1, URZ ;  /* 0x00000001120f7890 */ /* 0x000fe2000fffe03f */
[----:B-----5:R-:W5:Y:S01]  /*2cd0*/  LDL R157, [R1+0x34] ;  /* 0x00003400019d7983 */ /* 0x020f620000100800 */
[----:B------:R-:W-:Y:S02]  /*2ce0*/  UIADD3 UR4, -UR10, 0x1, UR19 ;  /* 0x000000010a047890 */ /* 0x000fe4000fffe113 */
[----:B------:R-:W-:Y:S01]  /*2cf0*/  UISETP.GE.AND UP0, UPT, UR15, UR11, UPT ;  /* 0x0000000b0f00728c */ /* 0x000fe2000bf06270 */
[----:B--2---:R-:W2:Y:S01]  /*2d00*/  LDL R229, [R1+0x20] ;  /* 0x0000200001e57983 */ /* 0x004ea20000100800 */
[----:B------:R-:W-:Y:S03]  /*2d10*/  UIADD3 UR4, UR4, UR7, URZ ;  /* 0x0000000704047290 */ /* 0x000fe6000fffe03f */
[----:B------:R-:W2:Y:S04]  /*2d20*/  LDL R156, [R1+0x30] ;  /* 0x00003000019c7983 */ /* 0x000ea80000100800 */
[----:B------:R-:W-:Y:S01]  /*2d30*/  BAR.SYNC.DEFER_BLOCKING 0x0 ;  /* 0x0000000000007b1d */ /* 0x000fe20000010000 */
[----:B------:R-:W-:Y:S05]  /*2d40*/  PLOP3.LUT P6, PT, PT, PT, UP0, 0x80, 0x0 ;  /* 0x000000000000781c */ /* 0x000fea0003fcf008 */
[----:B------:R-:W-:Y:S04]  /*2d50*/  LDSM.16.M88.4 R8, [R2+0x8080] ;  /* 0x008080000208783b */ /* 0x000fe80000000200 */
[----:B------:R-:W-:Y:S04]  /*2d60*/  LDSM.16.M88.4 R16, [R3+0x8080] ;  /* 0x008080000310783b */ /* 0x000fe80000000200 */
[----:B------:R-:W2:Y:S04]  /*2d70*/  LDL R228, [R1+0x54] ;  /* 0x0000540001e47983 */ /* 0x000ea80000100800 */
[----:B------:R-:W2:Y:S04]  /*2d80*/  LDL R160, [R1+0x7c] ;  /* 0x00007c0001a07983 */ /* 0x000ea80000100800 */
        /* <DEDUP_REMOVED lines=71> */
[----:B------:R-:W2:Y:S07]  /*3200*/  LDSM.16.M88.4 R148, [R229+0x10080] ;  /* 0x01008000e594783b */ /* 0x000eae0000000200 */
[C---:B-1----:R-:W-:Y:S08]  /*3210*/  HMMA.16816.F32.BF16 R12, R156.reuse, R164, RZ ;  /* 0x000000a49c0c723c */ /* 0x042ff000000418ff */
[----:B------:R-:W-:Y:S07]  /*3220*/  HMMA.16816.F32.BF16 R16, R156, R166, RZ ;  /* 0x000000a69c10723c */ /* 0x000fee00000418ff */
[----:B------:R-:W-:Y:S05]  /*3230*/  IMAD.U32 R156, RZ, RZ, UR4 ;  /* 0x00000004ff9c7e24 */ /* 0x000fea000f8e00ff */
[----:B------:R-:W-:Y:S04]  /*3240*/  IADD3 R156, R228, -c[0x0][0x168], R156 ;  /* 0x80005a00e49c7a10 */ /* 0x000fe80007ffe09c */
[C---:B---3--:R-:W-:Y:S05]  /*3250*/  HMMA.16816.F32.BF16 R12, R152.reuse, R168, R12 ;  /* 0x000000a8980c723c */ /* 0x048fea000004180c */
[----:B------:R-:W-:Y:S03]  /*3260*/  IMAD.IADD R156, R156, 0x1, -R160 ;  /* 0x000000019c9c7824 */ /* 0x000fe600078e0aa0 */
[----:B------:R-:W-:Y:S01]  /*3270*/  HMMA.16816.F32.BF16 R16, R152, R170, R16 ;  /* 0x000000aa9810723c */ /* 0x000fe20000041810 */
[----:B------:R-:W1:Y:S03]  /*3280*/  LDSM.16.M88.4 R152, [R252+0x10080] ;  /* 0x01008000fc98783b */ /* 0x000e660000000200 */
[----:B------:R-:W-:Y:S02]  /*3290*/  IMNMX R157, R163, R156, PT ;  /* 0x0000009ca39d7217 */ /* 0x000fe40003800200 */
[----:B------:R-:W-:Y:S02]  /*32a0*/  IADD3 R156, R156, 0x8, RZ ;  /* 0x000000089c9c7810 */ /* 0x000fe40007ffe0ff */
[----:B------:R-:W-:Y:S04]  /*32b0*/  ISETP.GT.AND P0, PT, R157, RZ, PT ;  /* 0x000000ff9d00720c */ /* 0x000fe80003f04270 */
[----:B------:R-:W-:Y:S02]  /*32c0*/  IMNMX R156, R163, R156, PT ;  /* 0x0000009ca39c7217 */ /* 0x000fe40003800200 */
[----:B------:R-:W3:Y:S01]  /*32d0*/  LDL R163, [R1+0x68] ;  /* 0x0000680001a37983 */ /* 0x000ee20000100800 */
[----:B------:R-:W-:Y:S01]  /*32e0*/  FSEL R4, R4, -INF , P0 ;  /* 0xff80000004047808 */ /* 0x000fe20000000000 */
[C---:B--2---:R-:W-:Y:S05]  /*32f0*/  HMMA.16816.F32.BF16 R12, R148.reuse, R172, R12 ;  /* 0x000000ac940c723c */ /* 0x044fea000004180c */
[----:B------:R-:W-:Y:S01]  /*3300*/  ISETP.GT.AND P0, PT, R157, 0x1, PT ;  /* 0x000000019d00780c */ /* 0x000fe20003f04270 */
[--C-:B------:R-:W-:Y:S02]  /*3310*/  FFMA.FTZ R4, R4, c[0x0][0x29c], -R161.reuse ;  /* 0x0000a70004047a23 */ /* 0x100fe400000108a1 */
[----:B------:R-:W-:Y:S01]  /*3320*/  HMMA.16816.F32.BF16 R16, R148, R174, R16 ;  /* 0x000000ae9410723c */ /* 0x000fe20000041810 */
[----:B------:R-:W2:Y:S01]  /*3330*/  LDSM.16.M88.4 R148, [R2+0x11080] ;  /* 0x011080000294783b */ /* 0x000ea20000000200 */
[----:B------:R4:W5:Y:S02]  /*3340*/  MUFU.EX2 R160, R4 ;  /* 0x0000000400a07308 */ /* 0x0009640000000800 */
[----:B------:R-:W-:Y:S02]  /*3350*/  FSEL R5, R5, -INF , P0 ;  /* 0xff80000005057808 */ /* 0x000fe40000000000 */
[----:B------:R-:W-:Y:S03]  /*3360*/  ISETP.GT.AND P0, PT, R156, RZ, PT ;  /* 0x000000ff9c00720c */ /* 0x000fe60003f04270 */
[--C-:B------:R-:W-:Y:S02]  /*3370*/  FFMA.FTZ R159, R5, c[0x0][0x29c], -R161.reuse ;  /* 0x0000a700059f7a23 */ /* 0x100fe400000108a1 */
[----:B------:R-:W-:Y:S01]  /*3380*/  LDS R5, [R228.X4+0x14100] ;  /* 0x01410000e4057984 */ /* 0x000fe20000004800 */
[----:B------:R-:W-:Y:S02]  /*3390*/  FSEL R6, R6, -INF , P0 ;  /* 0xff80000006067808 */ /* 0x000fe40000000000 */
[----:B------:R-:W-:Y:S01]  /*33a0*/  ISETP.GT.AND P0, PT, R156, 0x1, PT ;  /* 0x000000019c00780c */ /* 0x000fe20003f04270 */
[----:B------:R-:W2:Y:S01]  /*33b0*/  MUFU.EX2 R159, R159 ;  /* 0x0000009f009f7308 */ /* 0x000ea20000000800 */
[C---:B-1----:R-:W-:Y:S05]  /*33c0*/  HMMA.16816.F32.BF16 R12, R152.reuse, R176, R12 ;  /* 0x000000b0980c723c */ /* 0x042fea000004180c */
[----:B------:R-:W-:Y:S01]  /*33d0*/  FSEL R7, R7, -INF , P0 ;  /* 0xff80000007077808 */ /* 0x000fe20000000000 */
[--C-:B------:R-:W-:Y:S01]  /*33e0*/  FFMA.FTZ R158, R6, c[0x0][0x29c], -R162.reuse ;  /* 0x0000a700069e7a23 */ /* 0x100fe200000108a2 */
[C---:B------:R-:W-:Y:S01]  /*33f0*/  ISETP.GT.AND P0, PT, R157.reuse, 0x20, PT ;  /* 0x000000209d00780c */ /* 0x040fe20003f04270 */
[----:B------:R-:W-:Y:S01]  /*3400*/  HMMA.16816.F32.BF16 R16, R152, R178, R16 ;  /* 0x000000b29810723c */ /* 0x000fe20000041810 */
[----:B------:R-:W1:Y:S03]  /*3410*/  LDSM.16.M88.4 R152, [R3+0x11080] ;  /* 0x011080000398783b */ /* 0x000e660000000200 */
[----:B------:R-:W-:Y:S01]  /*3420*/  MUFU.EX2 R158, R158 ;  /* 0x0000009e009e7308 */ /* 0x000fe20000000800 */
[----:B----4-:R-:W-:Y:S01]  /*3430*/  LDS R4, [R228.X4+0x14120] ;  /* 0x01412000e4047984 */ /* 0x010fe20000004800 */
[----:B------:R-:W-:Y:S02]  /*3440*/  FSEL R8, R8, -INF , P0 ;  /* 0xff80000008087808 */ /* 0x000fe40000000000 */
[----:B------:R-:W-:Y:S04]  /*3450*/  ISETP.GT.AND P0, PT, R157, 0x21, PT ;  /* 0x000000219d00780c */ /* 0x000fe80003f04270 */
[----:B------:R-:W-:Y:S01]  /*3460*/  FSEL R9, R9, -INF , P0 ;  /* 0xff80000009097808 */ /* 0x000fe20000000000 */
[--C-:B------:R-:W-:Y:S01]  /*3470*/  FFMA.FTZ R8, R8, c[0x0][0x29c], -R161.reuse ;  /* 0x0000a70008087a23 */ /* 0x100fe200000108a1 */
[----:B------:R-:W-:Y:S02]  /*3480*/  ISETP.GT.AND P0, PT, R156, 0x20, PT ;  /* 0x000000209c00780c */ /* 0x000fe40003f04270 */
[C---:B--2---:R-:W-:Y:S03]  /*3490*/  HMMA.16816.F32.BF16 R12, R148.reuse, R180, R12 ;  /* 0x000000b4940c723c */ /* 0x044fe6000004180c */
[----:B------:R-:W-:Y:S02]  /*34a0*/  MUFU.EX2 R8, R8 ;  /* 0x0000000800087308 */ /* 0x000fe40000000800 */
[----:B------:R-:W-:Y:S01]  /*34b0*/  FFMA.FTZ R161, R9, c[0x0][0x29c], -R161 ;  /* 0x0000a70009a17a23 */ /* 0x000fe200000108a1 */
[----:B------:R-:W-:Y:S02]  /*34c0*/  FSEL R6, R10, -INF , P0 ;  /* 0xff8000000a067808 */ /* 0x000fe40000000000 */
[----:B------:R-:W-:Y:S01]  /*34d0*/  HMMA.16816.F32.BF16 R16, R148, R182, R16 ;  /* 0x000000b69410723c */ /* 0x000fe20000041810 */
[----:B------:R-:W2:Y:S02]  /*34e0*/  LDSM.16.M88.4 R148, [R229+0x11080] ;  /* 0x01108000e594783b */ /* 0x000ea40000000200 */
[----:B------:R-:W-:Y:S01]  /*34f0*/  ISETP.GT.AND P0, PT, R156, 0x21, PT ;  /* 0x000000219c00780c */ /* 0x000fe20003f04270 */
[----:B------:R-:W-:Y:S03]  /*3500*/  FFMA.FTZ R6, R6, c[0x0][0x29c], -R162 ;  /* 0x0000a70006067a23 */ /* 0x000fe600000108a2 */
[----:B------:R-:W-:Y:S03]  /*3510*/  FSEL R11, R11, -INF , P0 ;  /* 0xff8000000b0b7808 */ /* 0x000fe60000000000 */
[----:B------:R-:W-:Y:S06]  /*3520*/  MUFU.EX2 R6, R6 ;  /* 0x0000000600067308 */ /* 0x000fec0000000800 */
[C---:B-1----:R-:W-:Y:S08]  /*3530*/  HMMA.16816.F32.BF16 R12, R152.reuse, R184, R12 ;  /* 0x000000b8980c723c */ /* 0x042ff0000004180c */
[----:B------:R-:W-:Y:S01]  /*3540*/  HMMA.16816.F32.BF16 R16, R152, R186, R16 ;  /* 0x000000ba9810723c */ /* 0x000fe20000041810 */
[----:B------:R-:W1:-:S15]  /*3550*/  LDSM.16.M88.4 R152, [R252+0x11080] ;  /* 0x01108000fc98783b */ /* 0x000e5e0000000200 */
[C---:B--2---:R-:W-:Y:S08]  /*3560*/  HMMA.16816.F32.BF16 R12, R148.reuse, R188, R12 ;  /* 0x000000bc940c723c */ /* 0x044ff0000004180c */
[----:B------:R-:W-:Y:S01]  /*3570*/  HMMA.16816.F32.BF16 R16, R148, R190, R16 ;  /* 0x000000be9410723c */ /* 0x000fe20000041810 */
[----:B------:R-:W2:-:S15]  /*3580*/  LDSM.16.M88.4 R148, [R2+0x12080] ;  /* 0x012080000294783b */ /* 0x000e9e0000000200 */
        /* <DEDUP_REMOVED lines=23> */
[----:B------:R-:W2:Y:S06]  /*3700*/  LDL R149, [R1+0x6c] ;  /* 0x00006c0001957983 */ /* 0x000eac0000100800 */
[--C-:B------:R-:W-:Y:S02]  /*3710*/  FFMA.FTZ R148, R7, c[0x0][0x29c], -R162.reuse ;  /* 0x0000a70007947a23 */ /* 0x100fe400000108a2 */
[----:B------:R-:W4:Y:S03]  /*3720*/  MUFU.EX2 R7, R161 ;  /* 0x000000a100077308 */ /* 0x000f260000000800 */
[----:B------:R-:W-:Y:S04]  /*3730*/  FFMA.FTZ R162, R11, c[0x0][0x29c], -R162 ;  /* 0x0000a7000ba27a23 */ /* 0x000fe800000108a2 */
[C---:B-1----:R-:W-:Y:S03]  /*3740*/  HMMA.16816.F32.BF16 R12, R152.reuse, R224, R12 ;  /* 0x000000e0980c723c */ /* 0x042fe6000004180c */
[----:B------:R-:W-:Y:S05]  /*3750*/  MUFU.EX2 R148, R148 ;  /* 0x0000009400947308 */ /* 0x000fea0000000800 */
[----:B------:R-:W-:Y:S05]  /*3760*/  HMMA.16816.F32.BF16 R16, R152, R226, R16 ;  /* 0x000000e29810723c */ /* 0x000fea0000041810 */
[----:B------:R-:W1:Y:S11]  /*3770*/  MUFU.EX2 R10, R162 ;  /* 0x000000a2000a7308 */ /* 0x000e760000000800 */
[--C-:B------:R-:W-:Y:S02]  /*3780*/  FADD.FTZ R13, R13, -R5.reuse ;  /* 0x800000050d0d7221 */ /* 0x100fe40000010000 */
[--C-:B------:R-:W-:Y:S02]  /*3790*/  FADD.FTZ R12, R12, -R5.reuse ;  /* 0x800000050c0c7221 */ /* 0x100fe40000010000 */
[--C-:B------:R-:W-:Y:S02]  /*37a0*/  FADD.FTZ R14, R14, -R4.reuse ;  /* 0x800000040e0e7221 */ /* 0x100fe40000010000 */
[----:B-----5:R-:W-:Y:S02]  /*37b0*/  FMUL.FTZ R12, R160, R12 ;  /* 0x0000000ca00c7220 */ /* 0x020fe40000410000 */
[--C-:B------:R-:W-:Y:S02]  /*37c0*/  FADD.FTZ R16, R16, -R5.reuse ;  /* 0x8000000510107221 */ /* 0x100fe40000010000 */
[----:B------:R-:W-:Y:S01]  /*37d0*/  FADD.FTZ R17, R17, -R5 ;  /* 0x8000000511117221 */ /* 0x000fe20000010000 */
[----:B------:R-:W-:Y:S01]  /*37e0*/  F2FP.BF16.PACK_AB R5, R159, R160 ;  /* 0x000000a09f05723e */ /* 0x000fe200000010ff */
[--C-:B------:R-:W-:Y:S02]  /*37f0*/  FADD.FTZ R11, R18, -R4.reuse ;  /* 0x80000004120b7221 */ /* 0x100fe40000010000 */
[--C-:B------:R-:W-:Y:S02]  /*3800*/  FADD.FTZ R19, R19, -R4.reuse ;  /* 0x8000000413137221 */ /* 0x100fe40000010000 */
[----:B---3--:R3:W-:Y:S01]  /*3810*/  STS [R163+0x14180], R5 ;  /* 0x01418005a3007388 */ /* 0x0087e20000000800 */
[C---:B----4-:R-:W-:Y:S01]  /*3820*/  FMUL.FTZ R17, R7.reuse, R17 ;  /* 0x0000001107117220 */ /* 0x050fe20000410000 */
[----:B------:R-:W-:Y:S01]  /*3830*/  F2FP.BF16.PACK_AB R7, R7, R8 ;  /* 0x000000080707723e */ /* 0x000fe200000010ff */
[----:B------:R-:W-:Y:S01]  /*3840*/  FMUL.FTZ R11, R6, R11 ;  /* 0x0000000b060b7220 */ /* 0x000fe20000410000 */
[----:B-1----:R-:W-:Y:S01]  /*3850*/  F2FP.BF16.PACK_AB R6, R10, R6 ;  /* 0x000000060a06723e */ /* 0x002fe200000010ff */
[----:B------:R-:W-:Y:S02]  /*3860*/  FMUL.FTZ R9, R159, R13 ;  /* 0x0000000d9f097220 */ /* 0x000fe40000410000 */
[----:B------:R-:W-:Y:S02]  /*3870*/  FMUL.FTZ R14, R158, R14 ;  /* 0x0000000e9e0e7220 */ /* 0x000fe40000410000 */
[----:B------:R-:W-:Y:S01]  /*3880*/  FMUL.FTZ R16, R8, R16 ;  /* 0x0000001008107220 */ /* 0x000fe20000410000 */
[----:B------:R-:W-:Y:S01]  /*3890*/  F2FP.BF16.PACK_AB R9, R9, R12 ;  /* 0x0000000c0909723e */ /* 0x000fe200000010ff */
[----:B------:R-:W-:Y:S03]  /*38a0*/  FMUL.FTZ R10, R10, R19 ;  /* 0x000000130a0a7220 */ /* 0x000fe60000410000 */
[----:B------:R-:W-:Y:S01]  /*38b0*/  F2FP.BF16.PACK_AB R8, R17, R16 ;  /* 0x000000101108723e */ /* 0x000fe200000010ff */
[----:B---3--:R-:W-:Y:S01]  /*38c0*/  FADD.FTZ R5, R15, -R4 ;  /* 0x800000040f057221 */ /* 0x008fe20000010000 */
[C---:B------:R-:W-:Y:S03]  /*38d0*/  F2FP.BF16.PACK_AB R4, R148.reuse, R158 ;  /* 0x0000009e9404723e */ /* 0x040fe600000010ff */
[----:B------:R-:W-:Y:S02]  /*38e0*/  FMUL.FTZ R5, R148, R5 ;  /* 0x0000000594057220 */ /* 0x000fe40000410000 */
[----:B------:R1:W-:Y:S03]  /*38f0*/  STS [R163+0x14580], R4 ;  /* 0x01458004a3007388 */ /* 0x0003e60000000800 */
[----:B------:R-:W-:Y:S02]  /*3900*/  F2FP.BF16.PACK_AB R5, R5, R14 ;  /* 0x0000000e0505723e */ /* 0x000fe400000010ff */
[----:B-1----:R-:W-:Y:S01]  /*3910*/  F2FP.BF16.PACK_AB R4, R10, R11 ;  /* 0x0000000b0a04723e */ /* 0x002fe200000010ff */
        /* <DEDUP_REMOVED lines=70> */
[----:B------:R4:W-:Y:S01]  /*3d80*/  STL [R1+0xc8], R0 ;  /* 0x0000c80001007387 */ /* 0x0009e20000100800 */
[----:B------:R-:W-:Y:S01]  /*3d90*/  IMAD.U32 R244, RZ, RZ, UR22 ;  /* 0x00000016fff47e24 */ /* 0x000fe2000f8e00ff */
[----:B------:R-:W-:Y:S01]  /*3da0*/  UIMAD UR20, UR20, UR4, URZ ;  /* 0x00000004141472a4 */ /* 0x000fe2000f8e023f */
[----:B------:R-:W-:Y:S01]  /*3db0*/  IMAD.U32 R245, RZ, RZ, UR22 ;  /* 0x00000016fff57e24 */ /* 0x000fe2000f8e00ff */
[----:B------:R-:W-:Y:S02]  /*3dc0*/  UIMAD UR4, UR15, UR8, UR6 ;  /* 0x000000080f0472a4 */ /* 0x000fe4000f8e0206 */
[----:B------:R-:W-:Y:S04]  /*3dd0*/  UIMAD UR20, UR15, UR5, UR20 ;  /* 0x000000050f1472a4 */ /* 0x000fe8000f8e0214 */
[----:B------:R-:W-:Y:S01]  /*3de0*/  UIADD3 UR20, UR23, UR20, URZ ;  /* 0x0000001417147290 */ /* 0x000fe2000fffe03f */
[----:B-1--4-:R-:W4:Y:S04]  /*3df0*/  LDL R0, [R1+0x60] ;  /* 0x0000600001007983 */ /* 0x012f280000100800 */
[----:B------:R1:W-:Y:S04]  /*3e00*/  STL.64 [R1+0xc0], R2 ;  /* 0x0000c00201007387 */ /* 0x0003e80000100a00 */
[----:B------:R-:W4:Y:S04]  /*3e10*/  LDL.64 R250, [R1+0x88] ;  /* 0x0000880001fa7983 */ /* 0x000f280000100a00 */
[----:B-1----:R-:W4:Y:S04]  /*3e20*/  LDL.64 R2, [R1+0x58] ;  /* 0x0000580001027983 */ /* 0x002f280000100a00 */
[----:B--2---:R-:W2:Y:S01]  /*3e30*/  LDL R247, [R1+0xa8] ;  /* 0x0000a80001f77983 */ /* 0x004ea20000100800 */
[----:B------:R-:W-:Y:S01]  /*3e40*/  LEA R245, P0, R245, R246, 0x5 ;  /* 0x000000f6f5f57211 */ /* 0x000fe200078028ff */
[----:B------:R-:W-:Y:S05]  /*3e50*/  IMAD.U32 R246, RZ, RZ, UR20 ;  /* 0x00000014fff67e24 */ /* 0x000fea000f8e00ff */
[----:B---3--:R-:W-:Y:S02]  /*3e60*/  LEA.HI.X R246, R244, R249, R246, 0x5, P0 ;  /* 0x000000f9f4f67211 */ /* 0x008fe400000f2cf6 */
[----:B------:R-:W3:Y:S01]  /*3e70*/  LDL.64 R248, [R1+0x70] ;  /* 0x0000700001f87983 */ /* 0x000ee20000100a00 */
[C---:B------:R-:W-:Y:S04]  /*3e80*/  LEA R244, P0, R245.reuse, c[0x0][0x1f0], 0x1 ;  /* 0x00007c00f5f47a11 */ /* 0x040fe800078008ff */
[----:B------:R-:W-:Y:S02]  /*3e90*/  LEA.HI.X R245, R245, c[0x0][0x1f4], R246, 0x1, P0 ;  /* 0x00007d00f5f57a11 */ /* 0x000fe400000f0cf6 */
[----:B------:R-:W2:Y:S01]  /*3ea0*/  LDL R246, [R1+0x50] ;  /* 0x0000500001f67983 */ /* 0x000ea20000100800 */
[C---:B----4-:R-:W-:Y:S02]  /*3eb0*/  LOP3.LUT P2, RZ, R0.reuse, 0x1, RZ, 0xc0, !PT ;  /* 0x0000000100ff7812 */ /* 0x050fe4000784c0ff */
[C---:B------:R-:W-:Y:S02]  /*3ec0*/  LOP3.LUT P1, RZ, R0.reuse, 0x2, RZ, 0xc0, !PT ;  /* 0x0000000200ff7812 */ /* 0x040fe4000782c0ff */
[C---:B------:R-:W-:Y:S02]  /*3ed0*/  LOP3.LUT P0, RZ, R0.reuse, 0x4, RZ, 0xc0, !PT ;  /* 0x0000000400ff7812 */ /* 0x040fe4000780c0ff */
[----:B------:R-:W-:Y:S02]  /*3ee0*/  LOP3.LUT P3, RZ, R0, 0x8, RZ, 0xc0, !PT ;  /* 0x0000000800ff7812 */ /* 0x000fe4000786c0ff */
[----:B------:R1:W5:Y:S01]  /*3ef0*/  LDL.LU R0, [R1+0xc8] ;  /* 0x0000c80001007983 */ /* 0x0003620000300800 */
        /* <DEDUP_REMOVED lines=8> */
[----:B--2---:R2:W-:Y:S04]  /*3f80*/  LDGSTS.E.BYPASS.LTC128B.128 [R246+0x10080], [R244.64], !P4 ;  /* 0x10080000f4f67fae */ /* 0x0045e8000e101d50 */
[----:B------:R2:W-:Y:S04]  /*3f90*/  LDGSTS.E.BYPASS.LTC128B.128 [R246+0x11080], [R244.64+0x80], !P2 ;  /* 0x11080080f4f67fae */ /* 0x0005e8000d101d50 */
[----:B------:R2:W-:Y:S04]  /*3fa0*/  LDGSTS.E.BYPASS.LTC128B.128 [R246+0x12080], [R244.64+0x100], !P1 ;  /* 0x12080100f4f67fae */ /* 0x0005e8000c901d50 */
[----:B------:R2:W-:Y:S02]  /*3fb0*/  LDGSTS.E.BYPASS.LTC128B.128 [R246+0x13080], [R244.64+0x180], !P0 ;  /* 0x13080180f4f67fae */ /* 0x0005e4000c101d50 */
[----:B--2---:R-:W-:Y:S05]  /*3fc0*/  IMAD.U32 R244, RZ, RZ, UR19 ;  /* 0x00000013fff47e24 */ /* 0x004fea000f8e00ff */
[----:B------:R-:W-:Y:S04]  /*3fd0*/  @!P5 IADD3 R244, R244, 0x20, RZ ;  /* 0x00000020f4f4d810 */ /* 0x000fe80007ffe0ff */
[C---:B------:R-:W-:Y:S04]  /*3fe0*/  @!P5 IADD3 R245, P0, R244.reuse, R250, RZ ;  /* 0x000000faf4f5d210 */ /* 0x040fe80007f1e0ff */
[----:B------:R-:W-:Y:S02]  /*3ff0*/  @!P5 LEA.HI.X.SX32 R246, R244, R247, 0x1, P0 ;  /* 0x000000f7f4f6d211 */ /* 0x000fe400000f0eff */
[C---:B------:R-:W-:Y:S04]  /*4000*/  @!P5 LEA R244, P0, R245.reuse, c[0x0][0x280], 0x2 ;  /* 0x0000a000f5f4da11 */ /* 0x040fe800078010ff */
[----:B------:R-:W-:Y:S01]  /*4010*/  @!P5 LEA.HI.X R245, R245, c[0x0][0x284], R246, 0x2, P0 ;  /* 0x0000a100f5f5da11 */ /* 0x000fe200000f14f6 */
[----:B---3--:R-:W-:Y:S05]  /*4020*/  @!P5 IMAD.SHL.U32 R246, R248, 0x10, RZ ;  /* 0x00000010f8f6d824 */ /* 0x008fea00078e00ff */
[----:B------:R1:W-:Y:S03]  /*4030*/  @!P5 LDGSTS.E.BYPASS.LTC128B.128 [R246+0x14100], [R244.64] ;  /* 0x14100000f4f6dfae */ /* 0x0003e6000b901d50 */
.L_x_345:
        /* <DEDUP_REMOVED lines=59> */
[----:B------:R-:W3:Y:S02]  /*43f0*/  LDL.64 R150, [R1+0x58] ;  /* 0x0000580001967983 */ /* 0x000ee40000100a00 */
[----:B------:R-:W-:Y:S02]  /*4400*/  UIMAD UR19, UR15, UR5, UR19 ;  /* 0x000000050f1372a4 */ /* 0x000fe4000f8e0213 */
[----:B------:R-:W3:Y:S01]  /*4410*/  LDL R149, [R1+0x50] ;  /* 0x0000500001957983 */ /* 0x000ee20000100800 */
[----:B------:R-:W-:Y:S02]  /*4420*/  USHF.L.U32 UR5, UR15, 0x5, URZ ;  /* 0x000000050f057899 */ /* 0x000fe4000800063f */
[----:B------:R-:W-:Y:S01]  /*4430*/  UIADD3 UR19, UR21, UR19, URZ ;  /* 0x0000001315137290 */ /* 0x000fe2000fffe03f */
[----:B------:R-:W3:Y:S01]  /*4440*/  LDL.64 R10, [R1+0x90] ;  /* 0x00009000010a7983 */ /* 0x000ee20000100a00 */
[----:B------:R-:W-:Y:S03]  /*4450*/  UIADD3 UR4, -UR5, UR9, URZ ;  /* 0x0000000905047290 */ /* 0x000fe6000fffe13f */
[----:B------:R-:W3:Y:S01]  /*4460*/  LDL R7, [R1+0xac] ;  /* 0x0000ac0001077983 */ /* 0x000ee20000100800 */
[----:B------:R-:W-:Y:S03]  /*4470*/  IMAD.U32 R6, RZ, RZ, UR19 ;  /* 0x00000013ff067e24 */ /* 0x000fe6000f8e00ff */
[----:B------:R-:W3:Y:S01]  /*4480*/  LDL.64 R8, [R1+0x70] ;  /* 0x0000700001087983 */ /* 0x000ee20000100a00 */
[----:B--2---:R-:W-:Y:S02]  /*4490*/  LEA R5, P0, R5, R14, 0x5 ;  /* 0x0000000e05057211 */ /* 0x004fe400078028ff */
[C---:B----4-:R-:W-:Y:S02]  /*44a0*/  LOP3.LUT P2, RZ, R12.reuse, 0x1, RZ, 0xc0, !PT ;  /* 0x000000010cff7812 */ /* 0x050fe4000784c0ff */
[----:B------:R-:W-:Y:S02]  /*44b0*/  LOP3.LUT P1, RZ, R12, 0x2, RZ, 0xc0, !PT ;  /* 0x000000020cff7812 */ /* 0x000fe4000782c0ff */
[----:B---3--:R-:W-:Y:S02]  /*44c0*/  LEA.HI.X R6, R4, R13, R6, 0x5, P0 ;  /* 0x0000000d04067211 */ /* 0x008fe400000f2c06 */
[C---:B------:R-:W-:Y:S02]  /*44d0*/  LEA R4, P0, R5.reuse, c[0x0][0x160], 0x1 ;  /* 0x0000580005047a11 */ /* 0x040fe400078008ff */
        /* <DEDUP_REMOVED lines=15> */
[----:B-1----:R-:W-:Y:S04]  /*45d0*/  IADD3 R5, P0, R10, UR5, RZ ;  /* 0x000000050a057c10 */ /* 0x002fe8000ff1e0ff */
[----:B------:R-:W-:Y:S02]  /*45e0*/  LEA.HI.X.SX32 R6, R6, R7, 0x1, P0 ;  /* 0x0000000706067211 */ /* 0x000fe400000f0eff */
[C---:B------:R-:W-:Y:S04]  /*45f0*/  LEA R4, P0, R5.reuse, c[0x0][0x258], 0x2 ;  /* 0x0000960005047a11 */ /* 0x040fe800078010ff */
[----:B------:R-:W-:Y:S01]  /*4600*/  LEA.HI.X R5, R5, c[0x0][0x25c], R6, 0x2, P0 ;  /* 0x0000970005057a11 */ /* 0x000fe200000f1406 */
[----:B------:R-:W-:Y:S05]  /*4610*/  @!P5 IMAD.SHL.U32 R6, R8, 0x10, RZ ;  /* 0x000000100806d824 */ /* 0x000fea00078e00ff */
[----:B------:R1:W-:Y:S03]  /*4620*/  @!P5 LDGSTS.E.BYPASS.LTC128B.128 [R6+0x14080], [R4.64] ;  /* 0x140800000406dfae */ /* 0x0003e6000b901d50 */
.L_x_346:
        /* <DEDUP_REMOVED lines=167> */
.L_x_344:
[----:B------:R-:W-:Y:S05]  /*50a0*/  @P0 BRA `(.L_x_348) ;  /* 0x00001d8000000947 */ /* 0x000fea0003800000 */
[----:B------:R-:W2:Y:S01]  /*50b0*/  LDL.LU.64 R148, [R1+0x70] ;  /* 0x0000700001947983 */ /* 0x000ea20000300a00 */
[----:B------:R-:W-:Y:S01]  /*50c0*/  F2FP.BF16.PACK_AB R39, R39, R38 ;  /* 0x000000262727723e */ /* 0x000fe200000010ff */
[----:B------:R-:W-:Y:S01]  /*50d0*/  ULDC UR7, c[0x0][0x2f0] ;  /* 0x0000bc0000077ab9 */ /* 0x000fe20000000800 */
[----:B------:R-:W-:Y:S01]  /*50e0*/  F2FP.BF16.PACK_AB R38, R3, R5 ;  /* 0x000000050326723e */ /* 0x000fe200000010ff */
[----:B------:R-:W-:Y:S01]  /*50f0*/  UIADD3 UR8, -UR10, UR7, URZ ;  /* 0x000000070a087290 */ /* 0x000fe2000fffe13f */
[----:B------:R-:W-:Y:S01]  /*5100*/  F2FP.BF16.PACK_AB R84, R37, R36 ;  /* 0x000000242554723e */ /* 0x000fe200000010ff */
[----:B------:R-:W-:Y:S01]  /*5110*/  USHF.R.S32.HI UR6, URZ, 0x1f, UR12 ;  /* 0x0000001f3f067899 */ /* 0x000fe2000801140c */
[----:B------:R-:W-:Y:S01]  /*5120*/  F2FP.BF16.PACK_AB R37, R0, R4 ;  /* 0x000000040025723e */ /* 0x000fe200000010ff */
[----:B------:R-:W-:Y:S01]  /*5130*/  UISETP.LT.AND UP0, UPT, UR8, 0x40, UPT ;  /* 0x000000400800788c */ /* 0x000fe2000bf01270 */
[----:B------:R-:W-:Y:S01]  /*5140*/  F2FP.BF16.PACK_AB R36, R89, R2 ;  /* 0x000000025924723e */ /* 0x000fe200000010ff */
[----:B------:R-:W-:Y:S01]  /*5150*/  ULDC.64 UR4, c[0x0][0x338] ;  /* 0x0000ce0000047ab9 */ /* 0x000fe20000000a00 */
[----:B------:R-:W-:Y:S01]  /*5160*/  F2FP.BF16.PACK_AB R129, R21, R20 ;  /* 0x000000141581723e */ /* 0x000fe200000010ff */
[----:B------:R-:W-:Y:S01]  /*5170*/  UIMAD UR4, UR6, UR4, URZ ;  /* 0x00000004060472a4 */ /* 0x000fe2000f8e023f */
[----:B------:R-:W-:Y:S01]  /*5180*/  F2FP.BF16.PACK_AB R127, R23, R22 ;  /* 0x00000016177f723e */ /* 0x000fe200000010ff */
[----:B------:R-:W-:Y:S01]  /*5190*/  USEL UR8, UR8, 0x40, UP0 ;  /* 0x0000004008087887 */ /* 0x000fe20008000000 */
[----:B------:R-:W-:Y:S01]  /*51a0*/  F2FP.BF16.PACK_AB R88, R33, R32 ;  /* 0x000000202158723e */ /* 0x000fe200000010ff */
[----:B------:R-:W-:Y:S01]  /*51b0*/  UIMAD UR5, UR12, UR5, UR4 ;  /* 0x000000050c0572a4 */ /* 0x000fe2000f8e0204 */
[----:B------:R-:W-:Y:S01]  /*51c0*/  F2FP.BF16.PACK_AB R87, R35, R34 ;  /* 0x000000222357723e */ /* 0x000fe200000010ff */
[----:B------:R-:W-:Y:S01]  /*51d0*/  USHF.R.S32.HI UR7, URZ, 0x1f, UR13 ;  /* 0x0000001f3f077899 */ /* 0x000fe2000801140d */
[----:B------:R-:W-:Y:S01]  /*51e0*/  F2FP.BF16.PACK_AB R125, R25, R24 ;  /* 0x00000018197d723e */ /* 0x000fe200000010ff */
[----:B------:R-:W-:Y:S01]  /*51f0*/  BSSY B0, `(.L_x_349) ;  /* 0x00000c9000007945 */ /* 0x000fe20003800000 */
        /* <DEDUP_REMOVED lines=55> */
[----:B------:R-:W-:Y:S02]  /*5570*/  LOP3.LUT R6, R3, 0x3ffffffc, RZ, 0xc0, !PT ;  /* 0x3ffffffc03067812 */ /* 0x000fe400078ec0ff */
        /* <DEDUP_REMOVED lines=104> */
[----:B------:R3:W-:Y:S01]  /*5c00*/  STS [R2+0x7480], R4 ;  /* 0x0074800402007388 */ /* 0x0007e20000000800 */
[----:B-1----:R-:W-:-:S03]  /*5c10*/  IMAD.SHL.U32 R0, R7, 0x2, RZ ;  /* 0x0000000207007824 */ /* 0x002fc600078e00ff */
[----:B------:R-:W-:Y:S01]  /*5c20*/  BAR.SYNC.DEFER_BLOCKING 0x1, 0x100 ;  /* 0x0044000000007b1d */ /* 0x000fe20000010000 */
[--C-:B------:R-:W-:Y:S01]  /*5c30*/  SHF.R.S32.HI R7, RZ, 0x1f, R6.reuse ;  /* 0x0000001fff077819 */ /* 0x100fe20000011406 */
[----:B--2---:R-:W-:Y:S02]  /*5c40*/  IMAD.U32 R5, RZ, RZ, UR14 ;  /* 0x0000000eff057e24 */ /* 0x004fe4000f8e00ff */
[----:B---3--:R-:W-:Y:S02]  /*5c50*/  IMAD.U32 R2, RZ, RZ, UR12 ;  /* 0x0000000cff027e24 */ /* 0x008fe4000f8e00ff */
[----:B------:R-:W-:Y:S02]  /*5c60*/  IMAD.U32 R4, RZ, RZ, UR13 ;  /* 0x0000000dff047e24 */ /* 0x000fe4000f8e00ff */
[----:B------:R-:W-:-:S05]  /*5c70*/  IMAD.WIDE.U32 R2, R2, c[0x0][0x338], R6 ;  /* 0x0000ce0002027a25 */ /* 0x000fca00078e0006 */
[----:B------:R-:W-:Y:S01]  /*5c80*/  IADD3 R3, R3, UR5, RZ ;  /* 0x0000000503037c10 */ /* 0x000fe2000fffe0ff */
[----:B------:R-:W-:Y:S02]  /*5c90*/  ULDC.64 UR4, c[0x0][0x340] ;  /* 0x0000d00000047ab9 */ /* 0x000fe40000000a00 */
[----:B------:R-:W-:Y:S02]  /*5ca0*/  UIMAD UR4, UR7, UR4, URZ ;  /* 0x00000004070472a4 */ /* 0x000fe4000f8e023f */
[----:B------:R-:W-:Y:S02]  /*5cb0*/  IMAD.WIDE.U32 R10, R4, c[0x0][0x340], R2 ;  /* 0x0000d000040a7a25 */ /* 0x000fe400078e0002 */
[----:B------:R-:W-:Y:S01]  /*5cc0*/  UIMAD UR4, UR13, UR5, UR4 ;  /* 0x000000050d0472a4 */ /* 0x000fe2000f8e0204 */
[----:B------:R1:W2:Y:S01]  /*5cd0*/  LDS.128 R20, [R0+0x8480] ;  /* 0x0084800000147984 */ /* 0x0002a20000000c00 */
[----:B------:R-:W-:-:S03]  /*5ce0*/  IMAD.WIDE R2, R5, 0x40, R8 ;  /* 0x0000004005027825 */ /* 0x000fc600078e0208 */
[----:B------:R1:W3:Y:S01]  /*5cf0*/  LDS.128 R24, [R0+0x8880] ;  /* 0x0088800000187984 */ /* 0x0002e20000000c00 */
[----:B------:R-:W-:-:S03]  /*5d00*/  IADD3 R5, R11, UR4, RZ ;  /* 0x000000040b057c10 */ /* 0x000fc6000fffe0ff */
[----:B------:R1:W4:Y:S04]  /*5d10*/  LDS.128 R28, [R0+0x8c80] ;  /* 0x008c8000001c7984 */ /* 0x0003280000000c00 */
        /* <DEDUP_REMOVED lines=22> */
.L_x_350:
[----:B--234-:R-:W-:Y:S05]  /*5e80*/  BSYNC B0 ;  /* 0x0000000000007941 */ /* 0x01cfea0003800000 */
.L_x_349:
        /* <DEDUP_REMOVED lines=17> */
.L_x_352:
[----:B------:R-:W-:Y:S05]  /*5fa0*/  BSYNC B0 ;  /* 0x0000000000007941 */ /* 0x000fea0003800000 */
.L_x_351:
        /* <DEDUP_REMOVED lines=17> */
.L_x_354:
[----:B------:R-:W-:Y:S05]  /*60c0*/  BSYNC B0 ;  /* 0x0000000000007941 */ /* 0x000fea0003800000 */
.L_x_353:
        /* <DEDUP_REMOVED lines=16> */
.L_x_356:
[----:B------:R-:W-:Y:S05]  /*61d0*/  BSYNC B0 ;  /* 0x0000000000007941 */ /* 0x000fea0003800000 */
.L_x_355:
        /* <DEDUP_REMOVED lines=16> */
.L_x_358:
[----:B------:R-:W-:Y:S05]  /*62e0*/  BSYNC B0 ;  /* 0x0000000000007941 */ /* 0x000fea0003800000 */
.L_x_357:
        /* <DEDUP_REMOVED lines=16> */
.L_x_360:
[----:B------:R-:W-:Y:S05]  /*63f0*/  BSYNC B0 ;  /* 0x0000000000007941 */ /* 0x000fea0003800000 */
.L_x_359:
        /* <DEDUP_REMOVED lines=16> */
.L_x_362:
[----:B------:R-:W-:Y:S05]  /*6500*/  BSYNC B0 ;  /* 0x0000000000007941 */ /* 0x000fea0003800000 */
.L_x_361:
        /* <DEDUP_REMOVED lines=15> */
.L_x_364:
[----:B------:R-:W-:Y:S05]  /*6600*/  BSYNC B0 ;  /* 0x0000000000007941 */ /* 0x000fea0003800000 */
.L_x_363:
[----:B------:R-:W-:Y:S01]  /*6610*/  ULDC.64 UR4, c[0x0][0x308] ;  /* 0x0000c20000047ab9 */ /* 0x000fe20000000a00 */
[----:B------:R-:W-:Y:S01]  /*6620*/  IMAD.U32 R0, RZ, RZ, UR12 ;  /* 0x0000000cff007e24 */ /* 0x000fe2000f8e00ff */
[----:B------:R-:W-:Y:S01]  /*6630*/  UIMAD UR4, UR6, UR4, URZ ;  /* 0x00000004060472a4 */ /* 0x000fe2000f8e023f */
[----:B------:R-:W-:Y:S01]  /*6640*/  ISETP.GE.OR P0, PT, R6, c[0x0][0x2f4], P2 ;  /* 0x0000bd0006007a0c */ /* 0x000fe20001706670 */
[----:B------:R-:W-:Y:S01]  /*6650*/  BSSY B0, `(.L_x_365) ;  /* 0x0000013000007945 */ /* 0x000fe20003800000 */
[----:B--2---:R-:W-:Y:S01]  /*6660*/  IMAD.WIDE.U32 R4, R0, c[0x0][0x308], R6 ;  /* 0x0000c20000047a25 */ /* 0x004fe200078e0006 */
[----:B------:R-:W-:Y:S01]  /*6670*/  UIMAD UR12, UR12, UR5, UR4 ;  /* 0x000000050c0c72a4 */ /* 0x000fe2000f8e0204 */
[----:B------:R-:W-:Y:S02]  /*6680*/  MOV R0, UR13 ;  /* 0x0000000d00007c02 */ /* 0x000fe40008000f00 */
[----:B------:R-:W-:Y:S02]  /*6690*/  ULDC.64 UR4, c[0x0][0x310] ;  /* 0x0000c40000047ab9 */ /* 0x000fe40000000a00 */
[----:B------:R-:W-:Y:S01]  /*66a0*/  UIMAD UR4, UR7, UR4, URZ ;  /* 0x00000004070472a4 */ /* 0x000fe2000f8e023f */
[----:B------:R-:W-:-:S03]  /*66b0*/  IADD3 R5, R5, UR12, RZ ;  /* 0x0000000c05057c10 */ /* 0x000fc6000fffe0ff */
[----:B------:R-:W-:Y:S02]  /*66c0*/  UIMAD UR4, UR13, UR5, UR4 ;  /* 0x000000050d0472a4 */ /* 0x000fe4000f8e0204 */
        /* <DEDUP_REMOVED lines=11> */
.L_x_366:
[----:B------:R-:W-:Y:S05]  /*6780*/  BSYNC B0 ;  /* 0x0000000000007941 */ /* 0x000fea0003800000 */
.L_x_365:
        /* <DEDUP_REMOVED lines=15> */
.L_x_368:
[----:B------:R-:W-:Y:S05]  /*6880*/  BSYNC B0 ;  /* 0x0000000000007941 */ /* 0x000fea0003800000 */
.L_x_367:
        /* <DEDUP_REMOVED lines=15> */
.L_x_370:
[----:B------:R-:W-:Y:S05]  /*6980*/  BSYNC B0 ;  /* 0x0000000000007941 */ /* 0x000fea0003800000 */
.L_x_369:
        /* <DEDUP_REMOVED lines=14> */
.L_x_372:
[----:B------:R-:W-:Y:S05]  /*6a70*/  BSYNC B0 ;  /* 0x0000000000007941 */ /* 0x000fea0003800000 */
.L_x_371:
        /* <DEDUP_REMOVED lines=14> */
.L_x_374:
[----:B------:R-:W-:Y:S05]  /*6b60*/  BSYNC B0 ;  /* 0x0000000000007941 */ /* 0x000fea0003800000 */
.L_x_373:
        /* <DEDUP_REMOVED lines=14> */
.L_x_376:
[----:B------:R-:W-:Y:S05]  /*6c50*/  BSYNC B0 ;  /* 0x0000000000007941 */ /* 0x000fea0003800000 */
.L_x_375:
        /* <DEDUP_REMOVED lines=14> */
.L_x_378:
[----:B------:R-:W-:Y:S05]  /*6d40*/  BSYNC B0 ;  /* 0x0000000000007941 */ /* 0x000fea0003800000 */
.L_x_377:
        /* <DEDUP_REMOVED lines=14> */
.L_x_348:
[----:B------:R-:W2:Y:S01]  /*6e30*/  LDL.LU.64 R2, [R1+0x70] ;  /* 0x0000700001027983 */ /* 0x000ea20000300a00 */
[----:B------:R-:W-:Y:S01]  /*6e40*/  USHF.R.S32.HI UR6, URZ, 0x1f, UR12 ;  /* 0x0000001f3f067899 */ /* 0x000fe2000801140c */
[----:B------:R-:W-:Y:S01]  /*6e50*/  IMAD.U32 R10, RZ, RZ, UR12 ;  /* 0x0000000cff0a7e24 */ /* 0x000fe2000f8e00ff */
[----:B------:R-:W-:Y:S01]  /*6e60*/  ULDC.64 UR4, c[0x0][0x308] ;  /* 0x0000c20000047ab9 */ /* 0x000fe20000000a00 */
[----:B------:R-:W-:Y:S01]  /*6e70*/  BSSY B0, `(.L_x_379) ;  /* 0x0000023000007945 */ /* 0x000fe20003800000 */
[----:B------:R-:W-:Y:S02]  /*6e80*/  UIMAD UR4, UR6, UR4, URZ ;  /* 0x00000004060472a4 */ /* 0x000fe4000f8e023f */
[----:B------:R-:W-:Y:S02]  /*6e90*/  USHF.R.S32.HI UR7, URZ, 0x1f, UR13 ;  /* 0x0000001f3f077899 */ /* 0x000fe4000801140d */
[----:B------:R-:W-:-:S03]  /*6ea0*/  UIMAD UR5, UR12, UR5, UR4 ;  /* 0x000000050c0572a4 */ /* 0x000fc6000f8e0204 */
[----:B------:R-:W-:Y:S02]  /*6eb0*/  ULDC UR4, c[0x0][0x2f0] ;  /* 0x0000bc0000047ab9 */ /* 0x000fe40000000800 */
[----:B------:R-:W-:Y:S01]  /*6ec0*/  UIADD3 UR10, -UR10, UR4, URZ ;  /* 0x000000040a0a7290 */ /* 0x000fe2000fffe13f */
[----:B--2---:R-:W-:-:S04]  /*6ed0*/  SHF.R.S32.HI R0, RZ, 0x1f, R2 ;  /* 0x0000001fff007819 */ /* 0x004fc80000011402 */
[----:B------:R-:W-:-:S04]  /*6ee0*/  LEA.HI R0, R0, R2, RZ, 0x5 ;  /* 0x0000000200007211 */ /* 0x000fc800078f28ff */
[----:B------:R-:W-:Y:S02]  /*6ef0*/  LOP3.LUT R4, R0, 0x1fffffe0, RZ, 0xc0, !PT ;  /* 0x1fffffe000047812 */ /* 0x000fe400078ec0ff */
[----:B------:R-:W-:Y:S01]  /*6f00*/  SHF.R.S32.HI R6, RZ, 0x5, R0 ;  /* 0x00000005ff067819 */ /* 0x000fe20000011400 */
[----:B------:R-:W-:Y:S02]  /*6f10*/  IMAD.U32 R0, RZ, RZ, UR13 ;  /* 0x0000000dff007e24 */ /* 0x000fe4000f8e00ff */
[----:B------:R-:W-:Y:S01]  /*6f20*/  IMAD.IADD R4, R2, 0x1, -R4 ;  /* 0x0000000102047824 */ /* 0x000fe200078e0a04 */
[----:B------:R-:W-:Y:S01]  /*6f30*/  ISETP.GE.AND P2, PT, R6, UR10, PT ;  /* 0x0000000a06007c0c */ /* 0x000fe2000bf46270 */
[----:B------:R-:W-:Y:S01]  /*6f40*/  IMAD.U32 R2, RZ, RZ, UR14 ;  /* 0x0000000eff027e24 */ /* 0x000fe2000f8e00ff */
[----:B------:R-:W-:Y:S01]  /*6f50*/  SHF.R.S32.HI R7, RZ, 0x1f, R6 ;  /* 0x0000001fff077819 */ /* 0x000fe20000011406 */
[----:B------:R-:W-:-:S04]  /*6f60*/  IMAD.SHL.U32 R4, R4, 0x8, RZ ;  /* 0x0000000804047824 */ /* 0x000fc800078e00ff */
[----:B------:R-:W-:Y:S01]  /*6f70*/  IMAD.WIDE R2, R2, 0x40, R6 ;  /* 0x0000004002027825 */ /* 0x000fe200078e0206 */
[----:B------:R-:W-:Y:S02]  /*6f80*/  SHF.R.S32.HI R5, RZ, 0x1f, R4 ;  /* 0x0000001fff057819 */ /* 0x000fe40000011404 */
[----:B------:R-:W-:-:S03]  /*6f90*/  ISETP.GE.OR P0, PT, R4, c[0x0][0x2f4], P2 ;  /* 0x0000bd0004007a0c */ /* 0x000fc60001706670 */
[----:B------:R-:W-:-:S05]  /*6fa0*/  IMAD.WIDE.U32 R10, R10, c[0x0][0x308], R4 ;  /* 0x0000c2000a0a7a25 */ /* 0x000fca00078e0004 */
[----:B------:R-:W-:Y:S01]  /*6fb0*/  IADD3 R11, R11, UR5, RZ ;  /* 0x000000050b0b7c10 */ /* 0x000fe2000fffe0ff */
[----:B------:R-:W-:Y:S02]  /*6fc0*/  ULDC.64 UR4, c[0x0][0x310] ;  /* 0x0000c40000047ab9 */ /* 0x000fe40000000a00 */
[----:B------:R-:W-:Y:S02]  /*6fd0*/  UIMAD UR4, UR7, UR4, URZ ;  /* 0x00000004070472a4 */ /* 0x000fe4000f8e023f */
[----:B------:R-:W-:Y:S02]  /*6fe0*/  IMAD.WIDE.U32 R10, R0, c[0x0][0x310], R10 ;  /* 0x0000c400000a7a25 */ /* 0x000fe400078e000a */
[----:B------:R-:W-:-:S06]  /*6ff0*/  UIMAD UR4, UR13, UR5, UR4 ;  /* 0x000000050d0472a4 */ /* 0x000fcc000f8e0204 */
        /* <DEDUP_REMOVED lines=10> */
.L_x_380:
[----:B------:R-:W-:Y:S05]  /*70a0*/  BSYNC B0 ;  /* 0x0000000000007941 */ /* 0x000fea0003800000 */
.L_x_379:
        /* <DEDUP_REMOVED lines=17> */
.L_x_382:
[----:B------:R-:W-:Y:S05]  /*71c0*/  BSYNC B0 ;  /* 0x0000000000007941 */ /* 0x000fea0003800000 */
.L_x_381:
        /* <DEDUP_REMOVED lines=17> */
.L_x_384:
[----:B------:R-:W-:Y:S05]  /*72e0*/  BSYNC B0 ;  /* 0x0000000000007941 */ /* 0x000fea0003800000 */
.L_x_383:
        /* <DEDUP_REMOVED lines=16> */
.L_x_386:
[----:B------:R-:W-:Y:S05]  /*73f0*/  BSYNC B0 ;  /* 0x0000000000007941 */ /* 0x000fea0003800000 */
.L_x_385:
        /* <DEDUP_REMOVED lines=16> */
.L_x_388:
[----:B------:R-:W-:Y:S05]  /*7500*/  BSYNC B0 ;  /* 0x0000000000007941 */ /* 0x000fea0003800000 */
.L_x_387:
        /* <DEDUP_REMOVED lines=16> */
.L_x_390:
[----:B------:R-:W-:Y:S05]  /*7610*/  BSYNC B0 ;  /* 0x0000000000007941 */ /* 0x000fea0003800000 */
.L_x_389:
        /* <DEDUP_REMOVED lines=16> */
.L_x_392:
[----:B------:R-:W-:Y:S05]  /*7720*/  BSYNC B0 ;  /* 0x0000000000007941 */ /* 0x000fea0003800000 */
.L_x_391:
        /* <DEDUP_REMOVED lines=15> */
.L_x_394:
[----:B------:R-:W-:Y:S05]  /*7820*/  BSYNC B0 ;  /* 0x0000000000007941 */ /* 0x000fea0003800000 */
.L_x_393:
[----:B------:R-:W-:Y:S01]  /*7830*/  ULDC.64 UR4, c[0x0][0x338] ;  /* 0x0000ce0000047ab9 */ /* 0x000fe20000000a00 */
[----:B------:R-:W-:Y:S01]  /*7840*/  IMAD.U32 R8, RZ, RZ, UR12 ;  /* 0x0000000cff087e24 */ /* 0x000fe2000f8e00ff */
[----:B------:R-:W-:Y:S01]  /*7850*/  UIMAD UR4, UR6, UR4, URZ ;  /* 0x00000004060472a4 */ /* 0x000fe2000f8e023f */
[----:B------:R-:W-:Y:S01]  /*7860*/  ISETP.GE.OR P0, PT, R4, c[0x0][0x324], P2 ;  /* 0x0000c90004007a0c */ /* 0x000fe20001706670 */
[----:B------:R-:W-:Y:S01]  /*7870*/  BSSY B0, `(.L_x_395) ;  /* 0x0000013000007945 */ /* 0x000fe20003800000 */
[----:B------:R-:W-:Y:S01]  /*7880*/  IMAD.WIDE.U32 R8, R8, c[0x0][0x338], R4 ;  /* 0x0000ce0008087a25 */ /* 0x000fe200078e0004 */
[----:B------:R-:W-:Y:S01]  /*7890*/  UIMAD UR12, UR12, UR5, UR4 ;  /* 0x000000050c0c72a4 */ /* 0x000fe2000f8e0204 */
[----:B------:R-:W-:Y:S02]  /*78a0*/  MOV R0, UR13 ;  /* 0x0000000d00007c02 */ /* 0x000fe40008000f00 */
[----:B------:R-:W-:Y:S02]  /*78b0*/  ULDC.64 UR4, c[0x0][0x340] ;  /* 0x0000d00000047ab9 */ /* 0x000fe40000000a00 */
[----:B------:R-:W-:Y:S01]  /*78c0*/  UIMAD UR4, UR7, UR4, URZ ;  /* 0x00000004070472a4 */ /* 0x000fe2000f8e023f */
[----:B------:R-:W-:-:S03]  /*78d0*/  IADD3 R9, R9, UR12, RZ ;  /* 0x0000000c09097c10 */ /* 0x000fc6000fffe0ff */
[----:B------:R-:W-:Y:S02]  /*78e0*/  UIMAD UR4, UR13, UR5, UR4 ;  /* 0x000000050d0472a4 */ /* 0x000fe4000f8e0204 */
[----:B------:R-:W-:-:S05]  /*78f0*/  IMAD.WIDE.U32 R8, R0, c[0x0][0x340], R8 ;  /* 0x0000d00000087a25 */ /* 0x000fca00078e0008 */
[----:B--2---:R-:W-:Y:S01]  /*7900*/  IADD3 R7, R9, UR4, RZ ;  /* 0x0000000409077c10 */ /* 0x004fe2000fffe0ff */
        /* <DEDUP_REMOVED lines=9> */
.L_x_396:
[----:B------:R-:W-:Y:S05]  /*79a0*/  BSYNC B0 ;  /* 0x0000000000007941 */ /* 0x000fea0003800000 */
.L_x_395:
        /* <DEDUP_REMOVED lines=15> */
.L_x_398:
[----:B------:R-:W-:Y:S05]  /*7aa0*/  BSYNC B0 ;  /* 0x0000000000007941 */ /* 0x000fea0003800000 */
.L_x_397:
        /* <DEDUP_REMOVED lines=15> */
.L_x_400:
[----:B------:R-:W-:Y:S05]  /*7ba0*/  BSYNC B0 ;  /* 0x0000000000007941 */ /* 0x000fea0003800000 */
.L_x_399:
        /* <DEDUP_REMOVED lines=14> */
.L_x_402:
[----:B------:R-:W-:Y:S05]  /*7c90*/  BSYNC B0 ;  /* 0x0000000000007941 */ /* 0x000fea0003800000 */
.L_x_401:
        /* <DEDUP_REMOVED lines=14> */
.L_x_404:
[----:B------:R-:W-:Y:S05]  /*7d80*/  BSYNC B0 ;  /* 0x0000000000007941 */ /* 0x000fea0003800000 */
.L_x_403:
        /* <DEDUP_REMOVED lines=14> */
.L_x_406:
[----:B------:R-:W-:Y:S05]  /*7e70*/  BSYNC B0 ;  /* 0x0000000000007941 */ /* 0x000fea0003800000 */
.L_x_405:
        /* <DEDUP_REMOVED lines=14> */
.L_x_408:
[----:B------:R-:W-:Y:S05]  /*7f60*/  BSYNC B0 ;  /* 0x0000000000007941 */ /* 0x000fea0003800000 */
.L_x_407:
        /* <DEDUP_REMOVED lines=13> */
.L_x_409:
        /* <DEDUP_REMOVED lines=12> */
.L_x_1154:


//--------------------- .text._ZN7cutlass13device_kernelIN5flash19enable_sm80_to_sm89INS1_16FlashAttnBwdSm80INS1_25CollectiveMainloopBwdSm80ILi1ELi1EN4cute5tupleIJNS5_1CILi32EEENS7_ILi64EEENS7_ILi256EEEEEENS_10bfloat16_tEfNS_4arch4Sm80ELb1ELb0ELb0ELb0ELb0ELb0ELb0ELb0ELi2ELi2ELi2ELi1ELb1EEENS1_24CollectiveEpilogueBwdGQAISB_fSE_Li256ELb0ELb0EEENS1_25SingleTileBwdLPTSchedulerILb0ELi64ELb0EEEEEEEEEvNT_6ParamsE --------------------------
	.section	.text._ZN7cutlass13device_kernelIN5flash19enable_sm80_to_sm89INS1_16FlashAttnBwdSm80INS1_25CollectiveMainloopBwdSm80ILi1ELi1EN4cute5tupleIJNS5_1CILi32EEENS7_ILi64EEENS7_ILi256EEEEEENS_10bfloat16_tEfNS_4arch4Sm80ELb1ELb0ELb0ELb0ELb0ELb0ELb0ELb0ELi2ELi2ELi2ELi1ELb1EEENS1_24CollectiveEpilogueBwdGQAISB_fSE_Li256ELb0ELb0EEENS1_25SingleTileBwdLPTSchedulerILb0ELi64ELb0EEEEEEEEEvNT_6ParamsE,"ax",@progbits
	.sectioninfo	@"SHI_REGISTERS=255"
	.align	128
.text._ZN7cutlass13device_kernelIN5flash19enable_sm80_to_sm89INS1_16FlashAttnBwdSm80INS1_25CollectiveMainloopBwdSm80ILi1ELi1EN4cute5tupleIJNS5_1CILi32EEENS7_ILi64EEENS7_ILi256EEEEEENS_10bfloat16_tEfNS_4arch4Sm80ELb1ELb0ELb0ELb0ELb0ELb0ELb0ELb0ELi2ELi2ELi2ELi1ELb1EEENS1_24CollectiveEpilogueBwdGQAISB_fSE_Li256ELb0ELb0EEENS1_25SingleTileBwdLPTSchedulerILb0ELi64ELb0EEEEEEEEEvNT_6ParamsE:
        .type           _ZN7cutlass13device_kernelIN5flash19enable_sm80_to_sm89INS1_16FlashAttnBwdSm80INS1_25CollectiveMainloopBwdSm80ILi1ELi1EN4cute5tupleIJNS5_1CILi32EEENS7_ILi64EEENS7_ILi256EEEEEENS_10bfloat16_tEfNS_4arch4Sm80ELb1ELb0ELb0ELb0ELb0ELb0ELb0ELb0ELi2ELi2ELi2ELi1ELb1EEENS1_24CollectiveEpilogueBwdGQAISB_fSE_Li256ELb0ELb0EEENS1_25SingleTileBwdLPTSchedulerILb0ELi64ELb0EEEEEEEEEvNT_6ParamsE,@function
        .size           _ZN7cutlass13device_kernelIN5flash19enable_sm80_to_sm89INS1_16FlashAttnBwdSm80INS1_25CollectiveMainloopBwdSm80ILi1ELi1EN4cute5tupleIJNS5_1CILi32EEENS7_ILi64EEENS7_ILi256EEEEEENS_10bfloat16_tEfNS_4arch4Sm80ELb1ELb0ELb0ELb0ELb0ELb0ELb0ELb0ELi2ELi2ELi2ELi1ELb1EEENS1_24CollectiveEpilogueBwdGQAISB_fSE_Li256ELb0ELb0EEENS1_25SingleTileBwdLPTSchedulerILb0ELi64ELb0EEEEEEEEEvNT_6ParamsE,(.L_x_1155 - _ZN7cutlass13device_kernelIN5flash19enable_sm80_to_sm89INS1_16FlashAttnBwdSm80INS1_25CollectiveMainloopBwdSm80ILi1ELi1EN4cute5tupleIJNS5_1CILi32EEENS7_ILi64EEENS7_ILi256EEEEEENS_10bfloat16_tEfNS_4arch4Sm80ELb1ELb0ELb0ELb0ELb0ELb0ELb0ELb0ELi2ELi2ELi2ELi1ELb1EEENS1_24CollectiveEpilogueBwdGQAISB_fSE_Li256ELb0ELb0EEENS1_25SingleTileBwdLPTSchedulerILb0ELi64ELb0EEEEEEEEEvNT_6ParamsE)
        .other          _ZN7cutlass13device_kernelIN5flash19enable_sm80_to_sm89INS1_16FlashAttnBwdSm80INS1_25CollectiveMainloopBwdSm80ILi1ELi1EN4cute5tupleIJNS5_1CILi32EEENS7_ILi64EEENS7_ILi256EEEEEENS_10bfloat16_tEfNS_4arch4Sm80ELb1ELb0ELb0ELb0ELb0ELb0ELb0ELb0ELi2ELi2ELi2ELi1ELb1EEENS1_24CollectiveEpilogueBwdGQAISB_fSE_Li256ELb0ELb0EEENS1_25SingleTileBwdLPTSchedulerILb0ELi64ELb0EEEEEEEEEvNT_6ParamsE,@"STO_CUDA_ENTRY STV_DEFAULT"
_ZN7cutlass13device_kernelIN5flash19enable_sm80_to_sm89INS1_16FlashAttnBwdSm80INS1_25CollectiveMainloopBwdSm80ILi1ELi1EN4cute5tupleIJNS5_1CILi32EEENS7_ILi64EEENS7_ILi256EEEEEENS_10bfloat16_tEfNS_4arch4Sm80ELb1ELb0ELb0ELb0ELb0ELb0ELb0ELb0ELi2ELi2ELi2ELi1ELb1EEENS1_24CollectiveEpilogueBwdGQAISB_fSE_Li256ELb0ELb0EEENS1_25SingleTileBwdLPTSchedulerILb0ELi64ELb0EEEEEEEEEvNT_6ParamsE:
        /* <DEDUP_REMOVED lines=32> */
.L_x_411:
[----:B------:R-:W-:Y:S02]  /*0200*/  ULDC UR8, c[0x0][0x3b4] ;  /* 0x0000ed0000087ab9 */ /* 0x000fe40000000800 */
[----:B------:R-:W-:Y:S02]  /*0210*/  UISETP.NE.AND UP0, UPT, UR8, 0x1, UPT ;  /* 0x000000010800788c */ /* 0x000fe4000bf05270 */
[----:B------:R-:W-:Y:S02]  /*0220*/  ULDC.64 UR4, c[0x0][0x3b8] ;  /* 0x0000ee0000047ab9 */ /* 0x000fe40000000a00 */
[----:B------:R-:W-:Y:S02]  /*0230*/  UIMAD.WIDE.U32 UR10, UR7, UR4, URZ ;  /* 0x00000004070a72a5 */ /* 0x000fe4000f8e003f */
[----:B------:R-:W-:-:S05]  /*0240*/  UMOV UR14, UR7 ;  /* 0x00000007000e7c82 */ /* 0x000fca0008000000 */
[----:B------:R-:W-:-:S04]  /*0250*/  @UP0 USHF.R.U32.HI UR14, URZ, UR5, UR11 ;  /* 0x000000053f0e0299 */ /* 0x000fc8000801160b */
[----:B------:R-:W-:Y:S02]  /*0260*/  UIMAD UR8, UR14, UR8, URZ ;  /* 0x000000080e0872a4 */ /* 0x000fe4000f8e023f */
.L_x_412:
        /* <DEDUP_REMOVED lines=11> */
.L_x_410:
        /* <DEDUP_REMOVED lines=20> */
.L_x_414:
[----:B------:R-:W-:Y:S02]  /*0460*/  ULDC UR8, c[0x0][0x3b4] ;  /* 0x0000ed0000087ab9 */ /* 0x000fe40000000800 */
[----:B------:R-:W-:Y:S02]  /*0470*/  UISETP.NE.AND UP0, UPT, UR8, 0x1, UPT ;  /* 0x000000010800788c */ /* 0x000fe4000bf05270 */
[----:B------:R-:W-:Y:S02]  /*0480*/  ULDC.64 UR4, c[0x0][0x3b8] ;  /* 0x0000ee0000047ab9 */ /* 0x000fe40000000a00 */
[----:B------:R-:W-:Y:S02]  /*0490*/  UIMAD.WIDE.U32 UR10, UR7, UR4, URZ ;  /* 0x00000004070a72a5 */ /* 0x000fe4000f8e003f */
[----:B------:R-:W-:-:S05]  /*04a0*/  UMOV UR14, UR7 ;  /* 0x00000007000e7c82 */ /* 0x000fca0008000000 */
[----:B------:R-:W-:-:S04]  /*04b0*/  @UP0 USHF.R.U32.HI UR14, URZ, UR5, UR11 ;  /* 0x000000053f0e0299 */ /* 0x000fc8000801160b */
[----:B------:R-:W-:Y:S02]  /*04c0*/  UIMAD UR8, UR14, UR8, URZ ;  /* 0x000000080e0872a4 */ /* 0x000fe4000f8e023f */
.L_x_415:
        /* <DEDUP_REMOVED lines=10> */
.L_x_413:
        /* <DEDUP_REMOVED lines=16> */
[----:B------:R-:W-:Y:S01]  /*0670*/  UMOV UR7, 0x1f ;  /* 0x0000001f00077882 */ /* 0x000fe20000000000 */
[----:B------:R-:W-:Y:S01]  /*0680*/  CS2R R134, SRZ ;  /* 0x0000000000867805 */ /* 0x000fe2000001ff00 */
[----:B------:R-:W-:Y:S01]  /*0690*/  USHF.R.S32.HI UR4, URZ, 0x1f, UR5 ;  /* 0x0000001f3f047899 */ /* 0x000fe20008011405 */
[----:B------:R-:W-:Y:S01]  /*06a0*/  CS2R R132, SRZ ;  /* 0x0000000000847805 */ /* 0x000fe2000001ff00 */
[----:B------:R-:W-:Y:S01]  /*06b0*/  UIADD3 UR7, UR7, UR6, URZ ;  /* 0x0000000607077290 */ /* 0x000fe2000fffe03f */
[----:B------:R-:W-:Y:S01]  /*06c0*/  CS2R R126, SRZ ;  /* 0x00000000007e7805 */ /* 0x000fe2000001ff00 */
[----:B------:R-:W-:Y:S01]  /*06d0*/  ULEA.HI UR18, UR4, UR5, URZ, 0x5 ;  /* 0x0000000504127291 */ /* 0x000fe2000f8f283f */
[----:B------:R-:W-:Y:S01]  /*06e0*/  CS2R R124, SRZ ;  /* 0x00000000007c7805 */ /* 0x000fe2000001ff00 */
[----:B------:R-:W-:Y:S01]  /*06f0*/  USHF.R.S32.HI UR4, URZ, 0x1f, UR7 ;  /* 0x0000001f3f047899 */ /* 0x000fe20008011407 */
[----:B------:R-:W-:Y:S01]  /*0700*/  CS2R R130, SRZ ;  /* 0x0000000000827805 */ /* 0x000fe2000001ff00 */
[----:B------:R-:W-:Y:S01]  /*0710*/  USHF.R.S32.HI UR18, URZ, 0x5, UR18 ;  /* 0x000000053f127899 */ /* 0x000fe20008011412 */
[----:B------:R-:W-:Y:S01]  /*0720*/  CS2R R128, SRZ ;  /* 0x0000000000807805 */ /* 0x000fe2000001ff00 */
[----:B------:R-:W-:Y:S01]  /*0730*/  ULEA.HI UR4, UR4, UR7, URZ, 0x5 ;  /* 0x0000000704047291 */ /* 0x000fe2000f8f283f */
[----:B------:R-:W-:Y:S01]  /*0740*/  CS2R R122, SRZ ;  /* 0x00000000007a7805 */ /* 0x000fe2000001ff00 */
[----:B------:R-:W-:Y:S01]  /*0750*/  UISETP.LT.AND UP0, UPT, URZ, UR18, UPT ;  /* 0x000000123f00728c */ /* 0x000fe2000bf01270 */
[----:B------:R-:W-:Y:S01]  /*0760*/  CS2R R120, SRZ ;  /* 0x0000000000787805 */ /* 0x000fe2000001ff00 */
[----:B------:R-:W-:Y:S01]  /*0770*/  USHF.R.S32.HI UR11, URZ, 0x5, UR4 ;  /* 0x000000053f0b7899 */ /* 0x000fe20008011404 */
[----:B------:R-:W-:Y:S01]  /*0780*/  CS2R R118, SRZ ;  /* 0x0000000000767805 */ /* 0x000fe2000001ff00 */
[----:B------:R-:W-:Y:S01]  /*0790*/  USEL UR18, URZ, UR18, !UP0 ;  /* 0x000000123f127287 */ /* 0x000fe2000c000000 */
[----:B------:R-:W-:Y:S01]  /*07a0*/  CS2R R116, SRZ ;  /* 0x0000000000747805 */ /* 0x000fe2000001ff00 */
[----:B------:R-:W-:Y:S01]  /*07b0*/  ULDC.64 UR16, c[0x0][0x118] ;  /* 0x0000460000107ab9 */ /* 0x000fe20000000a00 */
        /* <DEDUP_REMOVED lines=111> */
[----:B------:R-:W-:Y:S01]  /*0eb0*/  USHF.R.S32.HI UR20, URZ, 0x1f, UR18 ;  /* 0x0000001f3f147899 */ /* 0x000fe20008011412 */
        /* <DEDUP_REMOVED lines=12> */
[----:B------:R-:W-:Y:S01]  /*0f80*/  UMOV UR21, 0x5 ;  /* 0x0000000500157882 */ /* 0x000fe20000000000 */
[----:B------:R-:W-:Y:S01]  /*0f90*/  IMAD.IADD R11, R7, 0x1, R0 ;  /* 0x00000001070b7824 */ /* 0x000fe200078e0200 */
[----:B------:R-:W-:Y:S01]  /*0fa0*/  ULDC.64 UR4, c[0x0][0x1e8] ;  /* 0x00007a0000047ab9 */ /* 0x000fe20000000a00 */
[----:B------:R-:W-:Y:S01]  /*0fb0*/  IMAD.SHL.U32 R0, R10, 0x40, RZ ;  /* 0x000000400a007824 */ /* 0x000fe200078e00ff */
[----:B------:R-:W-:Y:S01]  /*0fc0*/  UIMAD UR4, UR8, UR4, URZ ;  /* 0x00000004080472a4 */ /* 0x000fe2000f8e023f */
[----:B------:R-:W-:Y:S01]  /*0fd0*/  IMAD.MOV.U32 R8, RZ, RZ, R4 ;  /* 0x000000ffff087224 */ /* 0x000fe200078e0004 */
[----:B------:R-:W-:Y:S01]  /*0fe0*/  CS2R R146, SRZ ;  /* 0x0000000000927805 */ /* 0x000fe2000001ff00 */
        /* <DEDUP_REMOVED lines=59> */
[----:B------:R-:W-:Y:S01]  /*13a0*/  ULDC.64 UR4, c[0x0][0x188] ;  /* 0x0000620000047ab9 */ /* 0x000fe20000000a00 */
[----:B------:R-:W-:Y:S01]  /*13b0*/  IMAD.SHL.U32 R19, R0, 0x2, RZ ;  /* 0x0000000200137824 */ /* 0x000fe200078e00ff */
[----:B------:R-:W-:Y:S01]  /*13c0*/  UIADD3 UR15, -UR10, UR15, URZ ;  /* 0x0000000f0a0f7290 */ /* 0x000fe2000fffe13f */
        /* <DEDUP_REMOVED lines=16> */
[----:B------:R2:W-:Y:S01]  /*14d0*/  STL [R1+0x6c], R40 ;  /* 0x00006c2801007387 */ /* 0x0005e20000100800 */
[----:B------:R-:W-:Y:S01]  /*14e0*/  ISETP.GE.AND P4, PT, R17, c[0x0][0x1cc], PT ;  /* 0x0000730011007a0c */ /* 0x000fe20003f86270 */
[----:B------:R-:W-:Y:S01]  /*14f0*/  UIMAD UR22, UR20, UR4, URZ ;  /* 0x00000004141672a4 */ /* 0x000fe2000f8e023f */
[----:B------:R-:W-:Y:S01]  /*1500*/  IMAD.SHL.U32 R26, R26, 0x2, RZ ;  /* 0x000000021a1a7824 */ /* 0x000fe200078e00ff */
[----:B------:R-:W-:Y:S01]  /*1510*/  UIMAD.WIDE.U32 UR24, UR18, UR4, URZ ;  /* 0x00000004121872a5 */ /* 0x000fe2000f8e003f */
[----:B------:R-:W-:Y:S01]  /*1520*/  IMAD.MOV.U32 R148, RZ, RZ, 0x20 ;  /* 0x00000020ff947424 */ /* 0x000fe200078e00ff */
[----:B------:R-:W-:Y:S01]  /*1530*/  UIMAD UR22, UR18, UR5, UR22 ;  /* 0x00000005121672a4 */ /* 0x000fe2000f8e0216 */
[----:B------:R-:W-:Y:S01]  /*1540*/  CS2R R118, SRZ ;  /* 0x0000000000767805 */ /* 0x000fe2000001ff00 */
[----:B------:R-:W-:Y:S01]  /*1550*/  ULDC.64 UR6, c[0x0][0x208] ;  /* 0x0000820000067ab9 */ /* 0x000fe20000000a00 */
[----:B------:R-:W-:Y:S01]  /*1560*/  CS2R R116, SRZ ;  /* 0x0000000000747805 */ /* 0x000fe2000001ff00 */
[----:B------:R-:W-:Y:S01]  /*1570*/  UIADD3 UR22, UR25, UR22, URZ ;  /* 0x0000001619167290 */ /* 0x000fe2000fffe03f */
[----:B------:R-:W-:Y:S01]  /*1580*/  CS2R R114, SRZ ;  /* 0x0000000000727805 */ /* 0x000fe2000001ff00 */
        /* <DEDUP_REMOVED lines=13> */
[----:B------:R-:W-:Y:S01]  /*1660*/  LEA R8, P0, R0, R4, 0x6 ;  /* 0x0000000400087211 */ /* 0x000fe200078030ff */
[----:B--2---:R-:W-:Y:S01]  /*1670*/  IMAD.WIDE.U32 R40, R18, c[0x0][0x188], R10 ;  /* 0x0000620012287a25 */ /* 0x004fe200078e000a */
[C---:B------:R-:W-:Y:S01]  /*1680*/  LEA R10, P1, R3.reuse, R6, 0x6 ;  /* 0x00000006030a7211 */ /* 0x040fe200078230ff */
[----:B------:R-:W-:Y:S01]  /*1690*/  USHF.L.U64.HI UR7, UR6, UR21, UR7 ;  /* 0x0000001506077299 */ /* 0x000fe20008010207 */
[----:B------:R-:W-:Y:S01]  /*16a0*/  LEA.HI.X R9, R0, R5, R9, 0x6, P0 ;  /* 0x0000000500097211 */ /* 0x000fe200000f3409 */
[----:B------:R-:W-:Y:S01]  /*16b0*/  IMAD.MOV.U32 R11, RZ, RZ, c[0x0][0x1dc] ;  /* 0x00007700ff0b7624 */ /* 0x000fe200078e00ff */
[----:B------:R-:W-:Y:S01]  /*16c0*/  IADD3 R0, -R38, UR15, RZ ;  /* 0x0000000f26007c10 */ /* 0x000fe2000fffe1ff */
[----:B------:R-:W-:Y:S01]  /*16d0*/  IMAD.U32 R13, RZ, RZ, UR25 ;  /* 0x00000019ff0d7e24 */ /* 0x000fe2000f8e00ff */
[----:B------:R-:W-:Y:S01]  /*16e0*/  IADD3 R18, R2, 0x80, RZ ;  /* 0x0000008002127810 */ /* 0x000fe20007ffe0ff */
[----:B------:R-:W-:Y:S01]  /*16f0*/  IMAD.U32 R16, RZ, RZ, UR22 ;  /* 0x00000016ff107e24 */ /* 0x000fe2000f8e00ff */
[----:B------:R-:W-:Y:S01]  /*1700*/  LEA.HI.X R11, R3, R7, R11, 0x6, P1 ;  /* 0x00000007030b7211 */ /* 0x000fe200008f340b */
[----:B------:R-:W-:Y:S01]  /*1710*/  IMAD.U32 R3, RZ, RZ, UR13 ;  /* 0x0000000dff037e24 */ /* 0x000fe2000f8e00ff */
[C---:B------:R-:W-:Y:S01]  /*1720*/  ISETP.LT.OR P1, PT, R0.reuse, 0x1, P6 ;  /* 0x000000010000780c */ /* 0x040fe20003721670 */
[----:B------:R1:W-:Y:S01]  /*1730*/  STL.64 [R1+0xa0], R40 ;  /* 0x0000a02801007387 */ /* 0x0003e20000100a00 */
[----:B------:R-:W-:Y:S01]  /*1740*/  ISETP.LT.OR P0, PT, R0, 0x1, P4 ;  /* 0x000000010000780c */ /* 0x000fe20002701670 */
[----:B------:R-:W-:Y:S01]  /*1750*/  UIMAD UR4, UR13, UR5, UR4 ;  /* 0x000000050d0472a4 */ /* 0x000fe2000f8e0204 */
[----:B------:R-:W-:Y:S01]  /*1760*/  ISETP.GE.AND P5, PT, R18, c[0x0][0x1cc], PT ;  /* 0x0000730012007a0c */ /* 0x000fe20003fa6270 */
[----:B------:R-:W-:Y:S01]  /*1770*/  USHF.L.U32 UR6, UR6, 0x5, URZ ;  /* 0x0000000506067899 */ /* 0x000fe2000800063f */
[----:B------:R-:W-:Y:S01]  /*1780*/  IADD3 R42, R41, UR19, RZ ;  /* 0x00000013292a7c10 */ /* 0x000fe2000fffe0ff */
[----:B------:R-:W-:Y:S01]  /*1790*/  UIMAD UR7, UR7, UR18, URZ ;  /* 0x00000012070772a4 */ /* 0x000fe2000f8e023f */
[C---:B------:R-:W-:Y:S01]  /*17a0*/  ISETP.LT.OR P3, PT, R0.reuse, 0x1, P5 ;  /* 0x000000010000780c */ /* 0x040fe20002f61670 */
[----:B------:R-:W-:Y:S01]  /*17b0*/  USHF.L.U32 UR19, UR18, 0x5, URZ ;  /* 0x0000000512137899 */ /* 0x000fe2000800063f */
[C---:B------:R-:W-:Y:S01]  /*17c0*/  ISETP.LT.OR P4, PT, R0.reuse, 0x21, P4 ;  /* 0x000000210000780c */ /* 0x040fe20002781670 */
        /* <DEDUP_REMOVED lines=9> */
[C---:B------:R-:W-:Y:S01]  /*1860*/  ISETP.LT.OR P1, PT, R0.reuse, 0x1, P2 ;  /* 0x000000010000780c */ /* 0x040fe20001721670 */
[----:B------:R-:W-:Y:S01]  /*1870*/  UIADD3 UR20, -UR19, UR20, URZ ;  /* 0x0000001413147290 */ /* 0x000fe2000fffe13f */
[----:B------:R-:W-:Y:S01]  /*1880*/  ISETP.LT.OR P2, PT, R0, 0x21, P2 ;  /* 0x000000210000780c */ /* 0x000fe20001741670 */
[----:B------:R2:W-:Y:S01]  /*1890*/  LDGSTS.E.BYPASS.LTC128B.128 [R26+0xa080], [R6.64+0x80], !P0 ;  /* 0x0a080080061a7fae */ /* 0x0005e2000c101d50 */
[C---:B------:R-:W-:Y:S01]  /*18a0*/  LEA R13, P0, R12.reuse, R40, 0x5 ;  /* 0x000000280c0d7211 */ /* 0x040fe200078028ff */
[----:B------:R-:W-:Y:S01]  /*18b0*/  CS2R R108, SRZ ;  /* 0x00000000006c7805 */ /* 0x000fe2000001ff00 */
[----:B------:R-:W-:Y:S01]  /*18c0*/  CS2R R106, SRZ ;  /* 0x00000000006a7805 */ /* 0x000fe2000001ff00 */
[----:B------:R2:W-:Y:S01]  /*18d0*/  LDGSTS.E.BYPASS.LTC128B.128 [R26+0xc080], [R6.64+0x100], !P3 ;  /* 0x0c080100061a7fae */ /* 0x0005e2000d901d50 */
[----:B------:R-:W-:Y:S01]  /*18e0*/  LEA.HI.X R12, R12, R42, R16, 0x5, P0 ;  /* 0x0000002a0c0c7211 */ /* 0x000fe200000f2c10 */
[----:B------:R-:W-:Y:S01]  /*18f0*/  CS2R R104, SRZ ;  /* 0x0000000000687805 */ /* 0x000fe2000001ff00 */
[C---:B------:R-:W-:Y:S01]  /*1900*/  ISETP.LT.OR P0, PT, R0.reuse, 0x21, P6 ;  /* 0x000000210000780c */ /* 0x040fe20003701670 */
[----:B-1----:R-:W-:Y:S01]  /*1910*/  IMAD.WIDE.U32 R40, R3, c[0x0][0x218], R14 ;  /* 0x0000860003287a25 */ /* 0x002fe200078e000e */
[----:B------:R-:W-:Y:S01]  /*1920*/  ISETP.LT.OR P3, PT, R0, 0x21, P5 ;  /* 0x000000210000780c */ /* 0x000fe20002f61670 */
[----:B------:R2:W-:Y:S01]  /*1930*/  LDGSTS.E.BYPASS.LTC128B.128 [R26+0xe080], [R6.64+0x180], !P1 ;  /* 0x0e080180061a7fae */ /* 0x0005e2000c901d50 */
[----:B------:R-:W-:Y:S01]  /*1940*/  ISETP.GE.AND P1, PT, R2, c[0x0][0x19c], PT ;  /* 0x0000670002007a0c */ /* 0x000fe20003f26270 */
[----:B------:R-:W-:Y:S01]  /*1950*/  IMAD.MOV.U32 R14, RZ, RZ, R40 ;  /* 0x000000ffff0e7224 */ /* 0x000fe200078e0028 */
[----:B------:R-:W-:Y:S01]  /*1960*/  ISETP.GE.AND P5, PT, R17, c[0x0][0x19c], PT ;  /* 0x0000670011007a0c */ /* 0x000fe20003fa6270 */
[----:B------:R-:W-:Y:S01]  /*1970*/  STL [R1+0xbc], R42 ;  /* 0x0000bc2a01007387 */ /* 0x000fe20000100800 */
[----:B------:R-:W-:Y:S01]  /*1980*/  IADD3 R15, R41, UR4, RZ ;  /* 0x00000004290f7c10 */ /* 0x000fe2000fffe0ff */
[----:B------:R-:W-:Y:S01]  /*1990*/  ULDC.64 UR4, c[0x0][0x288] ;  /* 0x0000a20000047ab9 */ /* 0x000fe20000000a00 */
[----:B------:R-:W-:Y:S01]  /*19a0*/  CS2R R102, SRZ ;  /* 0x0000000000667805 */ /* 0x000fe2000001ff00 */
[----:B------:R-:W-:Y:S01]  /*19b0*/  STL.64 [R1+0x98], R40 ;  /* 0x0000982801007387 */ /* 0x000fe20000100a00 */
[----:B------:R-:W-:Y:S01]  /*19c0*/  UIMAD UR4, UR9, UR4, URZ ;  /* 0x00000004090472a4 */ /* 0x000fe2000f8e023f */
[----:B------:R-:W-:Y:S01]  /*19d0*/  CS2R R100, SRZ ;  /* 0x0000000000647805 */ /* 0x000fe2000001ff00 */
[----:B------:R-:W-:Y:S01]  /*19e0*/  CS2R R98, SRZ ;  /* 0x0000000000627805 */ /* 0x000fe2000001ff00 */
[----:B------:R1:W-:Y:S01]  /*19f0*/  LDGSTS.E.BYPASS.LTC128B.128 [R26+0x9080], [R10.64], !P0 ;  /* 0x090800000a1a7fae */ /* 0x0003e2000c101d50 */
[C---:B------:R-:W-:Y:S01]  /*1a00*/  ISETP.LT.OR P0, PT, R0.reuse, 0x1, P1 ;  /* 0x000000010000780c */ /* 0x040fe20000f01670 */
[----:B------:R-:W-:Y:S01]  /*1a10*/  UIMAD UR4, UR12, UR5, UR4 ;  /* 0x000000050c0472a4 */ /* 0x000fe2000f8e0204 */
[----:B------:R-:W-:Y:S01]  /*1a20*/  CS2R R96, SRZ ;  /* 0x0000000000607805 */ /* 0x000fe2000001ff00 */
[----:B------:R1:W-:Y:S01]  /*1a30*/  LDGSTS.E.BYPASS.LTC128B.128 [R26+0xb080], [R10.64+0x80], !P4 ;  /* 0x0b0800800a1a7fae */ /* 0x0003e2000e101d50 */
[C---:B------:R-:W-:Y:S01]  /*1a40*/  ISETP.LT.OR P4, PT, R0.reuse, 0x1, P5 ;  /* 0x000000010000780c */ /* 0x040fe20002f81670 */
[----:B------:R-:W-:Y:S01]  /*1a50*/  CS2R R94, SRZ ;  /* 0x00000000005e7805 */ /* 0x000fe2000001ff00 */
[----:B------:R-:W-:Y:S01]  /*1a60*/  ISETP.LT.OR P5, PT, R0, 0x21, P5 ;  /* 0x000000210000780c */ /* 0x000fe20002fa1670 */
[----:B------:R1:W-:Y:S01]  /*1a70*/  LDGSTS.E.BYPASS.LTC128B.128 [R26+0xd080], [R10.64+0x100], !P3 ;  /* 0x0d0801000a1a7fae */ /* 0x0003e2000d901d50 */
[----:B------:R-:W-:Y:S01]  /*1a80*/  ISETP.GE.AND P3, PT, R18, c[0x0][0x19c], PT ;  /* 0x0000670012007a0c */ /* 0x000fe20003f66270 */
[----:B------:R-:W-:Y:S01]  /*1a90*/  CS2R R92, SRZ ;  /* 0x00000000005c7805 */ /* 0x000fe2000001ff00 */
[----:B------:R-:W-:Y:S01]  /*1aa0*/  CS2R R90, SRZ ;  /* 0x00000000005a7805 */ /* 0x000fe2000001ff00 */
[----:B------:R1:W-:Y:S01]  /*1ab0*/  LDGSTS.E.BYPASS.LTC128B.128 [R26+0xf080], [R10.64+0x180], !P2 ;  /* 0x0f0801800a1a7fae */ /* 0x0003e2000d101d50 */
[----:B------:R-:W-:Y:S01]  /*1ac0*/  ISETP.GE.AND P2, PT, R19, c[0x0][0x19c], PT ;  /* 0x0000670013007a0c */ /* 0x000fe20003f46270 */
[----:B------:R-:W-:Y:S01]  /*1ad0*/  CS2R R88, SRZ ;  /* 0x0000000000587805 */ /* 0x000fe2000001ff00 */
[----:B--2---:R-:W-:Y:S01]  /*1ae0*/  IMAD.U32 R6, RZ, RZ, UR6 ;  /* 0x00000006ff067e24 */ /* 0x004fe2000f8e00ff */
[----:B------:R-:W0:Y:S01]  /*1af0*/  LDGDEPBAR ;  /* 0x00000000000079af */ /* 0x000e220000000000 */
[----:B------:R-:W-:Y:S01]  /*1b00*/  ISETP.LT.OR P6, PT, R0, 0x1, P3 ;  /* 0x000000010000780c */ /* 0x000fe20001fc1670 */
[----:B------:R-:W-:Y:S01]  /*1b10*/  CS2R R86, SRZ ;  /* 0x0000000000567805 */ /* 0x000fe2000001ff00 */
[----:B------:R-:W-:Y:S01]  /*1b20*/  IMAD.WIDE.U32 R6, R6, UR18, R14 ;  /* 0x0000001206067c25 */ /* 0x000fe2000f8e000e */
[----:B------:R2:W-:Y:S01]  /*1b30*/  LDGSTS.E.BYPASS.LTC128B.128 [R26+0x80], [R4.64], !P0 ;  /* 0x00080000041a7fae */ /* 0x0005e2000c101d50 */
[C---:B------:R-:W-:Y:S01]  /*1b40*/  ISETP.LT.OR P3, PT, R0.reuse, 0x21, P3 ;  /* 0x000000210000780c */ /* 0x040fe20001f61670 */
[----:B------:R-:W-:Y:S01]  /*1b50*/  CS2R R84, SRZ ;  /* 0x0000000000547805 */ /* 0x000fe2000001ff00 */
[----:B------:R-:W-:Y:S01]  /*1b60*/  CS2R R82, SRZ ;  /* 0x0000000000527805 */ /* 0x000fe2000001ff00 */
[----:B------:R-:W-:Y:S01]  /*1b70*/  IADD3 R3, R7, UR7, RZ ;  /* 0x0000000707037c10 */ /* 0x000fe2000fffe0ff */
[----:B------:R2:W-:Y:S01]  /*1b80*/  LDGSTS.E.BYPASS.LTC128B.128 [R26+0x2080], [R4.64+0x80], !P4 ;  /* 0x02080080041a7fae */ /* 0x0005e2000e101d50 */
[C---:B------:R-:W-:Y:S01]  /*1b90*/  ISETP.LT.OR P4, PT, R0.reuse, 0x1, P2 ;  /* 0x000000010000780c */ /* 0x040fe20001781670 */
[----:B------:R-:W-:Y:S01]  /*1ba0*/  ULDC.64 UR6, c[0x0][0x270] ;  /* 0x00009c0000067ab9 */ /* 0x000fe20000000a00 */
[----:B------:R-:W-:Y:S01]  /*1bb0*/  ISETP.LT.OR P2, PT, R0, 0x21, P2 ;  /* 0x000000210000780c */ /* 0x000fe20001741670 */
[----:B------:R3:W-:Y:S01]  /*1bc0*/  STL.64 [R1+0x80], R14 ;  /* 0x0000800e01007387 */ /* 0x0007e20000100a00 */
[----:B------:R-:W-:Y:S01]  /*1bd0*/  UIMAD UR6, UR9, UR6, URZ ;  /* 0x00000006090672a4 */ /* 0x000fe2000f8e023f */
[----:B------:R-:W-:Y:S01]  /*1be0*/  CS2R R80, SRZ ;  /* 0x0000000000507805 */ /* 0x000fe2000001ff00 */
[----:B------:R-:W-:Y:S01]  /*1bf0*/  CS2R R78, SRZ ;  /* 0x00000000004e7805 */ /* 0x000fe2000001ff00 */
[----:B------:R2:W-:Y:S01]  /*1c00*/  LDGSTS.E.BYPASS.LTC128B.128 [R26+0x4080], [R4.64+0x100], !P6 ;  /* 0x04080100041a7fae */ /* 0x0005e2000f101d50 */
[----:B------:R-:W-:Y:S01]  /*1c10*/  UIMAD UR6, UR12, UR7, UR6 ;  /* 0x000000070c0672a4 */ /* 0x000fe2000f8e0206 */
[----:B------:R-:W-:Y:S01]  /*1c20*/  CS2R R76, SRZ ;  /* 0x00000000004c7805 */ /* 0x000fe2000001ff00 */
[----:B------:R-:W-:Y:S01]  /*1c30*/  CS2R R74, SRZ ;  /* 0x00000000004a7805 */ /* 0x000fe2000001ff00 */
[----:B------:R-:W-:Y:S01]  /*1c40*/  CS2R R72, SRZ ;  /* 0x0000000000487805 */ /* 0x000fe2000001ff00 */
[----:B------:R-:W-:Y:S01]  /*1c50*/  CS2R R70, SRZ ;  /* 0x0000000000467805 */ /* 0x000fe2000001ff00 */
[----:B-1----:R-:W-:Y:S01]  /*1c60*/  LEA R10, P0, R6, c[0x0][0x1f0], 0x1 ;  /* 0x00007c00060a7a11 */ /* 0x002fe200078008ff */
[----:B------:R2:W-:Y:S01]  /*1c70*/  LDGSTS.E.BYPASS.LTC128B.128 [R26+0x6080], [R4.64+0x180], !P4 ;  /* 0x06080180041a7fae */ /* 0x0005e2000e101d50 */
[----:B------:R-:W-:Y:S01]  /*1c80*/  LOP3.LUT P4, RZ, R20, 0x4, RZ, 0xc0, !PT ;  /* 0x0000000414ff7812 */ /* 0x000fe2000788c0ff */
[----:B------:R-:W-:Y:S01]  /*1c90*/  CS2R R68, SRZ ;  /* 0x0000000000447805 */ /* 0x000fe2000001ff00 */
[----:B------:R-:W-:Y:S01]  /*1ca0*/  LEA.HI.X R11, R6, c[0x0][0x1f4], R3, 0x1, P0 ;  /* 0x00007d00060b7a11 */ /* 0x000fe200000f0c03 */
[----:B------:R-:W-:Y:S01]  /*1cb0*/  IMAD R3, R22, 0x800, R23 ;  /* 0x0000080016037824 */ /* 0x000fe200078e0217 */
[----:B------:R-:W-:Y:S01]  /*1cc0*/  ISETP.LT.OR P0, PT, R0, 0x21, P1 ;  /* 0x000000210000780c */ /* 0x000fe20000f01670 */
[----:B------:R-:W-:Y:S01]  /*1cd0*/  IMAD.SHL.U32 R0, R20, 0x40, RZ ;  /* 0x0000004014007824 */ /* 0x000fe200078e00ff */
[C---:B------:R-:W-:Y:S01]  /*1ce0*/  LEA R6, P1, R13.reuse, c[0x0][0x160], 0x1 ;  /* 0x000058000d067a11 */ /* 0x040fe200078208ff */
[----:B------:R-:W-:Y:S01]  /*1cf0*/  CS2R R66, SRZ ;  /* 0x0000000000427805 */ /* 0x000fe2000001ff00 */
[----:B------:R-:W-:Y:S01]  /*1d00*/  CS2R R64, SRZ ;  /* 0x0000000000407805 */ /* 0x000fe2000001ff00 */
[----:B------:R-:W-:Y:S01]  /*1d10*/  CS2R R62, SRZ ;  /* 0x00000000003e7805 */ /* 0x000fe2000001ff00 */
[----:B------:R-:W-:Y:S01]  /*1d20*/  LEA.HI.X R7, R13, c[0x0][0x164], R12, 0x1, P1 ;  /* 0x000059000d077a11 */ /* 0x000fe200008f0c0c */
[----:B------:R-:W-:Y:S01]  /*1d30*/  CS2R R60, SRZ ;  /* 0x00000000003c7805 */ /* 0x000fe2000001ff00 */
[----:B------:R-:W-:Y:S01]  /*1d40*/  LOP3.LUT R12, R0, 0x1c0, RZ, 0xc0, !PT ;  /* 0x000001c0000c7812 */ /* 0x000fe200078ec0ff */
[----:B------:R-:W-:Y:S01]  /*1d50*/  CS2R R58, SRZ ;  /* 0x00000000003a7805 */ /* 0x000fe2000001ff00 */
[----:B------:R-:W-:Y:S01]  /*1d60*/  LOP3.LUT P1, RZ, R20, 0x2, RZ, 0xc0, !PT ;  /* 0x0000000214ff7812 */ /* 0x000fe2000782c0ff */
[----:B------:R-:W-:Y:S01]  /*1d70*/  CS2R R56, SRZ ;  /* 0x0000000000387805 */ /* 0x000fe2000001ff00 */
[----:B------:R-:W-:Y:S01]  /*1d80*/  LOP3.LUT R0, R12, 0x8, R35, 0xf8, !PT ;  /* 0x000000080c007812 */ /* 0x000fe200078ef823 */
[----:B------:R1:W-:Y:S01]  /*1d90*/  LDGSTS.E.BYPASS.LTC128B.128 [R26+0x1080], [R8.64], !P0 ;  /* 0x01080000081a7fae */ /* 0x0003e2000c101d50 */
[----:B------:R-:W-:Y:S01]  /*1da0*/  SHF.R.U32.HI R13, RZ, 0x3, R12 ;  /* 0x00000003ff0d7819 */ /* 0x000fe2000001160c */
[----:B------:R-:W-:Y:S01]  /*1db0*/  CS2R R54, SRZ ;  /* 0x0000000000367805 */ /* 0x000fe2000001ff00 */
[----:B------:R-:W-:Y:S01]  /*1dc0*/  ISETP.LT.AND P0, PT, R38, UR20, PT ;  /* 0x0000001426007c0c */ /* 0x000fe2000bf01270 */
[----:B------:R1:W-:Y:S01]  /*1dd0*/  LDGSTS.E.BYPASS.LTC128B.128 [R26+0x3080], [R8.64+0x80], !P5 ;  /* 0x03080080081a7fae */ /* 0x0003e2000e901d50 */
[----:B------:R-:W-:Y:S01]  /*1de0*/  LOP3.LUT R0, R0, R13, RZ, 0x3c, !PT ;  /* 0x0000000d00007212 */ /* 0x000fe200078e3cff */
[----:B------:R-:W-:Y:S01]  /*1df0*/  CS2R R52, SRZ ;  /* 0x0000000000347805 */ /* 0x000fe2000001ff00 */
[C---:B------:R-:W-:Y:S01]  /*1e00*/  ISETP.GE.OR P5, PT, R2.reuse, c[0x0][0x16c], !P0 ;  /* 0x00005b0002007a0c */ /* 0x040fe200047a6670 */
[----:B------:R1:W-:Y:S01]  /*1e10*/  LDGSTS.E.BYPASS.LTC128B.128 [R26+0x5080], [R8.64+0x100], !P3 ;  /* 0x05080100081a7fae */ /* 0x0003e2000d901d50 */
[C---:B------:R-:W-:Y:S01]  /*1e20*/  ISETP.GE.AND P3, PT, R2.reuse, c[0x0][0x1fc], PT ;  /* 0x00007f0002007a0c */ /* 0x040fe20003f66270 */
[----:B--2---:R-:W-:Y:S01]  /*1e30*/  IMAD.MOV.U32 R4, RZ, RZ, R30 ;  /* 0x000000ffff047224 */ /* 0x004fe200078e001e */
[C---:B------:R-:W-:Y:S01]  /*1e40*/  ISETP.GE.OR P6, PT, R2.reuse, c[0x0][0x1fc], !P0 ;  /* 0x00007f0002007a0c */ /* 0x040fe200047c6670 */
[----:B------:R1:W-:Y:S01]  /*1e50*/  LDGSTS.E.BYPASS.LTC128B.128 [R26+0x7080], [R8.64+0x180], !P2 ;  /* 0x07080180081a7fae */ /* 0x0003e2000d101d50 */
[----:B------:R-:W-:Y:S01]  /*1e60*/  ISETP.GE.AND P2, PT, R2, c[0x0][0x16c], PT ;  /* 0x00005b0002007a0c */ /* 0x000fe20003f46270 */
[----:B------:R-:W-:Y:S01]  /*1e70*/  IMAD.IADD R2, R3, 0x1, R0 ;  /* 0x0000000103027824 */ /* 0x000fe200078e0200 */
[----:B------:R-:W-:Y:S01]  /*1e80*/  SHF.R.S32.HI R0, RZ, 0x1f, R21 ;  /* 0x0000001fff007819 */ /* 0x000fe20000011415 */
[----:B------:R-:W0:Y:S01]  /*1e90*/  LDGDEPBAR ;  /* 0x00000000000079af */ /* 0x000e220000000000 */
[----:B------:R-:W-:Y:S01]  /*1ea0*/  IMAD.MOV.U32 R3, RZ, RZ, 0x40 ;  /* 0x00000040ff037424 */ /* 0x000fe200078e00ff */
[----:B------:R-:W-:Y:S01]  /*1eb0*/  IADD3 R5, R31, UR4, RZ ;  /* 0x000000041f057c10 */ /* 0x000fe2000fffe0ff */
[----:B------:R-:W-:Y:S01]  /*1ec0*/  IMAD.SHL.U32 R38, R2, 0x2, RZ ;  /* 0x0000000202267824 */ /* 0x000fe200078e00ff */
[----:B---3--:R-:W-:Y:S01]  /*1ed0*/  LEA.HI R14, R0, R21, RZ, 0x2 ;  /* 0x00000015000e7211 */ /* 0x008fe200078f10ff */
[----:B------:R-:W-:Y:S01]  /*1ee0*/  ULDC.64 UR4, c[0x0][0x278] ;  /* 0x00009e0000047ab9 */ /* 0x000fe20000000a00 */
[----:B------:R-:W-:Y:S01]  /*1ef0*/  SEL R0, R148, 0xffffffe0, !P1 ;  /* 0xffffffe094007807 */ /* 0x000fe20004800000 */
[----:B------:R-:W-:Y:S01]  /*1f00*/  UIMAD UR4, UR8, UR4, URZ ;  /* 0x00000004080472a4 */ /* 0x000fe2000f8e023f */
[----:B------:R-:W-:Y:S01]  /*1f10*/  SEL R2, R3, 0xffffffc0, !P4 ;  /* 0xffffffc003027807 */ /* 0x000fe20006000000 */
[----:B------:R-:W-:Y:S01]  /*1f20*/  IMAD.U32 R3, RZ, RZ, UR13 ;  /* 0x0000000dff037e24 */ /* 0x000fe2000f8e00ff */
[----:B------:R-:W-:Y:S01]  /*1f30*/  ISETP.GE.OR P4, PT, R17, c[0x0][0x16c], !P0 ;  /* 0x00005b0011007a0c */ /* 0x000fe20004786670 */
[----:B------:R-:W-:Y:S01]  /*1f40*/  IMAD.IADD R20, R38, 0x1, R0 ;  /* 0x0000000126147824 */ /* 0x000fe200078e0200 */
[----:B------:R-:W-:Y:S01]  /*1f50*/  ISETP.GE.OR P1, PT, R18, c[0x0][0x16c], !P0 ;  /* 0x00005b0012007a0c */ /* 0x000fe20004726670 */
[----:B------:R-:W-:Y:S01]  /*1f60*/  IMAD.IADD R16, R38, 0x1, R2 ;  /* 0x0000000126107824 */ /* 0x000fe200078e0202 */
[----:B------:R-:W-:Y:S01]  /*1f70*/  STL [R1+0x28], R38 ;  /* 0x0000282601007387 */ /* 0x000fe20000100800 */
[----:B------:R-:W-:Y:S01]  /*1f80*/  IMAD.IADD R15, R2, 0x1, R20 ;  /* 0x00000001020f7824 */ /* 0x000fe200078e0214 */
[----:B------:R-:W-:Y:S01]  /*1f90*/  UIMAD UR5, UR13, UR5, UR4 ;  /* 0x000000050d0572a4 */ /* 0x000fe2000f8e0204 */
[----:B------:R-:W-:Y:S01]  /*1fa0*/  IMAD.U32 R0, RZ, RZ, UR13 ;  /* 0x0000000dff007e24 */ /* 0x000fe2000f8e00ff */
[----:B------:R-:W-:Y:S01]  /*1fb0*/  STL [R1+0x2c], R20 ;  /* 0x00002c1401007387 */ /* 0x000fe20000100800 */
[----:B------:R-:W-:Y:S01]  /*1fc0*/  LOP3.LUT R14, R14, 0x1ffffffc, RZ, 0xc0, !PT ;  /* 0x1ffffffc0e0e7812 */ /* 0x000fe200078ec0ff */
[----:B------:R-:W-:Y:S01]  /*1fd0*/  CS2R R50, SRZ ;  /* 0x0000000000327805 */ /* 0x000fe2000001ff00 */
[----:B------:R-:W-:Y:S01]  /*1fe0*/  IMAD.WIDE.U32 R150, R0, c[0x0][0x240], R24 ;  /* 0x0000900000967a25 */ /* 0x000fe200078e0018 */
[----:B------:R-:W-:Y:S01]  /*1ff0*/  SEL R25, RZ, 0x1, P2 ;  /* 0x00000001ff197807 */ /* 0x000fe20001000000 */
[----:B------:R-:W-:Y:S01]  /*2000*/  STL [R1+0x34], R16 ;  /* 0x0000341001007387 */ /* 0x000fe20000100800 */
[----:B------:R-:W-:-:S04]  /*2010*/  DEPBAR.LE SB0, 0x1 ;  /* 0x000080400000791a */ /* 0x000fc80000000000 */
[----:B------:R-:W-:Y:S01]  /*2020*/  BAR.SYNC.DEFER_BLOCKING 0x0 ;  /* 0x0000000000007b1d */ /* 0x000fe20000010000 */
[----:B-1----:R-:W-:Y:S01]  /*2030*/  IADD3 R9, R29, UR6, RZ ;  /* 0x000000061d097c10 */ /* 0x002fe2000fffe0ff */
[----:B------:R-:W-:Y:S01]  /*2040*/  IMAD.MOV.U32 R8, RZ, RZ, R28 ;  /* 0x000000ffff087224 */ /* 0x000fe200078e001c */
[----:B------:R-:W-:Y:S01]  /*2050*/  ISETP.GE.AND P2, PT, R19, c[0x0][0x16c], PT ;  /* 0x00005b0013007a0c */ /* 0x000fe20003f46270 */
[----:B------:R-:W-:Y:S01]  /*2060*/  USHF.R.S32.HI UR6, URZ, 0x1f, UR19 ;  /* 0x0000001f3f067899 */ /* 0x000fe20008011413 */
[----:B------:R-:W-:Y:S01]  /*2070*/  LOP3.LUT R0, R33, 0xfffffff0, RZ, 0xc0, !PT ;  /* 0xfffffff021007812 */ /* 0x000fe200078ec0ff */
[----:B------:R-:W-:Y:S01]  /*2080*/  STL [R1+0x30], R15 ;  /* 0x0000300f01007387 */ /* 0x000fe20000100800 */
[----:B------:R-:W-:Y:S01]  /*2090*/  IMAD.IADD R21, R21, 0x1, -R14 ;  /* 0x0000000115157824 */ /* 0x000fe200078e0a0e */
[----:B------:R-:W-:Y:S01]  /*20a0*/  LOP3.LUT R14, R27, 0xffffffe0, RZ, 0xc0, !PT ;  /* 0xffffffe01b0e7812 */ /* 0x000fe200078ec0ff */
[----:B------:R-:W-:Y:S01]  /*20b0*/  CS2R R48, SRZ ;  /* 0x0000000000307805 */ /* 0x000fe2000001ff00 */
[----:B------:R-:W-:Y:S01]  /*20c0*/  IMAD.IADD R0, R152, 0x1, -R0 ;  /* 0x0000000198007824 */ /* 0x000fe200078e0a00 */
[----:B------:R-:W-:Y:S01]  /*20d0*/  STL.64 [R1+0xb0], R150 ;  /* 0x0000b09601007387 */ /* 0x000fe20000100a00 */
[----:B------:R-:W-:Y:S01]  /*20e0*/  SEL R24, RZ, 0x1, P3 ;  /* 0x00000001ff187807 */ /* 0x000fe20001800000 */
[----:B------:R-:W-:Y:S01]  /*20f0*/  CS2R R46, SRZ ;  /* 0x00000000002e7805 */ /* 0x000fe2000001ff00 */
[----:B------:R-:W-:Y:S01]  /*2100*/  ISETP.GE.AND P3, PT, R18, c[0x0][0x1fc], PT ;  /* 0x00007f0012007a0c */ /* 0x000fe20003f66270 */
[----:B------:R-:W-:Y:S01]  /*2110*/  CS2R R44, SRZ ;  /* 0x00000000002c7805 */ /* 0x000fe2000001ff00 */
[----:B------:R-:W-:Y:S01]  /*2120*/  CS2R R42, SRZ ;  /* 0x00000000002a7805 */ /* 0x000fe2000001ff00 */
[----:B------:R-:W-:Y:S01]  /*2130*/  CS2R R40, SRZ ;  /* 0x0000000000287805 */ /* 0x000fe2000001ff00 */
[----:B------:R-:W-:Y:S01]  /*2140*/  CS2R R30, SRZ ;  /* 0x00000000001e7805 */ /* 0x000fe2000001ff00 */
[----:B------:R-:W-:-:S02]  /*2150*/  ULDC UR7, c[0x0][0x198] ;  /* 0x0000660000077ab9 */ /* 0x000fc40000000800 */
[----:B------:R-:W-:Y:S01]  /*2160*/  ULDC UR9, c[0x0][0x168] ;  /* 0x00005a0000097ab9 */ /* 0x000fe20000000800 */
[----:B------:R-:W1:Y:S04]  /*2170*/  LDSM.16.M88.4 R164, [R38+0x8080] ;  /* 0x0080800026a4783b */ /* 0x000e680000000200 */
[----:B------:R-:W2:Y:S04]  /*2180*/  LDSM.16.M88.4 R168, [R20+0x8080] ;  /* 0x0080800014a8783b */ /* 0x000ea80000000200 */
        /* <DEDUP_REMOVED lines=13> */
[----:B------:R2:W1:Y:S04]  /*2260*/  LDSM.16.M88.4 R224, [R15+0xe080] ;  /* 0x00e080000fe0783b */ /* 0x0004680000000200 */
[----:B------:R-:W-:Y:S01]  /*2270*/  BAR.SYNC.DEFER_BLOCKING 0x0 ;  /* 0x0000000000007b1d */ /* 0x000fe20000010000 */
[----:B-----5:R-:W-:Y:S01]  /*2280*/  IMAD.WIDE.U32 R38, R3, c[0x0][0x278], R8 ;  /* 0x00009e0003267a25 */ /* 0x020fe200078e0008 */
[----:B------:R-:W-:-:S03]  /*2290*/  SHF.R.S32.HI R8, RZ, 0x1f, R0 ;  /* 0x0000001fff087819 */ /* 0x000fc60000011400 */
[----:B------:R-:W-:Y:S01]  /*22a0*/  IMAD.U32 R9, RZ, RZ, UR13 ;  /* 0x0000000dff097e24 */ /* 0x000fe2000f8e00ff */
[----:B------:R-:W-:Y:S01]  /*22b0*/  LEA.HI R8, R8, R0, RZ, 0x3 ;  /* 0x0000000008087211 */ /* 0x000fe200078f18ff */
[----:B------:R5:W-:Y:S02]  /*22c0*/  STL.64 [R1+0x90], R38 ;  /* 0x0000902601007387 */ /* 0x000be40000100a00 */
[----:B------:R-:W-:Y:S01]  /*22d0*/  IMAD.WIDE.U32 R28, R9, c[0x0][0x290], R4 ;  /* 0x0000a400091c7a25 */ /* 0x000fe200078e0004 */
[----:B------:R-:W-:Y:S02]  /*22e0*/  LOP3.LUT R9, R8, 0xfffffff8, RZ, 0xc0, !PT ;  /* 0xfffffff808097812 */ /* 0x000fe400078ec0ff */
[----:B--2---:R-:W-:Y:S01]  /*22f0*/  IADD3 R15, R39, UR5, RZ ;  /* 0x00000005270f7c10 */ /* 0x004fe2000fffe0ff */
[----:B------:R-:W-:Y:S01]  /*2300*/  IMAD.SHL.U32 R5, R34, 0x10, RZ ;  /* 0x0000001022057824 */ /* 0x000fe200078e00ff */
[----:B------:R-:W-:Y:S01]  /*2310*/  ULDC.64 UR4, c[0x0][0x290] ;  /* 0x0000a40000047ab9 */ /* 0x000fe20000000a00 */
[----:B------:R-:W-:Y:S01]  /*2320*/  IMAD.IADD R0, R0, 0x1, -R9 ;  /* 0x0000000100007824 */ /* 0x000fe200078e0a09 */
[----:B------:R-:W-:Y:S01]  /*2330*/  UIMAD UR4, UR8, UR4, URZ ;  /* 0x00000004080472a4 */ /* 0x000fe2000f8e023f */
[----:B------:R-:W-:Y:S01]  /*2340*/  @!PT LDS RZ, [RZ] ;  /* 0x00000000fffff984 */ /* 0x000fe20000000800 */
[----:B------:R-:W-:Y:S01]  /*2350*/  @!PT LDS RZ, [RZ] ;  /* 0x00000000fffff984 */ /* 0x000fe20000000800 */
[----:B------:R-:W-:Y:S01]  /*2360*/  @!PT LDS RZ, [RZ] ;  /* 0x00000000fffff984 */ /* 0x000fe20000000800 */
[----:B------:R2:W-:Y:S01]  /*2370*/  LDGSTS.E.BYPASS.LTC128B.128 [R26+0x8080], [R6.64], !P5 ;  /* 0x08080000061a7fae */ /* 0x0005e2000e901d50 */
[----:B------:R-:W-:-:S02]  /*2380*/  ISETP.GE.OR P5, PT, R19, c[0x0][0x16c], !P0 ;  /* 0x00005b0013007a0c */ /* 0x000fc400047a6670 */
[----:B------:R-:W-:Y:S01]  /*2390*/  LOP3.LUT R12, R12, 0x10, R5, 0xf8, !PT ;  /* 0x000000100c0c7812 */ /* 0x000fe200078ef805 */
[----:B------:R2:W-:Y:S01]  /*23a0*/  LDGSTS.E.BYPASS.LTC128B.128 [R26+0x9080], [R6.64+0x80], !P4 ;  /* 0x09080080061a7fae */ /* 0x0005e2000e101d50 */
[C---:B------:R-:W-:Y:S01]  /*23b0*/  ISETP.GE.AND P4, PT, R17.reuse, c[0x0][0x16c], PT ;  /* 0x00005b0011007a0c */ /* 0x040fe20003f86270 */
[----:B------:R-:W-:Y:S02]  /*23c0*/  UIMAD UR4, UR13, UR5, UR4 ;  /* 0x000000050d0472a4 */ /* 0x000fe4000f8e0204 */
[----:B------:R2:W-:Y:S01]  /*23d0*/  LDGSTS.E.BYPASS.LTC128B.128 [R26+0xa080], [R6.64+0x100], !P1 ;  /* 0x0a080100061a7fae */ /* 0x0005e2000c901d50 */
[----:B------:R-:W-:Y:S02]  /*23e0*/  ISETP.GT.AND P1, PT, R152, 0x7, PT ;  /* 0x000000079800780c */ /* 0x000fe40003f24270 */
[----:B------:R-:W-:Y:S01]  /*23f0*/  SEL R20, RZ, 0xffffffff, P4 ;  /* 0xffffffffff147807 */ /* 0x000fe20002000000 */
[----:B------:R1:W-:Y:S01]  /*2400*/  STL [R1+0xac], R15 ;  /* 0x0000ac0f01007387 */ /* 0x0003e20000100800 */
[----:B------:R-:W-:-:S03]  /*2410*/  ISETP.GE.AND P4, PT, R17, c[0x0][0x1fc], PT ;  /* 0x00007f0011007a0c */ /* 0x000fc60003f86270 */
[----:B------:R2:W-:Y:S01]  /*2420*/  LDGSTS.E.BYPASS.LTC128B.128 [R26+0xb080], [R6.64+0x180], !P5 ;  /* 0x0b080180061a7fae */ /* 0x0005e2000e901d50 */
[----:B------:R-:W-:Y:S02]  /*2430*/  ISETP.GE.AND P5, PT, R18, c[0x0][0x16c], PT ;  /* 0x00005b0012007a0c */ /* 0x000fe40003fa6270 */
[----:B------:R-:W-:Y:S01]  /*2440*/  SEL R16, RZ, 0xffffffff, P4 ;  /* 0xffffffffff107807 */ /* 0x000fe20002000000 */
[----:B------:R-:W-:Y:S01]  /*2450*/  STL.64 [R1+0x88], R28 ;  /* 0x0000881c01007387 */ /* 0x000fe20000100a00 */
[----:B------:R-:W-:Y:S02]  /*2460*/  SEL R23, RZ, 0x4, P5 ;  /* 0x00000004ff177807 */ /* 0x000fe40002800000 */
[----:B------:R-:W-:Y:S02]  /*2470*/  ISETP.GE.OR P5, PT, R17, c[0x0][0x1fc], !P0 ;  /* 0x00007f0011007a0c */ /* 0x000fe400047a6670 */
[----:B------:R-:W-:Y:S02]  /*2480*/  SEL R17, RZ, 0x8, P2 ;  /* 0x00000008ff117807 */ /* 0x000fe40001000000 */
[----:B------:R-:W-:-:S02]  /*2490*/  @!P1 IADD3 R3, P2, R38, UR19, RZ ;  /* 0x0000001326039c10 */ /* 0x000fc4000ff5e0ff */
[----:B------:R-:W-:Y:S01]  /*24a0*/  ISETP.GE.OR P4, PT, R18, c[0x0][0x1fc], !P0 ;  /* 0x00007f0012007a0c */ /* 0x000fe20004786670 */
[----:B-----5:R-:W-:Y:S01]  /*24b0*/  CS2R R38, SRZ ;  /* 0x0000000000267805 */ /* 0x020fe2000001ff00 */
[----:B------:R-:W-:Y:S02]  /*24c0*/  ISETP.GE.OR P0, PT, R19, c[0x0][0x1fc], !P0 ;  /* 0x00007f0013007a0c */ /* 0x000fe40004706670 */
[----:B--2---:R-:W-:Y:S01]  /*24d0*/  @!P1 IADD3.X R7, R15, UR6, RZ, P2, !PT ;  /* 0x000000060f079c10 */ /* 0x004fe200097fe4ff */
[----:B-1----:R-:W-:Y:S01]  /*24e0*/  IMAD.SHL.U32 R15, R22, 0x20, RZ ;  /* 0x00000020160f7824 */ /* 0x002fe200078e00ff */
[----:B------:R-:W-:-:S04]  /*24f0*/  @!P1 LEA R6, P2, R3, c[0x0][0x258], 0x2 ;  /* 0x0000960003069a11 */ /* 0x000fc800078410ff */
        /* <DEDUP_REMOVED lines=21> */
[----:B------:R5:W-:Y:S01]  /*2650*/  LDGSTS.E.BYPASS.LTC128B.128 [R26+0x10080], [R10.64], !P6 ;  /* 0x100800000a1a7fae */ /* 0x000be2000f101d50 */
[C---:B------:R-:W-:Y:S01]  /*2660*/  LOP3.LUT P6, RZ, R0.reuse, 0x2, RZ, 0xc0, !PT ;  /* 0x0000000200ff7812 */ /* 0x040fe200078cc0ff */
[----:B------:R-:W-:-:S02]  /*2670*/  IMAD.SHL.U32 R0, R0, 0x40, RZ ;  /* 0x0000004000007824 */ /* 0x000fc400078e00ff */
[----:B------:R-:W-:Y:S03]  /*2680*/  STL [R1+0xa8], R19 ;  /* 0x0000a81301007387 */ /* 0x000fe60000100800 */
[----:B------:R-:W-:Y:S01]  /*2690*/  LOP3.LUT R0, R0, 0x1c0, RZ, 0xc0, !PT ;  /* 0x000001c000007812 */ /* 0x000fe200078ec0ff */
[----:B------:R5:W-:Y:S04]  /*26a0*/  LDGSTS.E.BYPASS.LTC128B.128 [R26+0x11080], [R10.64+0x80], !P5 ;  /* 0x110800800a1a7fae */ /* 0x000be8000e901d50 */
[----:B------:R5:W-:Y:S01]  /*26b0*/  LDGSTS.E.BYPASS.LTC128B.128 [R26+0x12080], [R10.64+0x100], !P4 ;  /* 0x120801000a1a7fae */ /* 0x000be2000e101d50 */
[----:B-1----:R-:W-:Y:S02]  /*26c0*/  LOP3.LUT R5, R12, 0x8, R35, 0xf8, !PT ;  /* 0x000000080c057812 */ /* 0x002fe400078ef823 */
[----:B------:R-:W-:Y:S01]  /*26d0*/  CS2R R34, SRZ ;  /* 0x0000000000227805 */ /* 0x000fe2000001ff00 */
[----:B------:R5:W-:Y:S01]  /*26e0*/  LDGSTS.E.BYPASS.LTC128B.128 [R26+0x13080], [R10.64+0x180], !P0 ;  /* 0x130801800a1a7fae */ /* 0x000be2000c101d50 */
[----:B------:R-:W-:Y:S01]  /*26f0*/  LOP3.LUT R9, R5, R13, RZ, 0x3c, !PT ;  /* 0x0000000d05097212 */ /* 0x000fe200078e3cff */
[----:B------:R-:W-:Y:S01]  /*2700*/  IMAD.SHL.U32 R5, R20, 0x2, RZ ;  /* 0x0000000214057824 */ /* 0x000fe200078e00ff */
[----:B--2---:R-:W-:Y:S01]  /*2710*/  SEL R7, RZ, 0x8, P2 ;  /* 0x00000008ff077807 */ /* 0x004fe20001000000 */
[----:B------:R-:W-:Y:S01]  /*2720*/  IMAD.SHL.U32 R6, R16, 0x2, RZ ;  /* 0x0000000210067824 */ /* 0x000fe200078e00ff */
[----:B------:R-:W-:Y:S01]  /*2730*/  IADD3 R3, P2, R28, UR19, RZ ;  /* 0x000000131c037c10 */ /* 0x000fe2000ff5e0ff */
[----:B------:R-:W-:Y:S01]  /*2740*/  CS2R R20, SRZ ;  /* 0x0000000000147805 */ /* 0x000fe2000001ff00 */
[----:B------:R-:W-:Y:S01]  /*2750*/  LOP3.LUT R5, R5, 0x2, R25, 0xe2, !PT ;  /* 0x0000000205057812 */ /* 0x000fe200078ee219 */
[----:B------:R-:W-:Y:S01]  /*2760*/  CS2R R28, SRZ ;  /* 0x00000000001c7805 */ /* 0x000fe2000001ff00 */
[----:B------:R-:W-:Y:S01]  /*2770*/  IADD3.X R4, R19, UR6, RZ, P2, !PT ;  /* 0x0000000613047c10 */ /* 0x000fe200097fe4ff */
[----:B------:R-:W-:Y:S01]  /*2780*/  ULDC UR6, c[0x0][0x168] ;  /* 0x00005a0000067ab9 */ /* 0x000fe20000000800 */
[----:B------:R-:W-:-:S02]  /*2790*/  LEA R12, P2, R3, c[0x0][0x280], 0x2 ;  /* 0x0000a000030c7a11 */ /* 0x000fc400078410ff */
[----:B------:R-:W-:Y:S02]  /*27a0*/  LOP3.LUT R6, R6, 0x2, R24, 0xe2, !PT ;  /* 0x0000000206067812 */ /* 0x000fe400078ee218 */
[----:B------:R-:W-:Y:S01]  /*27b0*/  LEA.HI.X R13, R3, c[0x0][0x284], R4, 0x2, P2 ;  /* 0x0000a100030d7a11 */ /* 0x000fe200010f1404 */
[----:B------:R-:W-:Y:S01]  /*27c0*/  IMAD.SHL.U32 R4, R22, 0x8, RZ ;  /* 0x0000000816047824 */ /* 0x000fe200078e00ff */
[----:B------:R-:W-:Y:S01]  /*27d0*/  LOP3.LUT R3, R17, R5, R23, 0xfe, !PT ;  /* 0x0000000511037212 */ /* 0x000fe200078efe17 */
[----:B------:R-:W-:Y:S01]  /*27e0*/  IMAD.SHL.U32 R5, R32, 0x8, RZ ;  /* 0x0000000820057824 */ /* 0x000fe200078e00ff */
[----:B------:R-:W-:Y:S01]  /*27f0*/  LOP3.LUT R6, R7, R6, R14, 0xfe, !PT ;  /* 0x0000000607067212 */ /* 0x000fe200078efe0e */
[----:B------:R-:W-:Y:S01]  /*2800*/  CS2R R32, SRZ ;  /* 0x0000000000207805 */ /* 0x000fe2000001ff00 */
[----:B------:R-:W-:Y:S01]  /*2810*/  ISETP.GE.AND P2, PT, R152, 0x8, PT ;  /* 0x000000089800780c */ /* 0x000fe20003f46270 */
[----:B------:R1:W-:Y:S01]  /*2820*/  STL [R1+0x64], R3 ;  /* 0x0000640301007387 */ /* 0x0003e20000100800 */
[C---:B------:R-:W-:Y:S01]  /*2830*/  LOP3.LUT R5, R0.reuse, 0x38, R5, 0xf8, !PT ;  /* 0x0000003800057812 */ /* 0x040fe200078ef805 */
[----:B------:R-:W-:Y:S01]  /*2840*/  CS2R R24, SRZ ;  /* 0x0000000000187805 */ /* 0x000fe2000001ff00 */
[----:B------:R-:W-:Y:S01]  /*2850*/  LOP3.LUT R4, R0, 0x8, R4, 0xf8, !PT ;  /* 0x0000000800047812 */ /* 0x000fe200078ef804 */
[----:B------:R2:W-:Y:S01]  /*2860*/  STL [R1+0x60], R6 ;  /* 0x0000600601007387 */ /* 0x0005e20000100800 */
[----:B-----5:R-:W-:Y:S01]  /*2870*/  IADD3 R10, R151, UR5, RZ ;  /* 0x00000005970a7c10 */ /* 0x020fe2000fffe0ff */
[----:B------:R-:W-:-:S04]  /*2880*/  CS2R R26, SRZ ;  /* 0x00000000001a7805 */ /* 0x000fc8000001ff00 */
[----:B------:R5:W-:Y:S01]  /*2890*/  STL [R1+0xb8], R10 ;  /* 0x0000b80a01007387 */ /* 0x000be20000100800 */
[----:B-1----:R-:W-:Y:S01]  /*28a0*/  SHF.R.U32.HI R3, RZ, 0x3, R0 ;  /* 0x00000003ff037819 */ /* 0x002fe20000011600 */
[----:B--2---:R-:W-:-:S03]  /*28b0*/  IMAD.SHL.U32 R6, R8, 0x40, RZ ;  /* 0x0000004008067824 */ /* 0x004fc600078e00ff */
[----:B------:R-:W-:Y:S01]  /*28c0*/  LOP3.LUT R7, R3, R15, R0, 0x1e, !PT ;  /* 0x0000000f03077212 */ /* 0x000fe200078e1e00 */
[----:B------:R-:W-:Y:S01]  /*28d0*/  IMAD R0, R22, 0x200, R9 ;  /* 0x0000020016007824 */ /* 0x000fe200078e0209 */
[-C--:B------:R-:W-:Y:S01]  /*28e0*/  LOP3.LUT R5, R5, R3.reuse, RZ, 0x3c, !PT ;  /* 0x0000000305057212 */ /* 0x080fe200078e3cff */
[----:B------:R-:W-:Y:S01]  /*28f0*/  IMAD.SHL.U32 R9, R18, 0x2, RZ ;  /* 0x0000000212097824 */ /* 0x000fe200078e00ff */
[----:B------:R-:W-:Y:S02]  /*2900*/  LOP3.LUT R6, R6, 0xfffffe00, RZ, 0xc0, !PT ;  /* 0xfffffe0006067812 */ /* 0x000fe400078ec0ff */
[----:B------:R-:W-:Y:S02]  /*2910*/  LOP3.LUT R4, R4, R3, RZ, 0x3c, !PT ;  /* 0x0000000304047212 */ /* 0x000fe400078e3cff */
[----:B------:R1:W-:Y:S01]  /*2920*/  STL [R1+0x7c], R9 ;  /* 0x00007c0901007387 */ /* 0x0003e20000100800 */
[----:B------:R-:W-:Y:S01]  /*2930*/  IMAD R8, R22, 0x1000, R6 ;  /* 0x0000100016087824 */ /* 0x000fe200078e0206 */
[----:B-----5:R-:W-:Y:S01]  /*2940*/  IADD3 R10, -R9, UR15, RZ ;  /* 0x0000000f090a7c10 */ /* 0x020fe2000fffe1ff */
[----:B------:R-:W-:Y:S01]  /*2950*/  CS2R R22, SRZ ;  /* 0x0000000000167805 */ /* 0x000fe2000001ff00 */
[-C--:B------:R-:W-:Y:S01]  /*2960*/  LOP3.LUT R7, R7, R6.reuse, RZ, 0xfc, !PT ;  /* 0x0000000607077212 */ /* 0x080fe200078efcff */
[----:B------:R-:W-:Y:S01]  /*2970*/  IMAD.IADD R8, R8, 0x1, R5 ;  /* 0x0000000108087824 */ /* 0x000fe200078e0205 */
[CC--:B------:R-:W-:Y:S01]  /*2980*/  IADD3 R3, R4.reuse, R6.reuse, R37 ;  /* 0x0000000604037210 */ /* 0x0c0fe20007ffe025 */
[----:B------:R-:W-:Y:S01]  /*2990*/  IMAD.MOV.U32 R5, RZ, RZ, 0x10 ;  /* 0x00000010ff057424 */ /* 0x000fe200078e00ff */
[----:B------:R-:W-:Y:S01]  /*29a0*/  LOP3.LUT R6, R4, R6, RZ, 0xfc, !PT ;  /* 0x0000000604067212 */ /* 0x000fe200078efcff */
[----:B------:R-:W-:Y:S01]  /*29b0*/  @!P2 IMAD.SHL.U32 R4, R152, 0x10, RZ ;  /* 0x000000109804a824 */ /* 0x000fe200078e00ff */
[----:B------:R-:W-:Y:S01]  /*29c0*/  STL [R1+0x78], R10 ;  /* 0x0000780a01007387 */ /* 0x000fe20000100800 */
[----:B------:R-:W-:Y:S01]  /*29d0*/  CS2R R36, SRZ ;  /* 0x0000000000247805 */ /* 0x000fe2000001ff00 */
[----:B------:R-:W-:-:S02]  /*29e0*/  SEL R5, R5, 0xfffffff0, !P6 ;  /* 0xfffffff005057807 */ /* 0x000fc40007000000 */
[----:B------:R2:W-:Y:S04]  /*29f0*/  @!P2 LDGSTS.E.BYPASS.LTC128B.128 [R4+0x14100], [R12.64] ;  /* 0x141000000c04afae */ /* 0x0005e8000b901d50 */
[----:B------:R-:W0:Y:S01]  /*2a00*/  LDGDEPBAR ;  /* 0x00000000000079af */ /* 0x000e220000000000 */
[C---:B-1----:R-:W-:Y:S02]  /*2a10*/  IMAD R9, R0.reuse, 0x2, R2 ;  /* 0x0000000200097824 */ /* 0x042fe400078e0202 */
[----:B------:R-:W-:Y:S02]  /*2a20*/  IMAD.SHL.U32 R0, R0, 0x2, RZ ;  /* 0x0000000200007824 */ /* 0x000fe400078e00ff */
[----:B------:R-:W-:Y:S01]  /*2a30*/  IMAD.SHL.U32 R2, R3, 0x2, RZ ;  /* 0x0000000203027824 */ /* 0x000fe200078e00ff */
[----:B------:R1:W-:Y:S03]  /*2a40*/  STL [R1+0x38], R9 ;  /* 0x0000380901007387 */ /* 0x0003e60000100800 */
[----:B------:R-:W-:Y:S01]  /*2a50*/  IMAD R3, R5, 0x2, R2 ;  /* 0x0000000205037824 */ /* 0x000fe200078e0202 */
[----:B------:R5:W-:Y:S01]  /*2a60*/  STL [R1+0x3c], R0 ;  /* 0x00003c0001007387 */ /* 0x000be20000100800 */
[----:B--2---:R-:W-:-:S05]  /*2a70*/  SEL R4, R148, 0xffffffe0, !P3 ;  /* 0xffffffe094047807 */ /* 0x004fca0005800000 */
[----:B------:R-:W-:Y:S01]  /*2a80*/  IMAD R252, R4, 0x2, R3 ;  /* 0x0000000204fc7824 */ /* 0x000fe200078e0203 */
[----:B-1----:R-:W-:Y:S02]  /*2a90*/  LEA R9, R6, 0x15180, 0x1 ;  /* 0x0001518006097811 */ /* 0x002fe400078e08ff */
[----:B------:R-:W-:Y:S01]  /*2aa0*/  LEA R6, R8, 0x80, 0x1 ;  /* 0x0000008008067811 */ /* 0x000fe200078e08ff */
[----:B-----5:R-:W-:Y:S02]  /*2ab0*/  IMAD.SHL.U32 R0, R7, 0x2, RZ ;  /* 0x0000000207007824 */ /* 0x020fe400078e00ff */
        /* <DEDUP_REMOVED lines=10> */
.L_x_419:
        /* <DEDUP_REMOVED lines=11> */
[----:B------:R-:W-:Y:S06]  /*2c10*/  BAR.SYNC.DEFER_BLOCKING 0x0 ;  /* 0x0000000000007b1d */ /* 0x000fec0000010000 */
        /* <DEDUP_REMOVED lines=124> */
[----:B------:R-:W-:Y:S02]  /*33e0*/  FSEL R11, R11, -INF , P0 ;  /* 0xff8000000b0b7808 */ /* 0x000fe40000000000 */
[----:B------:R-:W-:Y:S01]  /*33f0*/  PLOP3.LUT P0, PT, PT, PT, UP0, 0x80, 0x0 ;  /* 0x000000000000781c */ /* 0x000fe20003f0f008 */
        /* <DEDUP_REMOVED lines=178> */
.L_x_417:
        /* <DEDUP_REMOVED lines=95> */
.L_x_418:
        /* <DEDUP_REMOVED lines=167> */
.L_x_416:
[----:B------:R-:W-:Y:S05]  /*4f80*/  @P1 EXIT ;  /* 0x000000000000194d */ /* 0x000fea0003800000 */
[----:B-1----:R-:W2:Y:S01]  /*4f90*/  LDL.LU.64 R4, [R1+0x70] ;  /* 0x0000700001047983 */ /* 0x002ea20000300a00 */
[----:B------:R-:W-:Y:S01]  /*4fa0*/  ULDC.64 UR4, c[0x0][0x338] ;  /* 0x0000ce0000047ab9 */ /* 0x000fe20000000a00 */
[----:B------:R-:W-:Y:S01]  /*4fb0*/  IMAD.U32 R8, RZ, RZ, UR13 ;  /* 0x0000000dff087e24 */ /* 0x000fe2000f8e00ff */
[----:B------:R-:W-:Y:S01]  /*4fc0*/  UISETP.NE.AND UP0, UPT, UR4, 0x1, UPT ;  /* 0x000000010400788c */ /* 0x000fe2000bf05270 */
[----:B------:R-:W-:Y:S01]  /*4fd0*/  IMAD.U32 R6, RZ, RZ, UR13 ;  /* 0x0000000dff067e24 */ /* 0x000fe2000f8e00ff */
[----:B------:R-:W-:Y:S02]  /*4fe0*/  UIMAD.WIDE.U32 UR6, UR12, UR5, URZ ;  /* 0x000000050c0672a5 */ /* 0x000fe4000f8e003f */
[----:B------:R-:W-:Y:S02]  /*4ff0*/  ULDC UR4, c[0x0][0x340] ;  /* 0x0000d00000047ab9 */ /* 0x000fe40000000800 */
[----:B------:R-:W-:-:S02]  /*5000*/  USHF.L.U32 UR14, UR14, 0xe, URZ ;  /* 0x0000000e0e0e7899 */ /* 0x000fc4000800063f */
[----:B------:R-:W-:-:S03]  /*5010*/  USHF.R.S32.HI UR8, URZ, 0x1f, UR13 ;  /* 0x0000001f3f087899 */ /* 0x000fc6000801140d */
[----:B------:R-:W-:Y:S02]  /*5020*/  @UP0 USHF.R.U32.HI UR12, URZ, UR4, UR7 ;  /* 0x000000043f0c0299 */ /* 0x000fe40008011607 */
[----:B------:R-:W-:Y:S02]  /*5030*/  USHF.R.S32.HI UR7, URZ, 0x1f, UR14 ;  /* 0x0000001f3f077899 */ /* 0x000fe4000801140e */
[----:B------:R-:W-:Y:S02]  /*5040*/  USHF.R.S32.HI UR6, URZ, 0x1f, UR12 ;  /* 0x0000001f3f067899 */ /* 0x000fe4000801140c */
[----:B------:R-:W-:Y:S01]  /*5050*/  ULDC.64 UR4, c[0x0][0x328] ;  /* 0x0000ca0000047ab9 */ /* 0x000fe20000000a00 */
[----:B-----5:R-:W-:Y:S01]  /*5060*/  IMAD.U32 R0, RZ, RZ, UR12 ;  /* 0x0000000cff007e24 */ /* 0x020fe2000f8e00ff */
[----:B------:R-:W-:Y:S01]  /*5070*/  UIMAD UR4, UR6, UR4, URZ ;  /* 0x00000004060472a4 */ /* 0x000fe2000f8e023f */
[----:B------:R-:W-:Y:S01]  /*5080*/  BAR.SYNC.DEFER_BLOCKING 0x1, 0x100 ;  /* 0x0044000000007b1d */ /* 0x000fe20000010000 */
[----:B--2---:R-:W-:-:S04]  /*5090*/  IADD3 R2, P0, R4, UR14, RZ ;  /* 0x0000000e04027c10 */ /* 0x004fc8000ff1e0ff */
[----:B------:R-:W-:Y:S01]  /*50a0*/  LEA.HI.X.SX32 R3, R4, UR7, 0x1, P0 ;  /* 0x0000000704037c11 */ /* 0x000fe200080f0eff */
[----:B------:R-:W-:Y:S01]  /*50b0*/  IMAD.U32 R4, RZ, RZ, UR12 ;  /* 0x0000000cff047e24 */ /* 0x000fe2000f8e00ff */
[----:B------:R-:W-:-:S03]  /*50c0*/  UIMAD UR7, UR12, UR5, UR4 ;  /* 0x000000050c0772a4 */ /* 0x000fc6000f8e0204 */
[--C-:B------:R-:W-:Y:S01]  /*50d0*/  IMAD.WIDE.U32 R4, R4, c[0x0][0x328], R2.reuse ;  /* 0x0000ca0004047a25 */ /* 0x100fe200078e0002 */
[----:B------:R-:W-:Y:S02]  /*50e0*/  ULDC.64 UR4, c[0x0][0x300] ;  /* 0x0000c00000047ab9 */ /* 0x000fe40000000a00 */
[----:B------:R-:W-:Y:S01]  /*50f0*/  UIMAD UR4, UR6, UR4, URZ ;  /* 0x00000004060472a4 */ /* 0x000fe2000f8e023f */
[----:B------:R-:W-:Y:S01]  /*5100*/  IMAD.WIDE.U32 R2, R0, c[0x0][0x300], R2 ;  /* 0x0000c00000027a25 */ /* 0x000fe200078e0002 */
[----:B------:R-:W-:Y:S01]  /*5110*/  IADD3 R5, R5, UR7, RZ ;  /* 0x0000000705057c10 */ /* 0x000fe2000fffe0ff */
[----:B------:R-:W-:Y:S02]  /*5120*/  ULDC.64 UR6, c[0x0][0x330] ;  /* 0x0000cc0000067ab9 */ /* 0x000fe40000000a00 */
[----:B------:R-:W-:Y:S02]  /*5130*/  UIMAD UR6, UR8, UR6, URZ ;  /* 0x00000006080672a4 */ /* 0x000fe4000f8e023f */
[----:B------:R-:W-:Y:S01]  /*5140*/  IMAD.WIDE.U32 R8, R8, c[0x0][0x330], R4 ;  /* 0x0000cc0008087a25 */ /* 0x000fe200078e0004 */
[----:B------:R-:W-:-:S02]  /*5150*/  UIMAD UR12, UR12, UR5, UR4 ;  /* 0x000000050c0c72a4 */ /* 0x000fc4000f8e0204 */
[----:B------:R-:W-:Y:S02]  /*5160*/  UIMAD UR6, UR13, UR7, UR6 ;  /* 0x000000070d0672a4 */ /* 0x000fe4000f8e0206 */
[----:B------:R-:W-:Y:S01]  /*5170*/  LEA R4, P1, R8, c[0x0][0x310], 0x2 ;  /* 0x0000c40008047a11 */ /* 0x000fe200078210ff */
[----:B------:R-:W-:Y:S01]  /*5180*/  ULDC.64 UR4, c[0x0][0x308] ;  /* 0x0000c20000047ab9 */ /* 0x000fe20000000a00 */
[----:B------:R-:W-:Y:S01]  /*5190*/  IADD3 R3, R3, UR12, RZ ;  /* 0x0000000c03037c10 */ /* 0x000fe2000fffe0ff */
[----:B------:R-:W-:Y:S01]  /*51a0*/  UIMAD UR4, UR8, UR4, URZ ;  /* 0x00000004080472a4 */ /* 0x000fe2000f8e023f */
[----:B------:R-:W-:-:S03]  /*51b0*/  IADD3 R0, R9, UR6, RZ ;  /* 0x0000000609007c10 */ /* 0x000fc6000fffe0ff */
[----:B------:R-:W-:Y:S01]  /*51c0*/  UIMAD UR4, UR13, UR5, UR4 ;  /* 0x000000050d0472a4 */ /* 0x000fe2000f8e0204 */
[----:B------:R-:W-:Y:S01]  /*51d0*/  LEA.HI.X R5, R8, c[0x0][0x314], R0, 0x2, P1 ;  /* 0x0000c50008057a11 */ /* 0x000fe200008f1400 */
[----:B------:R-:W-:-:S04]  /*51e0*/  IMAD.WIDE.U32 R6, R6, c[0x0][0x308], R2 ;  /* 0x0000c20006067a25 */ /* 0x000fc800078e0002 */
[----:B------:R-:W-:Y:S01]  /*51f0*/  RED.E.ADD.F32.FTZ.RN.STRONG.GPU [R4.64], R20 ;  /* 0x000000140400798e */ /* 0x000fe2000c10e790 */
[C---:B------:R-:W-:Y:S02]  /*5200*/  LEA R2, P0, R6.reuse, c[0x0][0x2e8], 0x2 ;  /* 0x0000ba0006027a11 */ /* 0x040fe400078010ff */
[----:B------:R-:W-:Y:S01]  /*5210*/  IADD3 R3, R7, UR4, RZ ;  /* 0x0000000407037c10 */ /* 0x000fe2000fffe0ff */
[----:B------:R-:W-:Y:S03]  /*5220*/  RED.E.ADD.F32.FTZ.RN.STRONG.GPU [R4.64+0x400], R21 ;  /* 0x000400150400798e */ /* 0x000fe6000c10e790 */
        /* <DEDUP_REMOVED lines=128> */
.L_x_420:
        /* <DEDUP_REMOVED lines=13> */
.L_x_1155:


//--------------------- .text._ZN7cutlass13device_kernelIN5flash22FlashAttnBwdPreprocessIN4cute5tupleIJNS3_1CILi32EEENS5_ILi256EEEEEENS_10bfloat16_tEfNS_4arch4Sm80ELb1ELb0EEEEEvNT_6ParamsE --------------------------
	.section	.text._ZN7cutlass13device_kernelIN5flash22FlashAttnBwdPreprocessIN4cute5tupleIJNS3_1CILi32EEENS5_ILi256EEEEEENS_10bfloat16_tEfNS_4arch4Sm80ELb1ELb0EEEEEvNT_6ParamsE,"ax",@progbits
	.sectioninfo	@"SHI_REGISTERS=61"
	.align	128
.text._ZN7cutlass13device_kernelIN5flash22FlashAttnBwdPreprocessIN4cute5tupleIJNS3_1CILi32EEENS5_ILi256EEEEEENS_10bfloat16_tEfNS_4arch4Sm80ELb1ELb0EEEEEvNT_6ParamsE:
        .type           _ZN7cutlass13device_kernelIN5flash22FlashAttnBwdPreprocessIN4cute5tupleIJNS3_1CILi32EEENS5_ILi256EEEEEENS_10bfloat16_tEfNS_4arch4Sm80ELb1ELb0EEEEEvNT_6ParamsE,@function
        .size           _ZN7cutlass13device_kernelIN5flash22FlashAttnBwdPreprocessIN4cute5tupleIJNS3_1CILi32EEENS5_ILi256EEEEEENS_10bfloat16_tEfNS_4arch4Sm80ELb1ELb0EEEEEvNT_6ParamsE,(.L_x_1156 - _ZN7cutlass13device_kernelIN5flash22FlashAttnBwdPreprocessIN4cute5tupleIJNS3_1CILi32EEENS5_ILi256EEEEEENS_10bfloat16_tEfNS_4arch4Sm80ELb1ELb0EEEEEvNT_6ParamsE)
        .other          _ZN7cutlass13device_kernelIN5flash22FlashAttnBwdPreprocessIN4cute5tupleIJNS3_1CILi32EEENS5_ILi256EEEEEENS_10bfloat16_tEfNS_4arch4Sm80ELb1ELb0EEEEEvNT_6ParamsE,@"STO_CUDA_ENTRY STV_DEFAULT"
_ZN7cutlass13device_kernelIN5flash22FlashAttnBwdPreprocessIN4cute5tupleIJNS3_1CILi32EEENS5_ILi256EEEEEENS_10bfloat16_tEfNS_4arch4Sm80ELb1ELb0EEEEEvNT_6ParamsE:
[----:B------:R-:W-:Y:S02]  /*0000*/  IMAD.MOV.U32 R1, RZ, RZ, c[0x0][0x28] ;  /* 0x00000a00ff017624 */ /* 0x000fe400078e00ff */
[----:B------:R-:W0:Y:S01]  /*0010*/  S2R R51, SR_CTAID.X ;  /* 0x0000000000337919 */ /* 0x000e220000002500 */
[----:B------:R-:W-:Y:S01]  /*0020*/  IMAD.MOV.U32 R58, RZ, RZ, 0x7f800000 ;  /* 0x7f800000ff3a7424 */ /* 0x000fe200078e00ff */
[----:B------:R-:W-:Y:S02]  /*0030*/  ULDC.64 UR6, c[0x0][0x118] ;  /* 0x0000460000067ab9 */ /* 0x000fe40000000a00 */
[----:B------:R-:W1:Y:S04]  /*0040*/  S2R R53, SR_TID.X ;  /* 0x0000000000357919 */ /* 0x000e680000002100 */
[----:B------:R-:W2:Y:S04]  /*0050*/  S2R R55, SR_CTAID.Y ;  /* 0x0000000000377919 */ /* 0x000ea80000002600 */
[----:B------:R-:W3:Y:S01]  /*0060*/  S2R R0, SR_CTAID.Z ;  /* 0x0000000000007919 */ /* 0x000ee20000002700 */
[----:B0-----:R-:W-:Y:S01]  /*0070*/  IMAD.SHL.U32 R2, R51, 0x20, RZ ;  /* 0x0000002033027824 */ /* 0x001fe200078e00ff */
[----:B-1----:R-:W-:-:S04]  /*0080*/  ISETP.GT.AND P0, PT, R53, 0x1f, PT ;  /* 0x0000001f3500780c */ /* 0x002fc80003f04270 */
[----:B------:R-:W-:Y:S02]  /*0090*/  IADD3 R57, -R2, c[0x0][0x168], RZ ;  /* 0x00005a0002397a10 */ /* 0x000fe40007ffe1ff */
[----:B--2---:R-:W-:Y:S02]  /*00a0*/  SHF.R.S32.HI R50, RZ, 0x1f, R55 ;  /* 0x0000001fff327819 */ /* 0x004fe40000011437 */
[----:B------:R-:W-:Y:S02]  /*00b0*/  ISETP.GE.OR P1, PT, R53, R57, P0 ;  /* 0x000000393500720c */ /* 0x000fe40000726670 */
[----:B---3--:R-:W-:-:S11]  /*00c0*/  SHF.R.S32.HI R52, RZ, 0x1f, R0 ;  /* 0x0000001fff347819 */ /* 0x008fd60000011400 */
[----:B------:R-:W-:Y:S01]  /*00d0*/  @!P1 SHF.R.S32.HI R5, RZ, 0x1f, R53 ;  /* 0x0000001fff059819 */ /* 0x000fe20000011435 */
[----:B------:R-:W-:Y:S01]  /*00e0*/  @!P1 IMAD R6, R50, c[0x0][0x1e0], RZ ;  /* 0x0000780032069a24 */ /* 0x000fe200078e02ff */
[----:B------:R-:W-:Y:S01]  /*00f0*/  @!P1 IADD3 R4, P2, R2, R53, RZ ;  /* 0x0000003502049210 */ /* 0x000fe20007f5e0ff */
[----:B------:R-:W-:Y:S02]  /*0100*/  @!P1 IMAD R9, R52, c[0x0][0x1e8], RZ ;  /* 0x00007a0034099a24 */ /* 0x000fe400078e02ff */
[----:B------:R-:W-:Y:S01]  /*0110*/  @!P1 IMAD R7, R55, c[0x0][0x1e4], R6 ;  /* 0x0000790037079a24 */ /* 0x000fe200078e0206 */
[----:B------:R-:W-:Y:S01]  /*0120*/  @!P1 LEA.HI.X.SX32 R5, R2, R5, 0x1, P2 ;  /* 0x0000000502059211 */ /* 0x000fe200010f0eff */
[----:B------:R-:W-:-:S04]  /*0130*/  @!P1 IMAD R9, R0, c[0x0][0x1ec], R9 ;  /* 0x00007b0000099a24 */ /* 0x000fc800078e0209 */
[----:B------:R-:W-:-:S05]  /*0140*/  @!P1 IMAD.WIDE.U32 R4, R55, c[0x0][0x1e0], R4 ;  /* 0x0000780037049a25 */ /* 0x000fca00078e0004 */
[----:B------:R-:W-:-:S05]  /*0150*/  @!P1 IADD3 R5, R5, R7, RZ ;  /* 0x0000000705059210 */ /* 0x000fca0007ffe0ff */
[----:B------:R-:W-:-:S04]  /*0160*/  @!P1 IMAD.WIDE.U32 R4, R0, c[0x0][0x1e8], R4 ;  /* 0x00007a0000049a25 */ /* 0x000fc800078e0004 */
[----:B------:R-:W-:Y:S01]  /*0170*/  @!P1 IMAD.IADD R5, R5, 0x1, R9 ;  /* 0x0000000105059824 */ /* 0x000fe200078e0209 */
[----:B------:R-:W-:-:S04]  /*0180*/  @!P1 LEA R6, P2, R4, c[0x0][0x1d8], 0x2 ;  /* 0x0000760004069a11 */ /* 0x000fc800078410ff */
[----:B------:R-:W-:Y:S02]  /*0190*/  @!P1 LEA.HI.X R7, R4, c[0x0][0x1dc], R5, 0x2, P2 ;  /* 0x0000770004079a11 */ /* 0x000fe400010f1405 */
[----:B------:R-:W-:-:S03]  /*01a0*/  SHF.R.S32.HI R4, RZ, 0x1f, R53 ;  /* 0x0000001fff047819 */ /* 0x000fc60000011435 */
[----:B------:R0:W5:Y:S01]  /*01b0*/  @!P1 LDG.E R58, [R6.64] ;  /* 0x00000006063a9981 */ /* 0x000162000c1e1900 */
[-C--:B------:R-:W-:Y:S01]  /*01c0*/  LEA.HI R38, R4, R53.reuse, RZ, 0x4 ;  /* 0x0000003504267211 */ /* 0x080fe200078f20ff */
[C---:B------:R-:W-:Y:S01]  /*01d0*/  IMAD R4, R50.reuse, c[0x0][0x180], RZ ;  /* 0x0000600032047a24 */ /* 0x040fe200078e02ff */
[----:B------:R-:W-:Y:S01]  /*01e0*/  BSSY B0, `(.L_x_421) ;  /* 0x000002c000007945 */ /* 0x000fe20003800000 */
[----:B------:R-:W-:Y:S01]  /*01f0*/  IMAD R8, R50, c[0x0][0x1a0], RZ ;  /* 0x0000680032087a24 */ /* 0x000fe200078e02ff */
[----:B------:R-:W-:Y:S01]  /*0200*/  LOP3.LUT R56, R38, 0xfffffff0, RZ, 0xc0, !PT ;  /* 0xfffffff026387812 */ /* 0x000fe200078ec0ff */
[C---:B------:R-:W-:Y:S01]  /*0210*/  IMAD R21, R55.reuse, c[0x0][0x184], R4 ;  /* 0x0000610037157a24 */ /* 0x040fe200078e0204 */
[----:B------:R-:W-:Y:S01]  /*0220*/  SHF.R.S32.HI R38, RZ, 0x4, R38 ;  /* 0x00000004ff267819 */ /* 0x000fe20000011426 */
[----:B------:R-:W-:Y:S01]  /*0230*/  IMAD R19, R52, c[0x0][0x188], RZ ;  /* 0x0000620034137a24 */ /* 0x000fe200078e02ff */
[----:B------:R-:W-:Y:S01]  /*0240*/  IADD3 R56, -R56, R53, RZ ;  /* 0x0000003538387210 */ /* 0x000fe20007ffe1ff */
[C---:B------:R-:W-:Y:S01]  /*0250*/  IMAD R9, R55.reuse, c[0x0][0x1a4], R8 ;  /* 0x0000690037097a24 */ /* 0x040fe200078e0208 */
[-C--:B------:R-:W-:Y:S01]  /*0260*/  ISETP.GE.AND P1, PT, R38, R57.reuse, PT ;  /* 0x000000392600720c */ /* 0x080fe20003f26270 */
[----:B------:R-:W-:Y:S01]  /*0270*/  IMAD R23, R0, c[0x0][0x18c], R19 ;  /* 0x0000630000177a24 */ /* 0x000fe200078e0213 */
[----:B------:R-:W-:Y:S01]  /*0280*/  SHF.R.S32.HI R39, RZ, 0x1f, R38 ;  /* 0x0000001fff277819 */ /* 0x000fe20000011426 */
[----:B------:R-:W-:Y:S01]  /*0290*/  IMAD.SHL.U32 R36, R56, 0x8, RZ ;  /* 0x0000000838247824 */ /* 0x000fe200078e00ff */
[----:B------:R-:W-:Y:S01]  /*02a0*/  IADD3 R54, R38, 0x10, RZ ;  /* 0x0000001026367810 */ /* 0x000fe20007ffe0ff */
[----:B0-----:R-:W-:Y:S01]  /*02b0*/  CS2R R6, SRZ ;  /* 0x0000000000067805 */ /* 0x001fe2000001ff00 */
[----:B------:R-:W-:Y:S01]  /*02c0*/  CS2R R10, SRZ ;  /* 0x00000000000a7805 */ /* 0x000fe2000001ff00 */
[----:B------:R-:W-:Y:S01]  /*02d0*/  CS2R R16, SRZ ;  /* 0x0000000000107805 */ /* 0x000fe2000001ff00 */
[--C-:B------:R-:W-:Y:S01]  /*02e0*/  SHF.R.S32.HI R37, RZ, 0x1f, R36.reuse ;  /* 0x0000001fff257819 */ /* 0x100fe20000011424 */
[----:B------:R-:W-:Y:S01]  /*02f0*/  CS2R R12, SRZ ;  /* 0x00000000000c7805 */ /* 0x000fe2000001ff00 */
[----:B------:R-:W-:Y:S01]  /*0300*/  CS2R R14, SRZ ;  /* 0x00000000000e7805 */ /* 0x000fe2000001ff00 */
[----:B------:R-:W-:Y:S01]  /*0310*/  ISETP.GE.AND P2, PT, R54, R57, PT ;  /* 0x000000393600720c */ /* 0x000fe20003f46270 */
[----:B------:R-:W-:Y:S01]  /*0320*/  CS2R R18, SRZ ;  /* 0x0000000000127805 */ /* 0x000fe2000001ff00 */
[----:B------:R-:W-:-:S04]  /*0330*/  IMAD.WIDE.U32 R4, R55, c[0x0][0x180], R36 ;  /* 0x0000600037047a25 */ /* 0x000fc800078e0024 */
[----:B------:R-:W-:Y:S02]  /*0340*/  IMAD.IADD R21, R5, 0x1, R21 ;  /* 0x0000000105157824 */ /* 0x000fe400078e0215 */
[----:B------:R-:W-:Y:S02]  /*0350*/  IMAD.MOV.U32 R20, RZ, RZ, R4 ;  /* 0x000000ffff147224 */ /* 0x000fe400078e0004 */
[----:B------:R-:W-:Y:S01]  /*0360*/  IMAD.WIDE.U32 R42, R55, c[0x0][0x1a0], R36 ;  /* 0x00006800372a7a25 */ /* 0x000fe200078e0024 */
[----:B------:R-:W-:-:S03]  /*0370*/  CS2R R4, SRZ ;  /* 0x0000000000047805 */ /* 0x000fc6000001ff00 */
[----:B------:R-:W-:Y:S01]  /*0380*/  IMAD.WIDE.U32 R20, R0, c[0x0][0x188], R20 ;  /* 0x0000620000147a25 */ /* 0x000fe200078e0014 */
[----:B------:R-:W-:Y:S02]  /*0390*/  IADD3 R43, R43, R9, RZ ;  /* 0x000000092b2b7210 */ /* 0x000fe40007ffe0ff */
[----:B------:R-:W-:Y:S01]  /*03a0*/  CS2R R8, SRZ ;  /* 0x0000000000087805 */ /* 0x000fe2000001ff00 */
[----:B------:R-:W-:-:S04]  /*03b0*/  IMAD.WIDE R40, R51, 0x20, R38 ;  /* 0x0000002033287825 */ /* 0x000fc800078e0226 */
[----:B------:R-:W-:Y:S01]  /*03c0*/  IMAD.IADD R23, R21, 0x1, R23 ;  /* 0x0000000115177824 */ /* 0x000fe200078e0217 */
[----:B------:R-:W-:Y:S05]  /*03d0*/  @P1 BRA `(.L_x_422) ;  /* 0x000000c000001947 */ /* 0x000fea0003800000 */
[----:B------:R-:W-:Y:S01]  /*03e0*/  MOV R22, R20 ;  /* 0x0000001400167202 */ /* 0x000fe20000000f00 */
[----:B------:R-:W-:Y:S01]  /*03f0*/  IMAD R27, R41, c[0x0][0x178], RZ ;  /* 0x00005e00291b7a24 */ /* 0x000fe200078e02ff */
[C---:B------:R-:W-:Y:S02]  /*0400*/  IADD3 R26, R36.reuse, 0x80, RZ ;  /* 0x00000080241a7810 */ /* 0x040fe40007ffe0ff */
[----:B------:R-:W-:Y:S01]  /*0410*/  ISETP.GE.AND P3, PT, R36, c[0x0][0x16c], PT ;  /* 0x00005b0024007a0c */ /* 0x000fe20003f66270 */
[----:B------:R-:W-:Y:S01]  /*0420*/  IMAD.WIDE.U32 R24, R40, c[0x0][0x178], R22 ;  /* 0x00005e0028187a25 */ /* 0x000fe200078e0016 */
[----:B------:R-:W-:-:S03]  /*0430*/  ISETP.GE.AND P4, PT, R26, c[0x0][0x16c], PT ;  /* 0x00005b001a007a0c */ /* 0x000fc60003f86270 */
[----:B------:R-:W-:Y:S01]  /*0440*/  IMAD R27, R40, c[0x0][0x17c], R27 ;  /* 0x00005f00281b7a24 */ /* 0x000fe200078e021b */
[----:B------:R-:W-:-:S03]  /*0450*/  LEA R26, P5, R24, c[0x0][0x160], 0x1 ;  /* 0x00005800181a7a11 */ /* 0x000fc600078a08ff */
[----:B------:R-:W-:-:S05]  /*0460*/  IMAD.IADD R25, R25, 0x1, R27 ;  /* 0x0000000119197824 */ /* 0x000fca00078e021b */
[----:B------:R-:W-:-:S05]  /*0470*/  LEA.HI.X R27, R24, c[0x0][0x164], R25, 0x1, P5 ;  /* 0x00005900181b7a11 */ /* 0x000fca00028f0c19 */
[----:B------:R0:W5:Y:S04]  /*0480*/  @!P3 LDG.E.128 R4, [R26.64] ;  /* 0x000000061a04b981 */ /* 0x000168000c1e1d00 */
[----:B------:R0:W5:Y:S02]  /*0490*/  @!P4 LDG.E.128 R12, [R26.64+0x100] ;  /* 0x000100061a0cc981 */ /* 0x000164000c1e1d00 */
.L_x_422:
[----:B------:R-:W-:Y:S05]  /*04a0*/  BSYNC B0 ;  /* 0x0000000000007941 */ /* 0x000fea0003800000 */
.L_x_421:
[----:B------:R-:W-:Y:S01]  /*04b0*/  BSSY B0, `(.L_x_423) ;  /* 0x0000010000007945 */ /* 0x000fe20003800000 */
[----:B------:R-:W-:Y:S05]  /*04c0*/  @P2 BRA `(.L_x_424) ;  /* 0x000000e000002947 */ /* 0x000fea0003800000 */
[----:B------:R-:W-:Y:S02]  /*04d0*/  IADD3 R21, P3, R40, 0x10, RZ ;  /* 0x0000001028157810 */ /* 0x000fe40007f7e0ff */
[----:B------:R-:W-:-:S03]  /*04e0*/  ISETP.GE.AND P4, PT, R36, c[0x0][0x16c], PT ;  /* 0x00005b0024007a0c */ /* 0x000fc60003f86270 */
[----:B------:R-:W-:-:S04]  /*04f0*/  IMAD.X R22, RZ, RZ, R41, P3 ;  /* 0x000000ffff167224 */ /* 0x000fc800018e0629 */
[----:B------:R-:W-:Y:S01]  /*0500*/  IMAD R24, R22, c[0x0][0x178], RZ ;  /* 0x00005e0016187a24 */ /* 0x000fe200078e02ff */
[----:B------:R-:W-:Y:S02]  /*0510*/  MOV R22, R20 ;  /* 0x0000001400167202 */ /* 0x000fe40000000f00 */
[----:B------:R-:W-:-:S03]  /*0520*/  IADD3 R20, R36, 0x80, RZ ;  /* 0x0000008024147810 */ /* 0x000fc60007ffe0ff */
        /* <DEDUP_REMOVED lines=8> */
.L_x_424:
[----:B------:R-:W-:Y:S05]  /*05b0*/  BSYNC B0 ;  /* 0x0000000000007941 */ /* 0x000fea0003800000 */
.L_x_423:
[----:B------:R-:W-:Y:S01]  /*05c0*/  IMAD R31, R52, c[0x0][0x1a8], RZ ;  /* 0x00006a00341f7a24 */ /* 0x000fe200078e02ff */
[----:B------:R-:W-:Y:S01]  /*05d0*/  BSSY B0, `(.L_x_425) ;  /* 0x0000019000007945 */ /* 0x000fe20003800000 */
[C---:B------:R-:W-:Y:S01]  /*05e0*/  IMAD.WIDE.U32 R42, R0.reuse, c[0x0][0x1a8], R42 ;  /* 0x00006a00002a7a25 */ /* 0x040fe200078e002a */
[----:B------:R-:W-:Y:S01]  /*05f0*/  CS2R R24, SRZ ;  /* 0x0000000000187805 */ /* 0x000fe2000001ff00 */
[----:B-1----:R-:W-:Y:S01]  /*0600*/  CS2R R20, SRZ ;  /* 0x0000000000147805 */ /* 0x002fe2000001ff00 */
[----:B------:R-:W-:Y:S01]  /*0610*/  CS2R R22, SRZ ;  /* 0x0000000000167805 */ /* 0x000fe2000001ff00 */
[----:B------:R-:W-:Y:S01]  /*0620*/  IMAD R45, R0, c[0x0][0x1ac], R31 ;  /* 0x00006b00002d7a24 */ /* 0x000fe200078e021f */
[----:B0-----:R-:W-:Y:S01]  /*0630*/  CS2R R26, SRZ ;  /* 0x00000000001a7805 */ /* 0x001fe2000001ff00 */
[----:B------:R-:W-:Y:S01]  /*0640*/  CS2R R32, SRZ ;  /* 0x0000000000207805 */ /* 0x000fe2000001ff00 */
[----:B------:R-:W-:Y:S01]  /*0650*/  CS2R R28, SRZ ;  /* 0x00000000001c7805 */ /* 0x000fe2000001ff00 */
[----:B------:R-:W-:Y:S01]  /*0660*/  CS2R R30, SRZ ;  /* 0x00000000001e7805 */ /* 0x000fe2000001ff00 */
[----:B------:R-:W-:Y:S01]  /*0670*/  CS2R R34, SRZ ;  /* 0x0000000000227805 */ /* 0x000fe2000001ff00 */
[----:B------:R-:W-:Y:S01]  /*0680*/  IADD3 R45, R43, R45, RZ ;  /* 0x0000002d2b2d7210 */ /* 0x000fe20007ffe0ff */
[----:B------:R-:W-:Y:S05]  /*0690*/  @P1 BRA `(.L_x_426) ;  /* 0x000000c000001947 */ /* 0x000fea0003800000 */
[----:B------:R-:W-:Y:S01]  /*06a0*/  IMAD R49, R41, c[0x0][0x198], RZ ;  /* 0x0000660029317a24 */ /* 0x000fe200078e02ff */
[C---:B------:R-:W-:Y:S01]  /*06b0*/  IADD3 R48, R36.reuse, 0x80, RZ ;  /* 0x0000008024307810 */ /* 0x040fe20007ffe0ff */
[----:B------:R-:W-:Y:S01]  /*06c0*/  IMAD.MOV.U32 R44, RZ, RZ, R42 ;  /* 0x000000ffff2c7224 */ /* 0x000fe200078e002a */
[----:B------:R-:W-:Y:S01]  /*06d0*/  ISETP.GE.AND P3, PT, R36, c[0x0][0x16c], PT ;  /* 0x00005b0024007a0c */ /* 0x000fe20003f66270 */
[----:B------:R-:W-:Y:S01]  /*06e0*/  IMAD R49, R40, c[0x0][0x19c], R49 ;  /* 0x0000670028317a24 */ /* 0x000fe200078e0231 */
[----:B------:R-:W-:Y:S01]  /*06f0*/  ISETP.GE.AND P4, PT, R48, c[0x0][0x16c], PT ;  /* 0x00005b0030007a0c */ /* 0x000fe20003f86270 */
[----:B------:R-:W-:-:S05]  /*0700*/  IMAD.WIDE.U32 R46, R40, c[0x0][0x198], R44 ;  /* 0x00006600282e7a25 */ /* 0x000fca00078e002c */
[----:B------:R-:W-:Y:S02]  /*0710*/  IADD3 R47, R47, R49, RZ ;  /* 0x000000312f2f7210 */ /* 0x000fe40007ffe0ff */
[----:B------:R-:W-:-:S04]  /*0720*/  LEA R48, P1, R46, c[0x0][0x190], 0x1 ;  /* 0x000064002e307a11 */ /* 0x000fc800078208ff */
[----:B------:R-:W-:-:S05]  /*0730*/  LEA.HI.X R49, R46, c[0x0][0x194], R47, 0x1, P1 ;  /* 0x000065002e317a11 */ /* 0x000fca00008f0c2f */
[----:B------:R0:W5:Y:S04]  /*0740*/  @!P3 LDG.E.128 R20, [R48.64] ;  /* 0x000000063014b981 */ /* 0x000168000c1e1d00 */
[----:B------:R0:W5:Y:S02]  /*0750*/  @!P4 LDG.E.128 R28, [R48.64+0x100] ;  /* 0x00010006301cc981 */ /* 0x000164000c1e1d00 */
.L_x_426:
[----:B------:R-:W-:Y:S05]  /*0760*/  BSYNC B0 ;  /* 0x0000000000007941 */ /* 0x000fea0003800000 */
.L_x_425:
[----:B------:R-:W-:Y:S01]  /*0770*/  BSSY B0, `(.L_x_427) ;  /* 0x0000011000007945 */ /* 0x000fe20003800000 */
[----:B------:R-:W-:Y:S05]  /*0780*/  @P2 BRA `(.L_x_428) ;  /* 0x000000f000002947 */ /* 0x000fea0003800000 */
[----:B------:R-:W-:Y:S02]  /*0790*/  IADD3 R37, P1, R40, 0x10, RZ ;  /* 0x0000001028257810 */ /* 0x000fe40007f3e0ff */
[----:B------:R-:W-:Y:S02]  /*07a0*/  MOV R40, R42 ;  /* 0x0000002a00287202 */ /* 0x000fe40000000f00 */
[C---:B------:R-:W-:Y:S01]  /*07b0*/  IADD3 R42, R36.reuse, 0x80, RZ ;  /* 0x00000080242a7810 */ /* 0x040fe20007ffe0ff */
[----:B------:R-:W-:Y:S01]  /*07c0*/  IMAD.X R44, RZ, RZ, R41, P1 ;  /* 0x000000ffff2c7224 */ /* 0x000fe200008e0629 */
[----:B------:R-:W-:Y:S01]  /*07d0*/  ISETP.GE.AND P2, PT, R36, c[0x0][0x16c], PT ;  /* 0x00005b0024007a0c */ /* 0x000fe20003f46270 */
[----:B------:R-:W-:Y:S01]  /*07e0*/  IMAD.MOV.U32 R41, RZ, RZ, R45 ;  /* 0x000000ffff297224 */ /* 0x000fe200078e002d */
[----:B------:R-:W-:Y:S01]  /*07f0*/  ISETP.GE.AND P3, PT, R42, c[0x0][0x16c], PT ;  /* 0x00005b002a007a0c */ /* 0x000fe20003f66270 */
[----:B------:R-:W-:-:S02]  /*0800*/  IMAD R44, R44, c[0x0][0x198], RZ ;  /* 0x000066002c2c7a24 */ /* 0x000fc400078e02ff */
[----:B------:R-:W-:-:S04]  /*0810*/  IMAD.WIDE.U32 R40, R37, c[0x0][0x198], R40 ;  /* 0x0000660025287a25 */ /* 0x000fc800078e0028 */
[----:B------:R-:W-:Y:S01]  /*0820*/  IMAD R37, R37, c[0x0][0x19c], R44 ;  /* 0x0000670025257a24 */ /* 0x000fe200078e022c */
[----:B------:R-:W-:-:S04]  /*0830*/  LEA R36, P1, R40, c[0x0][0x190], 0x1 ;  /* 0x0000640028247a11 */ /* 0x000fc800078208ff */
[----:B------:R-:W-:-:S04]  /*0840*/  IADD3 R37, R41, R37, RZ ;  /* 0x0000002529257210 */ /* 0x000fc80007ffe0ff */
[----:B------:R-:W-:-:S05]  /*0850*/  LEA.HI.X R37, R40, c[0x0][0x194], R37, 0x1, P1 ;  /* 0x0000650028257a11 */ /* 0x000fca00008f0c25 */
[----:B------:R1:W5:Y:S04]  /*0860*/  @!P2 LDG.E.128 R24, [R36.64] ;  /* 0x000000062418a981 */ /* 0x000368000c1e1d00 */
[----:B------:R1:W5:Y:S02]  /*0870*/  @!P3 LDG.E.128 R32, [R36.64+0x100] ;  /* 0x000100062420b981 */ /* 0x000364000c1e1d00 */
.L_x_428:
[----:B------:R-:W-:Y:S05]  /*0880*/  BSYNC B0 ;  /* 0x0000000000007941 */ /* 0x000fea0003800000 */
.L_x_427:
[----:B-1---5:R-:W-:Y:S01]  /*0890*/  LOP3.LUT R36, R4, 0xffff0000, RZ, 0xc0, !PT ;  /* 0xffff000004247812 */ /* 0x022fe200078ec0ff */
[C---:B------:R-:W-:Y:S01]  /*08a0*/  IMAD.U32 R43, R20.reuse, 0x10000, RZ ;  /* 0x00010000142b7824 */ /* 0x040fe200078e00ff */
[----:B------:R-:W-:Y:S01]  /*08b0*/  LOP3.LUT R47, R20, 0xffff0000, RZ, 0xc0, !PT ;  /* 0xffff0000142f7812 */ /* 0x000fe200078ec0ff */
[----:B------:R-:W-:Y:S01]  /*08c0*/  IMAD.U32 R44, R22, 0x10000, RZ ;  /* 0x00010000162c7824 */ /* 0x000fe200078e00ff */
[----:B------:R-:W-:Y:S01]  /*08d0*/  LOP3.LUT R46, R8, 0xffff0000, RZ, 0xc0, !PT ;  /* 0xffff0000082e7812 */ /* 0x000fe200078ec0ff */
[----:B------:R-:W-:Y:S01]  /*08e0*/  IMAD.U32 R4, R4, 0x10000, RZ ;  /* 0x0001000004047824 */ /* 0x000fe200078e00ff */
[----:B0-----:R-:W-:Y:S01]  /*08f0*/  LOP3.LUT R49, R24, 0xffff0000, RZ, 0xc0, !PT ;  /* 0xffff000018317812 */ /* 0x001fe200078ec0ff */
[----:B------:R-:W-:Y:S01]  /*0900*/  FMUL.FTZ R36, R36, R47 ;  /* 0x0000002f24247220 */ /* 0x000fe20000410000 */
[----:B------:R-:W-:Y:S01]  /*0910*/  LOP3.LUT R41, R22, 0xffff0000, RZ, 0xc0, !PT ;  /* 0xffff000016297812 */ /* 0x000fe200078ec0ff */
[----:B------:R-:W-:Y:S01]  /*0920*/  IMAD.U32 R8, R8, 0x10000, RZ ;  /* 0x0001000008087824 */ /* 0x000fe200078e00ff */
[C---:B------:R-:W-:Y:S01]  /*0930*/  SHF.L.U32 R20, R23.reuse, 0x10, RZ ;  /* 0x0000001017147819 */ /* 0x040fe200000006ff */
[----:B------:R-:W-:Y:S01]  /*0940*/  FMUL.FTZ R46, R46, R49 ;  /* 0x000000312e2e7220 */ /* 0x000fe20000410000 */
[----:B------:R-:W-:Y:S01]  /*0950*/  LOP3.LUT R22, R23, 0xffff0000, RZ, 0xc0, !PT ;  /* 0xffff000017167812 */ /* 0x000fe200078ec0ff */
[----:B------:R-:W-:Y:S01]  /*0960*/  FFMA.FTZ R36, R4, R43, R36 ;  /* 0x0000002b04247223 */ /* 0x000fe20000010024 */
[----:B------:R-:W-:Y:S01]  /*0970*/  SHF.L.U32 R23, R24, 0x10, RZ ;  /* 0x0000001018177819 */ /* 0x000fe200000006ff */
[----:B------:R-:W-:Y:S01]  /*0980*/  IMAD.U32 R4, R9, 0x10000, RZ ;  /* 0x0001000009047824 */ /* 0x000fe200078e00ff */
[----:B------:R-:W-:Y:S01]  /*0990*/  SHF.L.U32 R37, R5, 0x10, RZ ;  /* 0x0000001005257819 */ /* 0x000fe200000006ff */
[----:B------:R-:W-:Y:S01]  /*09a0*/  IMAD.U32 R24, R10, 0x10000, RZ ;  /* 0x000100000a187824 */ /* 0x000fe200078e00ff */
[----:B------:R-:W-:Y:S01]  /*09b0*/  SHF.L.U32 R42, R21, 0x10, RZ ;  /* 0x00000010152a7819 */ /* 0x000fe200000006ff */
[----:B------:R-:W-:Y:S01]  /*09c0*/  FFMA.FTZ R23, R8, R23, R46 ;  /* 0x0000001708177223 */ /* 0x000fe2000001002e */
[----:B------:R-:W-:Y:S01]  /*09d0*/  SHF.L.U32 R43, R25, 0x10, RZ ;  /* 0x00000010192b7819 */ /* 0x000fe200000006ff */
[----:B------:R-:W-:Y:S01]  /*09e0*/  BSSY B0, `(.L_x_429) ;  /* 0x0000076000007945 */ /* 0x000fe20003800000 */
[----:B------:R-:W-:Y:S01]  /*09f0*/  LOP3.LUT R40, R5, 0xffff0000, RZ, 0xc0, !PT ;  /* 0xffff000005287812 */ /* 0x000fe200078ec0ff */
[----:B------:R-:W-:Y:S01]  /*0a00*/  FFMA.FTZ R36, R37, R42, R36 ;  /* 0x0000002a25247223 */ /* 0x000fe20000010024 */
[----:B------:R-:W-:Y:S01]  /*0a10*/  LOP3.LUT R45, R21, 0xffff0000, RZ, 0xc0, !PT ;  /* 0xffff0000152d7812 */ /* 0x000fe200078ec0ff */
[----:B------:R-:W-:Y:S01]  /*0a20*/  FFMA.FTZ R43, R4, R43, R23 ;  /* 0x0000002b042b7223 */ /* 0x000fe20000010017 */
[----:B------:R-:W-:Y:S01]  /*0a30*/  LOP3.LUT R8, R9, 0xffff0000, RZ, 0xc0, !PT ;  /* 0xffff000009087812 */ /* 0x000fe200078ec0ff */
[----:B------:R-:W-:Y:S01]  /*0a40*/  IMAD.U32 R21, R6, 0x10000, RZ ;  /* 0x0001000006157824 */ /* 0x000fe200078e00ff */
[----:B------:R-:W-:Y:S01]  /*0a50*/  LOP3.LUT R25, R25, 0xffff0000, RZ, 0xc0, !PT ;  /* 0xffff000019197812 */ /* 0x000fe200078ec0ff */
[----:B------:R-:W-:Y:S01]  /*0a60*/  FFMA.FTZ R36, R40, R45, R36 ;  /* 0x0000002d28247223 */ /* 0x000fe20000010024 */
[----:B------:R-:W-:Y:S01]  /*0a70*/  LOP3.LUT R23, R10, 0xffff0000, RZ, 0xc0, !PT ;  /* 0xffff00000a177812 */ /* 0x000fe200078ec0ff */
[----:B------:R-:W-:Y:S01]  /*0a80*/  IMAD.U32 R37, R28, 0x10000, RZ ;  /* 0x000100001c257824 */ /* 0x000fe200078e00ff */
[C---:B------:R-:W-:Y:S01]  /*0a90*/  SHF.L.U32 R4, R11.reuse, 0x10, RZ ;  /* 0x000000100b047819 */ /* 0x040fe200000006ff */
[----:B------:R-:W-:Y:S01]  /*0aa0*/  FFMA.FTZ R8, R8, R25, R43 ;  /* 0x0000001908087223 */ /* 0x000fe2000001002b */
[----:B------:R-:W-:Y:S01]  /*0ab0*/  LOP3.LUT R10, R11, 0xffff0000, RZ, 0xc0, !PT ;  /* 0xffff00000b0a7812 */ /* 0x000fe200078ec0ff */
[----:B------:R-:W-:Y:S01]  /*0ac0*/  IMAD.U32 R11, R26, 0x10000, RZ ;  /* 0x000100001a0b7824 */ /* 0x000fe200078e00ff */
[----:B------:R-:W-:Y:S01]  /*0ad0*/  LOP3.LUT R6, R6, 0xffff0000, RZ, 0xc0, !PT ;  /* 0xffff000006067812 */ /* 0x000fe200078ec0ff */
[----:B------:R-:W-:Y:S01]  /*0ae0*/  FFMA.FTZ R21, R21, R44, R36 ;  /* 0x0000002c15157223 */ /* 0x000fe20000010024 */
[----:B------:R-:W-:Y:S01]  /*0af0*/  LOP3.LUT R26, R26, 0xffff0000, RZ, 0xc0, !PT ;  /* 0xffff00001a1a7812 */ /* 0x000fe200078ec0ff */
[----:B------:R-:W-:Y:S01]  /*0b00*/  FFMA.FTZ R25, R24, R11, R8 ;  /* 0x0000000b18197223 */ /* 0x000fe20000010008 */
[----:B------:R-:W-:Y:S01]  /*0b10*/  SHF.L.U32 R5, R7, 0x10, RZ ;  /* 0x0000001007057819 */ /* 0x000fe200000006ff */
[----:B------:R-:W-:Y:S01]  /*0b20*/  FFMA.FTZ R41, R6, R41, R21 ;  /* 0x0000002906297223 */ /* 0x000fe20000010015 */
[----:B------:R-:W-:Y:S01]  /*0b30*/  SHF.L.U32 R9, R27, 0x10, RZ ;  /* 0x000000101b097819 */ /* 0x000fe200000006ff */
[----:B------:R-:W-:Y:S01]  /*0b40*/  FFMA.FTZ R36, R23, R26, R25 ;  /* 0x0000001a17247223 */ /* 0x000fe20000010019 */
[----:B------:R-:W-:Y:S01]  /*0b50*/  LOP3.LUT R7, R7, 0xffff0000, RZ, 0xc0, !PT ;  /* 0xffff000007077812 */ /* 0x000fe200078ec0ff */
[----:B------:R-:W-:Y:S01]  /*0b60*/  FFMA.FTZ R41, R5, R20, R41 ;  /* 0x0000001405297223 */ /* 0x000fe20000010029 */
[----:B------:R-:W-:Y:S01]  /*0b70*/  LOP3.LUT R27, R27, 0xffff0000, RZ, 0xc0, !PT ;  /* 0xffff00001b1b7812 */ /* 0x000fe200078ec0ff */
[----:B------:R-:W-:Y:S01]  /*0b80*/  FFMA.FTZ R9, R4, R9, R36 ;  /* 0x0000000904097223 */ /* 0x000fe20000010024 */
[C---:B------:R-:W-:Y:S01]  /*0b90*/  LOP3.LUT R21, R12.reuse, 0xffff0000, RZ, 0xc0, !PT ;  /* 0xffff00000c157812 */ /* 0x040fe200078ec0ff */
[----:B------:R-:W-:Y:S01]  /*0ba0*/  IMAD.U32 R24, R12, 0x10000, RZ ;  /* 0x000100000c187824 */ /* 0x000fe200078e00ff */
[----:B------:R-:W-:Y:S01]  /*0bb0*/  LOP3.LUT R28, R28, 0xffff0000, RZ, 0xc0, !PT ;  /* 0xffff00001c1c7812 */ /* 0x000fe200078ec0ff */
[----:B------:R-:W-:Y:S01]  /*0bc0*/  FFMA.FTZ R22, R7, R22, R41 ;  /* 0x0000001607167223 */ /* 0x000fe20000010029 */
[----:B------:R-:W-:Y:S01]  /*0bd0*/  SHF.L.U32 R7, R32, 0x10, RZ ;  /* 0x0000001020077819 */ /* 0x000fe200000006ff */
[C---:B------:R-:W-:Y:S01]  /*0be0*/  IMAD.U32 R4, R16.reuse, 0x10000, RZ ;  /* 0x0001000010047824 */ /* 0x040fe200078e00ff */
        /* <DEDUP_REMOVED lines=8> */
[----:B------:R-:W-:Y:S01]  /*0c70*/  SHF.L.U32 R7, R33, 0x10, RZ ;  /* 0x0000001021077819 */ /* 0x000fe200000006ff */
[----:B------:R-:W-:Y:S01]  /*0c80*/  IMAD.U32 R4, R17, 0x10000, RZ ;  /* 0x0001000011047824 */ /* 0x000fe200078e00ff */
[----:B------:R-:W-:Y:S01]  /*0c90*/  LOP3.LUT R13, R13, 0xffff0000, RZ, 0xc0, !PT ;  /* 0xffff00000d0d7812 */ /* 0x000fe200078ec0ff */
[----:B------:R-:W-:Y:S01]  /*0ca0*/  FFMA.FTZ R9, R16, R9, R10 ;  /* 0x0000000910097223 */ /* 0x000fe2000001000a */
[----:B------:R-:W-:Y:S01]  /*0cb0*/  LOP3.LUT R20, R29, 0xffff0000, RZ, 0xc0, !PT ;  /* 0xffff00001d147812 */ /* 0x000fe200078ec0ff */
[----:B------:R-:W-:Y:S01]  /*0cc0*/  FFMA.FTZ R11, R11, R26, R21 ;  /* 0x0000001a0b0b7223 */ /* 0x000fe20000010015 */
[----:B------:R-:W-:Y:S01]  /*0cd0*/  LOP3.LUT R17, R17, 0xffff0000, RZ, 0xc0, !PT ;  /* 0xffff000011117812 */ /* 0x000fe200078ec0ff */
[----:B------:R-:W-:Y:S01]  /*0ce0*/  FFMA.FTZ R9, R4, R7, R9 ;  /* 0x0000000704097223 */ /* 0x000fe20000010009 */
[----:B------:R-:W-:Y:S01]  /*0cf0*/  LOP3.LUT R10, R33, 0xffff0000, RZ, 0xc0, !PT ;  /* 0xffff0000210a7812 */ /* 0x000fe200078ec0ff */
[----:B------:R-:W-:Y:S01]  /*0d00*/  IMAD.U32 R8, R14, 0x10000, RZ ;  /* 0x000100000e087824 */ /* 0x000fe200078e00ff */
[----:B------:R-:W-:Y:S01]  /*0d10*/  SHF.L.U32 R7, R34, 0x10, RZ ;  /* 0x0000001022077819 */ /* 0x000fe200000006ff */
[----:B------:R-:W-:Y:S01]  /*0d20*/  IMAD.U32 R25, R30, 0x10000, RZ ;  /* 0x000100001e197824 */ /* 0x000fe200078e00ff */
[----:B------:R-:W-:Y:S01]  /*0d30*/  LOP3.LUT R14, R14, 0xffff0000, RZ, 0xc0, !PT ;  /* 0xffff00000e0e7812 */ /* 0x000fe200078ec0ff */
[----:B------:R-:W-:Y:S01]  /*0d40*/  FFMA.FTZ R11, R13, R20, R11 ;  /* 0x000000140d0b7223 */ /* 0x000fe2000001000b */
[----:B------:R-:W-:Y:S01]  /*0d50*/  LOP3.LUT R23, R30, 0xffff0000, RZ, 0xc0, !PT ;  /* 0xffff00001e177812 */ /* 0x000fe200078ec0ff */
        /* <DEDUP_REMOVED lines=18> */
[----:B------:R-:W-:Y:S01]  /*0e80*/  FFMA.FTZ R5, R15, R12, R5 ;  /* 0x0000000c0f057223 */ /* 0x000fe20000010005 */
[----:B------:R-:W-:Y:S01]  /*0e90*/  ISETP.NE.AND P1, PT, R56, RZ, PT ;  /* 0x000000ff3800720c */ /* 0x000fe20003f25270 */
[----:B------:R-:W-:-:S02]  /*0ea0*/  IMAD.SHL.U32 R14, R53, 0x4, RZ ;  /* 0x00000004350e7824 */ /* 0x000fc400078e00ff */
[----:B------:R-:W-:Y:S02]  /*0eb0*/  FFMA.FTZ R19, R19, R6, R4 ;  /* 0x0000000613137223 */ /* 0x000fe40000010004 */
[----:B------:R-:W0:Y:S04]  /*0ec0*/  SHFL.BFLY PT, R4, R5, 0x8, 0x1f ;  /* 0x0d001f0005047f89 */ /* 0x000e2800000e0000 */
[----:B------:R-:W1:Y:S01]  /*0ed0*/  SHFL.BFLY PT, R6, R19, 0x8, 0x1f ;  /* 0x0d001f0013067f89 */ /* 0x000e6200000e0000 */
[----:B0-----:R-:W-:Y:S01]  /*0ee0*/  FADD.FTZ R4, R5, R4 ;  /* 0x0000000405047221 */ /* 0x001fe20000010000 */
[----:B------:R-:W-:Y:S01]  /*0ef0*/  SHF.L.U32 R5, R51, 0xd, RZ ;  /* 0x0000000d33057819 */ /* 0x000fe200000006ff */
[----:B-1----:R-:W-:-:S03]  /*0f00*/  FADD.FTZ R8, R19, R6 ;  /* 0x0000000613087221 */ /* 0x002fc60000010000 */
[----:B------:R-:W0:Y:S04]  /*0f10*/  SHFL.BFLY PT, R7, R4, 0x4, 0x1f ;  /* 0x0c801f0004077f89 */ /* 0x000e2800000e0000 */
[----:B------:R-:W1:Y:S01]  /*0f20*/  SHFL.BFLY PT, R9, R8, 0x4, 0x1f ;  /* 0x0c801f0008097f89 */ /* 0x000e6200000e0000 */
[----:B0-----:R-:W-:Y:S01]  /*0f30*/  FADD.FTZ R7, R4, R7 ;  /* 0x0000000704077221 */ /* 0x001fe20000010000 */
[----:B------:R-:W-:Y:S01]  /*0f40*/  IADD3 R4, P2, R5, R14, RZ ;  /* 0x0000000e05047210 */ /* 0x000fe20007f5e0ff */
[----:B-1----:R-:W-:-:S03]  /*0f50*/  FADD.FTZ R10, R8, R9 ;  /* 0x00000009080a7221 */ /* 0x002fc60000010000 */
[----:B------:R-:W0:Y:S01]  /*0f60*/  SHFL.BFLY PT, R6, R7, 0x2, 0x1f ;  /* 0x0c401f0007067f89 */ /* 0x000e2200000e0000 */
[----:B------:R-:W-:-:S03]  /*0f70*/  SHF.R.S32.HI R8, RZ, 0x1f, R14 ;  /* 0x0000001fff087819 */ /* 0x000fc6000001140e */
[----:B------:R-:W1:Y:S01]  /*0f80*/  SHFL.BFLY PT, R9, R10, 0x2, 0x1f ;  /* 0x0c401f000a097f89 */ /* 0x000e6200000e0000 */
[----:B------:R-:W-:Y:S01]  /*0f90*/  LEA.HI.X.SX32 R5, R5, R8, 0x1, P2 ;  /* 0x0000000805057211 */ /* 0x000fe200010f0eff */
[----:B0-----:R-:W-:Y:S02]  /*0fa0*/  FADD.FTZ R6, R7, R6 ;  /* 0x0000000607067221 */ /* 0x001fe40000010000 */
[----:B-1----:R-:W-:-:S03]  /*0fb0*/  FADD.FTZ R11, R10, R9 ;  /* 0x000000090a0b7221 */ /* 0x002fc60000010000 */
[----:B------:R-:W0:Y:S01]  /*0fc0*/  SHFL.BFLY PT, R9, R6, 0x1, 0x1f ;  /* 0x0c201f0006097f89 */ /* 0x000e2200000e0000 */
[----:B------:R-:W-:-:S03]  /*0fd0*/  IMAD R10, R50, c[0x0][0x220], RZ ;  /* 0x00008800320a7a24 */ /* 0x000fc600078e02ff */
[----:B------:R-:W1:Y:S01]  /*0fe0*/  SHFL.BFLY PT, R12, R11, 0x1, 0x1f ;  /* 0x0c201f000b0c7f89 */ /* 0x000e6200000e0000 */
[----:B0-----:R-:W-:Y:S02]  /*0ff0*/  FADD.FTZ R13, R6, R9 ;  /* 0x00000009060d7221 */ /* 0x001fe40000010000 */
[----:B-1----:R-:W-:Y:S01]  /*1000*/  FADD.FTZ R12, R11, R12 ;  /* 0x0000000c0b0c7221 */ /* 0x002fe20000010000 */
[----:B------:R-:W-:Y:S05]  /*1010*/  @P1 BRA `(.L_x_430) ;  /* 0x0000012000001947 */ /* 0x000fea0003800000 */
[----:B------:R-:W-:Y:S01]  /*1020*/  SHF.R.S32.HI R3, RZ, 0x1f, R2 ;  /* 0x0000001fff037819 */ /* 0x000fe20000011402 */
[----:B------:R-:W-:Y:S01]  /*1030*/  IMAD R6, R50, c[0x0][0x1c8], RZ ;  /* 0x0000720032067a24 */ /* 0x000fe200078e02ff */
[----:B------:R-:W-:-:S03]  /*1040*/  ISETP.GE.AND P2, PT, R38, R57, PT ;  /* 0x000000392600720c */ /* 0x000fc60003f46270 */
[C---:B------:R-:W-:Y:S02]  /*1050*/  IMAD R9, R55.reuse, c[0x0][0x1cc], R6 ;  /* 0x0000730037097a24 */ /* 0x040fe400078e0206 */
[----:B------:R-:W-:-:S04]  /*1060*/  IMAD.WIDE.U32 R6, R55, c[0x0][0x1c8], R2 ;  /* 0x0000720037067a25 */ /* 0x000fc800078e0002 */
[----:B------:R-:W-:Y:S02]  /*1070*/  IMAD.IADD R7, R7, 0x1, R9 ;  /* 0x0000000107077824 */ /* 0x000fe400078e0209 */
[----:B------:R-:W-:Y:S02]  /*1080*/  IMAD R9, R52, c[0x0][0x1d0], RZ ;  /* 0x0000740034097a24 */ /* 0x000fe400078e02ff */
[----:B------:R-:W-:-:S04]  /*1090*/  IMAD.WIDE.U32 R6, R0, c[0x0][0x1d0], R6 ;  /* 0x0000740000067a25 */ /* 0x000fc800078e0006 */
[----:B------:R-:W-:Y:S01]  /*10a0*/  IMAD R9, R0, c[0x0][0x1d4], R9 ;  /* 0x0000750000097a24 */ /* 0x000fe200078e0209 */
[----:B------:R-:W-:-:S04]  /*10b0*/  IADD3 R8, P1, R38, R6, RZ ;  /* 0x0000000626087210 */ /* 0x000fc80007f3e0ff */
[----:B------:R-:W-:Y:S02]  /*10c0*/  IADD3.X R7, R39, R7, R9, P1, !PT ;  /* 0x0000000727077210 */ /* 0x000fe40000ffe409 */
[----:B------:R-:W-:Y:S02]  /*10d0*/  LEA R6, P3, R8, c[0x0][0x1b0], 0x2 ;  /* 0x00006c0008067a11 */ /* 0x000fe400078610ff */
[----:B------:R-:W-:Y:S02]  /*10e0*/  ISETP.GE.AND P1, PT, R54, R57, PT ;  /* 0x000000393600720c */ /* 0x000fe40003f26270 */
[----:B------:R-:W-:Y:S02]  /*10f0*/  LEA.HI.X R7, R8, c[0x0][0x1b4], R7, 0x2, P3 ;  /* 0x00006d0008077a11 */ /* 0x000fe400018f1407 */
[----:B------:R-:W-:Y:S02]  /*1100*/  FSEL R9, R13, RZ, !P2 ;  /* 0x000000ff0d097208 */ /* 0x000fe40005000000 */
[----:B------:R-:W-:-:S03]  /*1110*/  FSEL R11, R12, RZ, !P1 ;  /* 0x000000ff0c0b7208 */ /* 0x000fc60004800000 */
[----:B------:R0:W-:Y:S04]  /*1120*/  STG.E [R6.64], R9 ;  /* 0x0000000906007986 */ /* 0x0001e8000c101906 */
[----:B------:R0:W-:Y:S02]  /*1130*/  STG.E [R6.64+0x40], R11 ;  /* 0x0000400b06007986 */ /* 0x0001e4000c101906 */
.L_x_430:
[----:B------:R-:W-:Y:S05]  /*1140*/  BSYNC B0 ;  /* 0x0000000000007941 */ /* 0x000fea0003800000 */
.L_x_429:
[----:B------:R-:W-:Y:S01]  /*1150*/  UMOV UR4, 0x1f ;  /* 0x0000001f00047882 */ /* 0x000fe20000000000 */
[C---:B0-----:R-:W-:Y:S01]  /*1160*/  IMAD R7, R55.reuse, c[0x0][0x224], R10 ;  /* 0x0000890037077a24 */ /* 0x041fe200078e020a */
[----:B------:R-:W-:Y:S01]  /*1170*/  ULDC UR5, c[0x0][0x168] ;  /* 0x00005a0000057ab9 */ /* 0x000fe20000000800 */
[----:B------:R-:W-:Y:S01]  /*1180*/  IMAD.WIDE.U32 R4, R55, c[0x0][0x220], R4 ;  /* 0x0000880037047a25 */ /* 0x000fe200078e0004 */
[----:B------:R-:W-:Y:S01]  /*1190*/  UIADD3 UR4, UR4, UR5, URZ ;  /* 0x0000000504047290 */ /* 0x000fe2000fffe03f */
[----:B------:R-:W-:Y:S01]  /*11a0*/  ISETP.NE.U32.AND P1, PT, RZ, c[0x0][0x238], PT ;  /* 0x00008e00ff007a0c */ /* 0x000fe20003f25070 */
[----:B------:R-:W-:Y:S02]  /*11b0*/  BSSY B0, `(.L_x_431) ;  /* 0x0000021000007945 */ /* 0x000fe40003800000 */
[----:B------:R-:W-:Y:S01]  /*11c0*/  USHF.R.S32.HI UR5, URZ, 0x1f, UR4 ;  /* 0x0000001f3f057899 */ /* 0x000fe20008011404 */
[----:B------:R-:W-:Y:S01]  /*11d0*/  IADD3 R5, R5, R7, RZ ;  /* 0x0000000705057210 */ /* 0x000fe20007ffe0ff */
[----:B------:R-:W-:Y:S01]  /*11e0*/  IMAD R7, R52, c[0x0][0x228], RZ ;  /* 0x00008a0034077a24 */ /* 0x000fe200078e02ff */
[----:B------:R-:W-:Y:S01]  /*11f0*/  ISETP.NE.AND.EX P1, PT, RZ, c[0x0][0x23c], PT, P1 ;  /* 0x00008f00ff007a0c */ /* 0x000fe20003f25310 */
[----:B------:R-:W-:-:S02]  /*1200*/  ULEA.HI UR5, UR5, UR4, URZ, 0x5 ;  /* 0x0000000405057291 */ /* 0x000fc4000f8f283f */
[C---:B------:R-:W-:Y:S01]  /*1210*/  IMAD R7, R0.reuse, c[0x0][0x22c], R7 ;  /* 0x00008b0000077a24 */ /* 0x040fe200078e0207 */
[----:B------:R-:W-:Y:S01]  /*1220*/  ISETP.NE.OR P1, PT, R53, RZ, !P1 ;  /* 0x000000ff3500720c */ /* 0x000fe20004f25670 */
[----:B------:R-:W-:Y:S01]  /*1230*/  ULOP3.LUT UR5, UR5, 0xffffffe0, URZ, 0xc0, !UPT ;  /* 0xffffffe005057892 */ /* 0x000fe2000f8ec03f */
[----:B------:R-:W-:-:S04]  /*1240*/  IMAD.WIDE.U32 R4, R0, c[0x0][0x228], R4 ;  /* 0x00008a0000047a25 */ /* 0x000fc800078e0004 */
[----:B------:R-:W-:Y:S01]  /*1250*/  IMAD.IADD R5, R5, 0x1, R7 ;  /* 0x0000000105057824 */ /* 0x000fe200078e0207 */
[----:B------:R-:W-:Y:S02]  /*1260*/  IADD3 R6, -R2, UR5, RZ ;  /* 0x0000000502067c10 */ /* 0x000fe4000fffe1ff */
[C---:B------:R-:W-:Y:S02]  /*1270*/  LEA R8, P2, R4.reuse, c[0x0][0x208], 0x2 ;  /* 0x0000820004087a11 */ /* 0x040fe400078410ff */
[----:B------:R-:W-:Y:S02]  /*1280*/  ISETP.GE.OR P0, PT, R53, R6, P0 ;  /* 0x000000063500720c */ /* 0x000fe40000706670 */
[----:B------:R-:W-:-:S11]  /*1290*/  LEA.HI.X R9, R4, c[0x0][0x20c], R5, 0x2, P2 ;  /* 0x0000830004097a11 */ /* 0x000fd600010f1405 */
[----:B------:R-:W-:Y:S05]  /*12a0*/  @P0 BRA `(.L_x_432) ;  /* 0x0000011000000947 */ /* 0x000fea0003800000 */
[----:B------:R-:W-:Y:S01]  /*12b0*/  SHF.R.S32.HI R3, RZ, 0x1f, R53 ;  /* 0x0000001fff037819 */ /* 0x000fe20000011435 */
[----:B------:R-:W-:Y:S01]  /*12c0*/  IMAD R50, R50, c[0x0][0x1f8], RZ ;  /* 0x00007e0032327a24 */ /* 0x000fe200078e02ff */
[----:B------:R-:W-:Y:S01]  /*12d0*/  IADD3 R4, P0, R2, R53, RZ ;  /* 0x0000003502047210 */ /* 0x000fe20007f1e0ff */
[----:B------:R-:W-:Y:S02]  /*12e0*/  FMUL.FTZ R6, R58, 1.4426950216293334961 ;  /* 0x3fb8aa3b3a067820 */ /* 0x000fe40000410000 */
[----:B------:R-:W-:Y:S01]  /*12f0*/  IMAD R7, R55, c[0x0][0x1fc], R50 ;  /* 0x00007f0037077a24 */ /* 0x000fe200078e0232 */
[----:B------:R-:W-:Y:S02]  /*1300*/  LEA.HI.X.SX32 R5, R2, R3, 0x1, P0 ;  /* 0x0000000302057211 */ /* 0x000fe400000f0eff */
[----:B------:R-:W-:-:S03]  /*1310*/  FSETP.NEU.FTZ.AND P0, PT, R58, -INF , PT ;  /* 0xff8000003a00780b */ /* 0x000fc60003f1d000 */
[----:B------:R-:W-:-:S04]  /*1320*/  IMAD.WIDE.U32 R2, R55, c[0x0][0x1f8], R4 ;  /* 0x00007e0037027a25 */ /* 0x000fc800078e0004 */
[----:B------:R-:W-:Y:S01]  /*1330*/  IMAD R5, R52, c[0x0][0x200], RZ ;  /* 0x0000800034057a24 */ /* 0x000fe200078e02ff */
[----:B------:R-:W-:-:S03]  /*1340*/  IADD3 R3, R3, R7, RZ ;  /* 0x0000000703037210 */ /* 0x000fc60007ffe0ff */
[C---:B------:R-:W-:Y:S02]  /*1350*/  IMAD R5, R0.reuse, c[0x0][0x204], R5 ;  /* 0x0000810000057a24 */ /* 0x040fe400078e0205 */
[----:B------:R-:W-:-:S04]  /*1360*/  IMAD.WIDE.U32 R2, R0, c[0x0][0x200], R2 ;  /* 0x0000800000027a25 */ /* 0x000fc800078e0002 */
[----:B------:R-:W-:Y:S01]  /*1370*/  IMAD.IADD R3, R3, 0x1, R5 ;  /* 0x0000000103037824 */ /* 0x000fe200078e0205 */
[----:B------:R-:W-:-:S04]  /*1380*/  LEA R4, P2, R2, c[0x0][0x1f0], 0x2 ;  /* 0x00007c0002047a11 */ /* 0x000fc800078410ff */
[----:B------:R-:W-:Y:S02]  /*1390*/  LEA.HI.X R5, R2, c[0x0][0x1f4], R3, 0x2, P2 ;  /* 0x00007d0002057a11 */ /* 0x000fe400010f1403 */
[----:B------:R-:W-:-:S05]  /*13a0*/  FSEL R3, R6, RZ, P0 ;  /* 0x000000ff06037208 */ /* 0x000fca0000000000 */
[----:B------:R0:W-:Y:S02]  /*13b0*/  STG.E [R4.64], R3 ;  /* 0x0000000304007986 */ /* 0x0001e4000c101906 */
.L_x_432:
[----:B------:R-:W-:Y:S05]  /*13c0*/  BSYNC B0 ;  /* 0x0000000000007941 */ /* 0x000fea0003800000 */
.L_x_431:
[----:B------:R1:W-:Y:S04]  /*13d0*/  STG.E.128 [R8.64], RZ ;  /* 0x000000ff08007986 */ /* 0x0003e8000c101d06 */
[----:B------:R1:W-:Y:S04]  /*13e0*/  STG.E.128 [R8.64+0x1000], RZ ;  /* 0x001000ff08007986 */ /* 0x0003e8000c101d06 */
[----:B------:R1:W-:Y:S04]  /*13f0*/  STG.E.128 [R8.64+0x2000], RZ ;  /* 0x002000ff08007986 */ /* 0x0003e8000c101d06 */
[----:B------:R1:W-:Y:S04]  /*1400*/  STG.E.128 [R8.64+0x3000], RZ ;  /* 0x003000ff08007986 */ /* 0x0003e8000c101d06 */
[----:B------:R1:W-:Y:S04]  /*1410*/  STG.E.128 [R8.64+0x4000], RZ ;  /* 0x004000ff08007986 */ /* 0x0003e8000c101d06 */
[----:B------:R1:W-:Y:S04]  /*1420*/  STG.E.128 [R8.64+0x5000], RZ ;  /* 0x005000ff08007986 */ /* 0x0003e8000c101d06 */
[----:B------:R1:W-:Y:S04]  /*1430*/  STG.E.128 [R8.64+0x6000], RZ ;  /* 0x006000ff08007986 */ /* 0x0003e8000c101d06 */
[----:B------:R1:W-:Y:S01]  /*1440*/  STG.E.128 [R8.64+0x7000], RZ ;  /* 0x007000ff08007986 */ /* 0x0003e2000c101d06 */
[----:B------:R-:W-:Y:S05]  /*1450*/  @P1 EXIT ;  /* 0x000000000000194d */ /* 0x000fea0003800000 */
[----:B0-----:R-:W-:Y:S01]  /*1460*/  HFMA2.MMA R3, -RZ, RZ, 0, 2.384185791015625e-07 ;  /* 0x00000004ff037435 */ /* 0x001fe200000001ff */
[----:B------:R-:W-:-:S04]  /*1470*/  IMAD R0, R51, c[0x0][0x230], R0 ;  /* 0x00008c0033007a24 */ /* 0x000fc800078e0200 */
[----:B------:R-:W-:-:S05]  /*1480*/  IMAD R0, R0, c[0x0][0x170], R55 ;  /* 0x00005c0000007a24 */ /* 0x000fca00078e0237 */
[----:B------:R-:W-:-:S05]  /*1490*/  IMAD.WIDE R2, R0, R3, c[0x0][0x238] ;  /* 0x00008e0000027625 */ /* 0x000fca00078e0203 */
[----:B------:R-:W-:Y:S01]  /*14a0*/  STG.E [R2.64], RZ ;  /* 0x000000ff02007986 */ /* 0x000fe2000c101906 */
[----:B------:R-:W-:Y:S05]  /*14b0*/  EXIT ;  /* 0x000000000000794d */ /* 0x000fea0003800000 */
.L_x_433:
        /* <DEDUP_REMOVED lines=12> */
.L_x_1156:


//--------------------- .text._ZN7cutlass13device_kernelIN5flash19enable_sm80_to_sm89INS1_16FlashAttnBwdSm80INS1_25CollectiveMainloopBwdSm80ILi1ELi1EN4cute5tupleIJNS5_1CILi32EEENS7_ILi64EEENS7_ILi256EEEEEENS_10bfloat16_tEfNS_4arch4Sm80ELb1ELb0ELb0ELb1ELb0ELb0ELb0ELb0ELi2ELi2ELi2ELi1ELb1EEENS1_21CollectiveEpilogueBwdISB_SC_SE_Li256ELb1ELb0ELi4EEENS1_25SingleTileBwdLPTSchedulerILb1ELi64ELb0EEEEEEEEEvNT_6ParamsE --------------------------
	.section	.text._ZN7cutlass13device_kernelIN5flash19enable_sm80_to_sm89INS1_16FlashAttnBwdSm80INS1_25CollectiveMainloopBwdSm80ILi1ELi1EN4cute5tupleIJNS5_1CILi32EEENS7_ILi64EEENS7_ILi256EEEEEENS_10bfloat16_tEfNS_4arch4Sm80ELb1ELb0ELb0ELb1ELb0ELb0ELb0ELb0ELi2ELi2ELi2ELi1ELb1EEENS1_21CollectiveEpilogueBwdISB_SC_SE_Li256ELb1ELb0ELi4EEENS1_25SingleTileBwdLPTSchedulerILb1ELi64ELb0EEEEEEEEEvNT_6ParamsE,"ax",@progbits
	.sectioninfo	@"SHI_REGISTERS=255"
	.align	128
.text._ZN7cutlass13device_kernelIN5flash19enable_sm80_to_sm89INS1_16FlashAttnBwdSm80INS1_25CollectiveMainloopBwdSm80ILi1ELi1EN4cute5tupleIJNS5_1CILi32EEENS7_ILi64EEENS7_ILi256EEEEEENS_10bfloat16_tEfNS_4arch4Sm80ELb1ELb0ELb0ELb1ELb0ELb0ELb0ELb0ELi2ELi2ELi2ELi1ELb1EEENS1_21CollectiveEpilogueBwdISB_SC_SE_Li256ELb1ELb0ELi4EEENS1_25SingleTileBwdLPTSchedulerILb1ELi64ELb0EEEEEEEEEvNT_6ParamsE:
        .type           _ZN7cutlass13device_kernelIN5flash19enable_sm80_to_sm89INS1_16FlashAttnBwdSm80INS1_25CollectiveMainloopBwdSm80ILi1ELi1EN4cute5tupleIJNS5_1CILi32EEENS7_ILi64EEENS7_ILi256EEEEEENS_10bfloat16_tEfNS_4arch4Sm80ELb1ELb0ELb0ELb1ELb0ELb0ELb0ELb0ELi2ELi2ELi2ELi1ELb1EEENS1_21CollectiveEpilogueBwdISB_SC_SE_Li256ELb1ELb0ELi4EEENS1_25SingleTileBwdLPTSchedulerILb1ELi64ELb0EEEEEEEEEvNT_6ParamsE,@function
        .size           _ZN7cutlass13device_kernelIN5flash19enable_sm80_to_sm89INS1_16FlashAttnBwdSm80INS1_25CollectiveMainloopBwdSm80ILi1ELi1EN4cute5tupleIJNS5_1CILi32EEENS7_ILi64EEENS7_ILi256EEEEEENS_10bfloat16_tEfNS_4arch4Sm80ELb1ELb0ELb0ELb1ELb0ELb0ELb0ELb0ELi2ELi2ELi2ELi1ELb1EEENS1_21CollectiveEpilogueBwdISB_SC_SE_Li256ELb1ELb0ELi4EEENS1_25SingleTileBwdLPTSchedulerILb1ELi64ELb0EEEEEEEEEvNT_6ParamsE,(.L_x_1157 - _ZN7cutlass13device_kernelIN5flash19enable_sm80_to_sm89INS1_16FlashAttnBwdSm80INS1_25CollectiveMainloopBwdSm80ILi1ELi1EN4cute5tupleIJNS5_1CILi32EEENS7_ILi64EEENS7_ILi256EEEEEENS_10bfloat16_tEfNS_4arch4Sm80ELb1ELb0ELb0ELb1ELb0ELb0ELb0ELb0ELi2ELi2ELi2ELi1ELb1EEENS1_21CollectiveEpilogueBwdISB_SC_SE_Li256ELb1ELb0ELi4EEENS1_25SingleTileBwdLPTSchedulerILb1ELi64ELb0EEEEEEEEEvNT_6ParamsE)
        .other          _ZN7cutlass13device_kernelIN5flash19enable_sm80_to_sm89INS1_16FlashAttnBwdSm80INS1_25CollectiveMainloopBwdSm80ILi1ELi1EN4cute5tupleIJNS5_1CILi32EEENS7_ILi64EEENS7_ILi256EEEEEENS_10bfloat16_tEfNS_4arch4Sm80ELb1ELb0ELb0ELb1ELb0ELb0ELb0ELb0ELi2ELi2ELi2ELi1ELb1EEENS1_21CollectiveEpilogueBwdISB_SC_SE_Li256ELb1ELb0ELi4EEENS1_25SingleTileBwdLPTSchedulerILb1ELi64ELb0EEEEEEEEEvNT_6ParamsE,@"STO_CUDA_ENTRY STV_DEFAULT"
_ZN7cutlass13device_kernelIN5flash19enable_sm80_to_sm89INS1_16FlashAttnBwdSm80INS1_25CollectiveMainloopBwdSm80ILi1ELi1EN4cute5tupleIJNS5_1CILi32EEENS7_ILi64EEENS7_ILi256EEEEEENS_10bfloat16_tEfNS_4arch4Sm80ELb1ELb0ELb0ELb1ELb0ELb0ELb0ELb0ELi2ELi2ELi2ELi1ELb1EEENS1_21CollectiveEpilogueBwdISB_SC_SE_Li256ELb1ELb0ELi4EEENS1_25SingleTileBwdLPTSchedulerILb1ELi64ELb0EEEEEEEEEvNT_6ParamsE:
[----:B------:R-:W-:Y:S02]  /*0000*/  MOV R1, c[0x0][0x28] ;  /* 0x00000a0000017a02 */ /* 0x000fe40000000f00 */
[----:B------:R-:W1:Y:S01]  /*0010*/  S2R R84, SR_TID.X ;  /* 0x0000000000547919 */ /* 0x000e620000002100 */
[----:B------:R-:W2:Y:S01]  /*0020*/  S2UR UR4, SR_CTAID.X ;  /* 0x00000000000479c3 */ /* 0x000ea20000002500 */
[----:B------:R-:W-:Y:S01]  /*0030*/  ULDC.64 UR18, c[0x0][0x118] ;  /* 0x0000460000127ab9 */ /* 0x000fe20000000a00 */
[----:B------:R-:W-:Y:S02]  /*0040*/  IADD3 R1, R1, -0xc8, RZ ;  /* 0xffffff3801017810 */ /* 0x000fe40007ffe0ff */
[----:B-1----:R-:W-:-:S06]  /*0050*/  SHF.R.U32.HI R0, RZ, 0x5, R84 ;  /* 0x00000005ff007819 */ /* 0x002fcc0000011654 */
[----:B------:R-:W1:Y:S02]  /*0060*/  SHFL.IDX PT, R0, R0, RZ, 0x1f ;  /* 0x00001fff00007589 */ /* 0x000e6400000e0000 */
[----:B-1----:R-:W-:-:S13]  /*0070*/  ISETP.NE.AND P0, PT, R0, RZ, PT ;  /* 0x000000ff0000720c */ /* 0x002fda0003f05270 */
[----:B--2---:R-:W-:Y:S05]  /*0080*/  @!P0 BRA `(.L_x_434) ;  /* 0x000004a000008947 */ /* 0x004fea0003800000 */
[----:B------:R-:W-:Y:S02]  /*0090*/  ULDC.64 UR6, c[0x0][0x3b8] ;  /* 0x0000ee0000067ab9 */ /* 0x000fe40000000a00 */
[----:B------:R-:W-:Y:S02]  /*00a0*/  UISETP.NE.AND UP0, UPT, UR6, 0x1, UPT ;  /* 0x000000010600788c */ /* 0x000fe4000bf05270 */
[----:B------:R-:W-:Y:S02]  /*00b0*/  UIMAD.WIDE.U32 UR10, UR4, UR7, URZ ;  /* 0x00000007040a72a5 */ /* 0x000fe4000f8e003f */
[----:B------:R-:W-:Y:S02]  /*00c0*/  ULDC UR5, c[0x0][0x3c0] ;  /* 0x0000f00000057ab9 */ /* 0x000fe40000000800 */
[----:B------:R-:W-:-:S05]  /*00d0*/  UMOV UR8, UR4 ;  /* 0x0000000400087c82 */ /* 0x000fca0008000000 */
[----:B------:R-:W-:Y:S02]  /*00e0*/  @UP0 UMOV UR7, UR11 ;  /* 0x0000000b00070c82 */ /* 0x000fe40008000000 */
        /* <DEDUP_REMOVED lines=12> */
[----:B------:R-:W-:Y:S02]  /*01b0*/  @UP0 UMOV UR9, UR11 ;  /* 0x0000000b00090c82 */ /* 0x000fe40008000000 */
[----:B------:R-:W-:-:S04]  /*01c0*/  @UP0 USHF.R.U32.HI UR17, URZ, UR5, UR9 ;  /* 0x000000053f110299 */ /* 0x000fc80008011609 */
[----:B------:R-:W-:Y:S01]  /*01d0*/  UIMAD UR7, UR17, UR7, URZ ;  /* 0x00000007110772a4 */ /* 0x000fe2000f8e023f */
[----:B------:R-:W-:Y:S05]  /*01e0*/  BRA `(.L_x_436) ;  /* 0x0000008000007947 */ /* 0x000fea0003800000 */
.L_x_435:
[----:B------:R-:W-:Y:S02]  /*01f0*/  ULDC UR7, c[0x0][0x3ac] ;  /* 0x0000eb0000077ab9 */ /* 0x000fe40000000800 */
[----:B------:R-:W-:Y:S02]  /*0200*/  UISETP.NE.AND UP0, UPT, UR7, 0x1, UPT ;  /* 0x000000010700788c */ /* 0x000fe4000bf05270 */
[----:B------:R-:W-:Y:S02]  /*0210*/  ULDC.64 UR4, c[0x0][0x3b0] ;  /* 0x0000ec0000047ab9 */ /* 0x000fe40000000a00 */
[----:B------:R-:W-:Y:S02]  /*0220*/  UIMAD.WIDE.U32 UR10, UR6, UR4, URZ ;  /* 0x00000004060a72a5 */ /* 0x000fe4000f8e003f */
[----:B------:R-:W-:-:S05]  /*0230*/  UMOV UR17, UR6 ;  /* 0x0000000600117c82 */ /* 0x000fca0008000000 */
[----:B------:R-:W-:Y:S02]  /*0240*/  @UP0 UMOV UR9, UR11 ;  /* 0x0000000b00090c82 */ /* 0x000fe40008000000 */
[----:B------:R-:W-:-:S04]  /*0250*/  @UP0 USHF.R.U32.HI UR17, URZ, UR5, UR9 ;  /* 0x000000053f110299 */ /* 0x000fc80008011609 */
[----:B------:R-:W-:-:S04]  /*0260*/  UIMAD UR7, UR17, UR7, URZ ;  /* 0x00000007110772a4 */ /* 0x000fc8000f8e023f */
.L_x_436:
[----:B------:R-:W-:Y:S01]  /*0270*/  UIADD3 UR9, UR6, -UR7, URZ ;  /* 0x8000000706097290 */ /* 0x000fe2000fffe03f */
[----:B------:R-:W-:Y:S01]  /*0280*/  ISETP.NE.U32.AND P0, PT, RZ, c[0x0][0x3e0], PT ;  /* 0x0000f800ff007a0c */ /* 0x000fe20003f05070 */
[----:B------:R-:W-:Y:S02]  /*0290*/  ULDC.64 UR4, c[0x0][0x3a8] ;  /* 0x0000ea0000047ab9 */ /* 0x000fe40000000a00 */
[----:B------:R-:W-:Y:S01]  /*02a0*/  ULDC.64 UR6, c[0x0][0x3a0] ;  /* 0x0000e80000067ab9 */ /* 0x000fe20000000a00 */
[----:B------:R-:W-:Y:S01]  /*02b0*/  ISETP.NE.AND.EX P0, PT, RZ, c[0x0][0x3e4], PT, P0 ;  /* 0x0000f900ff007a0c */ /* 0x000fe20003f05300 */
[----:B------:R-:W-:Y:S02]  /*02c0*/  UISETP.NE.AND UP0, UPT, UR6, 0x1, UPT ;  /* 0x000000010600788c */ /* 0x000fe4000bf05270 */
[----:B------:R-:W-:-:S04]  /*02d0*/  UIMAD UR5, UR8, UR5, UR9 ;  /* 0x00000005080572a4 */ /* 0x000fc8000f8e0209 */
[----:B------:R-:W-:-:S03]  /*02e0*/  UIMAD.WIDE.U32 UR8, UR5, UR7, URZ ;  /* 0x00000007050872a5 */ /* 0x000fc6000f8e003f */
[----:B------:R-:W-:-:S04]  /*02f0*/  UMOV UR15, UR5 ;  /* 0x00000005000f7c82 */ /* 0x000fc80008000000 */
[----:B------:R-:W-:Y:S02]  /*0300*/  @UP0 UMOV UR7, UR9 ;  /* 0x0000000900070c82 */ /* 0x000fe40008000000 */
[----:B------:R-:W-:-:S04]  /*0310*/  @UP0 USHF.R.U32.HI UR15, URZ, UR4, UR7 ;  /* 0x000000043f0f0299 */ /* 0x000fc80008011607 */
[----:B------:R-:W-:-:S04]  /*0320*/  UIADD3 UR16, -UR15, URZ, URZ ;  /* 0x0000003f0f107290 */ /* 0x000fc8000fffe13f */
[----:B------:R-:W-:Y:S01]  /*0330*/  UIMAD UR16, UR16, UR6, UR5 ;  /* 0x00000006101072a4 */ /* 0x000fe2000f8e0205 */
[----:B------:R-:W-:Y:S05]  /*0340*/  @!P0 BRA `(.L_x_437) ;  /* 0x0000008000008947 */ /* 0x000fea0003800000 */
[----:B------:R-:W-:Y:S02]  /*0350*/  UMOV UR4, 0x4 ;  /* 0x0000000400047882 */ /* 0x000fe40000000000 */
[----:B------:R-:W-:Y:S02]  /*0360*/  ULDC.64 UR6, c[0x0][0x3e0] ;  /* 0x0000f80000067ab9 */ /* 0x000fe40000000a00 */
[----:B------:R-:W-:-:S06]  /*0370*/  UIMAD.WIDE UR4, UR15, UR4, UR6 ;  /* 0x000000040f0472a5 */ /* 0x000fcc000f8e0206 */
[----:B------:R-:W-:Y:S02]  /*0380*/  MOV R2, UR4 ;  /* 0x0000000400027c02 */ /* 0x000fe40008000f00 */
[----:B------:R-:W-:-:S05]  /*0390*/  MOV R3, UR5 ;  /* 0x0000000500037c02 */ /* 0x000fca0008000f00 */
[----:B------:R-:W2:Y:S02]  /*03a0*/  LDG.E R0, [R2.64] ;  /* 0x0000001202007981 */ /* 0x000ea4000c1e1900 */
[----:B--2---:R1:W2:Y:S02]  /*03b0*/  R2UR UR5, R0 ;  /* 0x00000000000573c2 */ /* 0x0042a400000e0000 */
[----:B-12---:R-:W-:Y:S05]  /*03c0*/  BRA `(.L_x_438) ;  /* 0x000000f000007947 */ /* 0x006fea0003800000 */
.L_x_437:
[----:B------:R-:W-:-:S04]  /*03d0*/  ISETP.NE.U32.AND P0, PT, RZ, c[0x0][0x3d8], PT ;  /* 0x0000f600ff007a0c */ /* 0x000fc80003f05070 */
[----:B------:R-:W-:-:S13]  /*03e0*/  ISETP.NE.AND.EX P0, PT, RZ, c[0x0][0x3dc], PT, P0 ;  /* 0x0000f700ff007a0c */ /* 0x000fda0003f05300 */
[----:B------:R-:W-:Y:S05]  /*03f0*/  @!P0 BRA `(.L_x_439) ;  /* 0x000000b000008947 */ /* 0x000fea0003800000 */
[----:B------:R-:W-:Y:S02]  /*0400*/  UMOV UR4, 0x4 ;  /* 0x0000000400047882 */ /* 0x000fe40000000000 */
[----:B------:R-:W-:Y:S02]  /*0410*/  ULDC.64 UR6, c[0x0][0x3d8] ;  /* 0x0000f60000067ab9 */ /* 0x000fe40000000a00 */
[----:B------:R-:W-:-:S06]  /*0420*/  UIMAD.WIDE UR4, UR15, UR4, UR6 ;  /* 0x000000040f0472a5 */ /* 0x000fcc000f8e0206 */
[----:B------:R-:W-:Y:S02]  /*0430*/  MOV R2, UR4 ;  /* 0x0000000400027c02 */ /* 0x000fe40008000f00 */
[----:B------:R-:W-:-:S05]  /*0440*/  MOV R3, UR5 ;  /* 0x0000000500037c02 */ /* 0x000fca0008000f00 */
[----:B------:R-:W2:Y:S04]  /*0450*/  LDG.E R4, [R2.64] ;  /* 0x0000001202047981 */ /* 0x000ea8000c1e1900 */
[----:B------:R-:W3:Y:S01]  /*0460*/  LDG.E R0, [R2.64+0x4] ;  /* 0x0000041202007981 */ /* 0x000ee2000c1e1900 */
[----:B--2---:R-:W1:Y:S08]  /*0470*/  R2UR UR5, R4 ;  /* 0x00000000040573c2 */ /* 0x004e7000000e0000 */
[----:B---3--:R-:W1:Y:S02]  /*0480*/  R2UR UR4, R0 ;  /* 0x00000000000473c2 */ /* 0x008e6400000e0000 */
[----:B-1----:R-:W-:Y:S01]  /*0490*/  UIADD3 UR5, -UR5, UR4, URZ ;  /* 0x0000000405057290 */ /* 0x002fe2000fffe13f */
[----:B------:R-:W-:Y:S05]  /*04a0*/  BRA `(.L_x_438) ;  /* 0x0000001000007947 */ /* 0x000fea0003800000 */
.L_x_439:
[----:B------:R-:W-:Y:S02]  /*04b0*/  ULDC UR5, c[0x0][0x3d4] ;  /* 0x0000f50000057ab9 */ /* 0x000fe40000000800 */
.L_x_438:
[----:B------:R-:W-:-:S04]  /*04c0*/  UIADD3 UR5, UR5, 0x3f, URZ ;  /* 0x0000003f05057890 */ /* 0x000fc8000fffe03f */
[----:B------:R-:W-:-:S04]  /*04d0*/  USHF.R.S32.HI UR4, URZ, 0x1f, UR5 ;  /* 0x0000001f3f047899 */ /* 0x000fc80008011405 */
[----:B------:R-:W-:-:S04]  /*04e0*/  ULEA.HI UR4, UR4, UR5, URZ, 0x6 ;  /* 0x0000000504047291 */ /* 0x000fc8000f8f303f */
[----:B------:R-:W-:-:S04]  /*04f0*/  USHF.R.S32.HI UR4, URZ, 0x6, UR4 ;  /* 0x000000063f047899 */ /* 0x000fc80008011404 */
[----:B------:R-:W-:-:S04]  /*0500*/  UISETP.GE.AND UP0, UPT, UR17, UR4, UPT ;  /* 0x000000041100728c */ /* 0x000fc8000bf06270 */
[----:B------:R-:W-:Y:S01]  /*0510*/  USEL UR15, UR15, 0xffffffff, !UP0 ;  /* 0xffffffff0f0f7887 */ /* 0x000fe2000c000000 */
[----:B------:R-:W-:Y:S05]  /*0520*/  BRA `(.L_x_440) ;  /* 0x0000049000007947 */ /* 0x000fea0003800000 */
.L_x_434:
        /* <DEDUP_REMOVED lines=22> */
.L_x_441:
        /* <DEDUP_REMOVED lines=8> */
.L_x_442:
        /* <DEDUP_REMOVED lines=22> */
.L_x_443:
        /* <DEDUP_REMOVED lines=14> */
.L_x_445:
[----:B------:R-:W-:Y:S02]  /*0950*/  ULDC UR5, c[0x0][0x3d4] ;  /* 0x0000f50000057ab9 */ /* 0x000fe40000000800 */
.L_x_444:
[----:B------:R-:W-:-:S04]  /*0960*/  UIADD3 UR5, UR5, 0x3f, URZ ;  /* 0x0000003f05057890 */ /* 0x000fc8000fffe03f */
[----:B------:R-:W-:-:S04]  /*0970*/  USHF.R.S32.HI UR4, URZ, 0x1f, UR5 ;  /* 0x0000001f3f047899 */ /* 0x000fc80008011405 */
[----:B------:R-:W-:-:S04]  /*0980*/  ULEA.HI UR4, UR4, UR5, URZ, 0x6 ;  /* 0x0000000504047291 */ /* 0x000fc8000f8f303f */
[----:B------:R-:W-:-:S04]  /*0990*/  USHF.R.S32.HI UR4, URZ, 0x6, UR4 ;  /* 0x000000063f047899 */ /* 0x000fc80008011404 */
[----:B------:R-:W-:-:S04]  /*09a0*/  UISETP.GE.AND UP0, UPT, UR17, UR4, UPT ;  /* 0x000000041100728c */ /* 0x000fc8000bf06270 */
[----:B------:R-:W-:-:S06]  /*09b0*/  USEL UR15, UR15, 0xffffffff, !UP0 ;  /* 0xffffffff0f0f7887 */ /* 0x000fcc000c000000 */
.L_x_440:
[----:B------:R-:W-:-:S13]  /*09c0*/  ISETP.LE.AND P0, PT, RZ, UR15, PT ;  /* 0x0000000fff007c0c */ /* 0x000fda000bf03270 */
[----:B------:R-:W-:Y:S05]  /*09d0*/  @!P0 EXIT ;  /* 0x000000000000894d */ /* 0x000fea0003800000 */
[----:B------:R-:W-:Y:S02]  /*09e0*/  ULDC.64 UR4, c[0x0][0x2c8] ;  /* 0x0000b20000047ab9 */ /* 0x000fe40000000a00 */
[----:B------:R-:W-:Y:S02]  /*09f0*/  UISETP.NE.U32.AND UP2, UPT, URZ, UR4, UPT ;  /* 0x000000043f00728c */ /* 0x000fe4000bf45070 */
[----:B------:R-:W-:Y:S02]  /*0a00*/  UMOV UR6, 0x4 ;  /* 0x0000000400067882 */ /* 0x000fe40000000000 */
[----:B------:R-:W-:Y:S02]  /*0a10*/  UISETP.NE.AND.EX UP2, UPT, URZ, UR5, UPT, UP2 ;  /* 0x000000053f00728c */ /* 0x000fe4000bf45320 */
[----:B------:R-:W-:Y:S02]  /*0a20*/  ULDC.64 UR8, c[0x0][0x2c8] ;  /* 0x0000b20000087ab9 */ /* 0x000fe40000000a00 */
[----:B------:R-:W-:-:S02]  /*0a30*/  UIMAD.WIDE UR8, UR15, UR6, UR8 ;  /* 0x000000060f0872a5 */ /* 0x000fc4000f8e0208 */
[----:B------:R-:W-:Y:S01]  /*0a40*/  PLOP3.LUT P0, PT, PT, PT, UP2, 0x80, 0x0 ;  /* 0x000000000000781c */ /* 0x000fe20003f0f028 */
[----:B------:R-:W-:Y:S02]  /*0a50*/  ULDC.64 UR4, c[0x0][0x2d8] ;  /* 0x0000b60000047ab9 */ /* 0x000fe40000000a00 */
[----:B------:R-:W-:Y:S01]  /*0a60*/  UISETP.NE.U32.AND UP0, UPT, URZ, UR4, UPT ;  /* 0x000000043f00728c */ /* 0x000fe2000bf05070 */
[----:B------:R-:W-:Y:S02]  /*0a70*/  IMAD.U32 R6, RZ, RZ, UR8 ;  /* 0x00000008ff067e24 */ /* 0x000fe4000f8e00ff */
[----:B------:R-:W-:Y:S01]  /*0a80*/  IMAD.U32 R7, RZ, RZ, UR9 ;  /* 0x00000009ff077e24 */ /* 0x000fe2000f8e00ff */
[----:B------:R-:W-:-:S06]  /*0a90*/  UISETP.NE.AND.EX UP0, UPT, URZ, UR5, UPT, UP0 ;  /* 0x000000053f00728c */ /* 0x000fcc000bf05300 */
[----:B------:R-:W2:Y:S01]  /*0aa0*/  @P0 LDG.E R4, [R6.64] ;  /* 0x0000001206040981 */ /* 0x000ea2000c1e1900 */
[----:B------:R-:W-:Y:S01]  /*0ab0*/  ULDC.64 UR4, c[0x0][0x2d8] ;  /* 0x0000b60000047ab9 */ /* 0x000fe20000000a00 */
[----:B------:R-:W-:-:S03]  /*0ac0*/  PLOP3.LUT P1, PT, PT, PT, UP0, 0x80, 0x0 ;  /* 0x000000000000781c */ /* 0x000fc60003f2f008 */
[----:B------:R-:W-:-:S06]  /*0ad0*/  @UP0 UIMAD.WIDE UR4, UR15, UR6, UR4 ;  /* 0x000000060f0402a5 */ /* 0x000fcc000f8e0204 */
[----:B------:R-:W-:Y:S01]  /*0ae0*/  MOV R2, UR4 ;  /* 0x0000000400027c02 */ /* 0x000fe20008000f00 */
[----:B------:R-:W-:Y:S01]  /*0af0*/  IMAD.U32 R3, RZ, RZ, UR5 ;  /* 0x00000005ff037e24 */ /* 0x000fe2000f8e00ff */
[----:B------:R-:W-:Y:S02]  /*0b00*/  ULDC.64 UR4, c[0x0][0x2d0] ;  /* 0x0000b40000047ab9 */ /* 0x000fe40000000a00 */
[----:B------:R-:W-:Y:S01]  /*0b10*/  UISETP.NE.U32.AND UP1, UPT, URZ, UR4, UPT ;  /* 0x000000043f00728c */ /* 0x000fe2000bf25070 */
[----:B------:R-:W-:Y:S01]  /*0b20*/  MOV R13, RZ ;  /* 0x000000ff000d7202 */ /* 0x000fe20000000f00 */
[----:B------:R1:W3:Y:S01]  /*0b30*/  @P1 LDG.E R0, [R2.64] ;  /* 0x0000001202001981 */ /* 0x0002e2000c1e1900 */
[----:B------:R-:W-:Y:S01]  /*0b40*/  IMAD.MOV.U32 R8, RZ, RZ, RZ ;  /* 0x000000ffff087224 */ /* 0x000fe200078e00ff */
[----:B------:R-:W-:-:S03]  /*0b50*/  UISETP.NE.AND.EX UP1, UPT, URZ, UR5, UPT, UP1 ;  /* 0x000000053f00728c */ /* 0x000fc6000bf25310 */
[----:B------:R-:W-:Y:S01]  /*0b60*/  ULDC.64 UR4, c[0x0][0x2d0] ;  /* 0x0000b40000047ab9 */ /* 0x000fe20000000a00 */
[----:B------:R4:W5:Y:S01]  /*0b70*/  @P0 LDG.E R13, [R6.64] ;  /* 0x00000012060d0981 */ /* 0x000962000c1e1900 */
[----:B------:R-:W-:Y:S01]  /*0b80*/  UIMAD.WIDE UR4, UR15, UR6, UR4 ;  /* 0x000000060f0472a5 */ /* 0x000fe2000f8e0204 */
[----:B------:R-:W-:-:S05]  /*0b90*/  PLOP3.LUT P2, PT, PT, PT, UP1, 0x80, 0x0 ;  /* 0x000000000000781c */ /* 0x000fca0003f4f018 */
[----:B-1----:R-:W-:Y:S01]  /*0ba0*/  MOV R2, UR4 ;  /* 0x0000000400027c02 */ /* 0x002fe20008000f00 */
[----:B------:R-:W-:-:S07]  /*0bb0*/  IMAD.U32 R3, RZ, RZ, UR5 ;  /* 0x00000005ff037e24 */ /* 0x000fce000f8e00ff */
[----:B------:R4:W5:Y:S01]  /*0bc0*/  @P2 LDG.E R8, [R2.64] ;  /* 0x0000001202082981 */ /* 0x000962000c1e1900 */
[----:B------:R-:W-:Y:S02]  /*0bd0*/  ULDC UR14, c[0x0][0x168] ;  /* 0x00005a00000e7ab9 */ /* 0x000fe40000000800 */
[----:B------:R-:W-:Y:S02]  /*0be0*/  UMOV UR7, URZ ;  /* 0x0000003f00077c82 */ /* 0x000fe40008000000 */
[----:B------:R-:W-:Y:S01]  /*0bf0*/  ULDC UR13, c[0x0][0x198] ;  /* 0x00006600000d7ab9 */ /* 0x000fe20000000800 */
[----:B--2---:R-:W1:Y:S02]  /*0c00*/  @P0 R2UR UR5, R4 ;  /* 0x00000000040503c2 */ /* 0x004e6400000e0000 */
[----:B-1----:R-:W-:-:S04]  /*0c10*/  @UP2 ULEA UR5, UR15, UR5, 0x5 ;  /* 0x000000050f052291 */ /* 0x002fc8000f8e283f */
[----:B------:R-:W-:-:S04]  /*0c20*/  @UP2 USHF.R.S32.HI UR4, URZ, 0x1f, UR5 ;  /* 0x0000001f3f042899 */ /* 0x000fc80008011405 */
[----:B------:R-:W-:Y:S01]  /*0c30*/  @UP2 ULEA.HI UR4, UR4, UR5, URZ, 0x5 ;  /* 0x0000000504042291 */ /* 0x000fe2000f8f283f */
[----:B---3--:R4:W1:Y:S03]  /*0c40*/  @P1 R2UR UR14, R0 ;  /* 0x00000000000e13c2 */ /* 0x00886600000e0000 */
[----:B------:R-:W-:Y:S01]  /*0c50*/  @UP2 ULOP3.LUT UR7, UR4, 0xffffffe0, URZ, 0xc0, !UPT ;  /* 0xffffffe004072892 */ /* 0x000fe2000f8ec03f */
[----:B-1--4-:R-:W-:Y:S06]  /*0c60*/  @P1 BRA `(.L_x_446) ;  /* 0x0000006000001947 */ /* 0x012fec0003800000 */
[----:B------:R-:W-:Y:S05]  /*0c70*/  @!P0 BRA `(.L_x_446) ;  /* 0x0000005000008947 */ /* 0x000fea0003800000 */
[----:B------:R-:W2:Y:S04]  /*0c80*/  LDG.E R4, [R6.64] ;  /* 0x0000001206047981 */ /* 0x000ea8000c1e1900 */
[----:B------:R-:W3:Y:S01]  /*0c90*/  LDG.E R0, [R6.64+0x4] ;  /* 0x0000041206007981 */ /* 0x000ee2000c1e1900 */
[----:B--2---:R-:W1:Y:S08]  /*0ca0*/  R2UR UR14, R4 ;  /* 0x00000000040e73c2 */ /* 0x004e7000000e0000 */
[----:B---3--:R-:W1:Y:S02]  /*0cb0*/  R2UR UR4, R0 ;  /* 0x00000000000473c2 */ /* 0x008e6400000e0000 */
[----:B-1----:R-:W-:-:S06]  /*0cc0*/  UIADD3 UR14, -UR14, UR4, URZ ;  /* 0x000000040e0e7290 */ /* 0x002fcc000fffe13f */
.L_x_446:
[----:B------:R-:W-:-:S04]  /*0cd0*/  ISETP.NE.U32.AND P0, PT, RZ, c[0x0][0x2e0], PT ;  /* 0x0000b800ff007a0c */ /* 0x000fc80003f05070 */
[----:B------:R-:W-:-:S13]  /*0ce0*/  ISETP.NE.AND.EX P0, PT, RZ, c[0x0][0x2e4], PT, P0 ;  /* 0x0000b900ff007a0c */ /* 0x000fda0003f05300 */
[----:B------:R-:W-:Y:S05]  /*0cf0*/  @!P0 BRA `(.L_x_447) ;  /* 0x0000007000008947 */ /* 0x000fea0003800000 */
[----:B------:R-:W-:Y:S02]  /*0d00*/  ULDC.64 UR4, c[0x0][0x2e0] ;  /* 0x0000b80000047ab9 */ /* 0x000fe40000000a00 */
[----:B------:R-:W-:-:S06]  /*0d10*/  UIMAD.WIDE UR4, UR15, UR6, UR4 ;  /* 0x000000060f0472a5 */ /* 0x000fcc000f8e0204 */
[----:B------:R-:W-:Y:S02]  /*0d20*/  MOV R2, UR4 ;  /* 0x0000000400027c02 */ /* 0x000fe40008000f00 */
[----:B------:R-:W-:-:S05]  /*0d30*/  MOV R3, UR5 ;  /* 0x0000000500037c02 */ /* 0x000fca0008000f00 */
[----:B------:R-:W2:Y:S02]  /*0d40*/  LDG.E R0, [R2.64] ;  /* 0x0000001202007981 */ /* 0x000ea4000c1e1900 */
[----:B--2---:R1:W2:Y:S02]  /*0d50*/  R2UR UR13, R0 ;  /* 0x00000000000d73c2 */ /* 0x0042a400000e0000 */
[----:B-12---:R-:W-:Y:S05]  /*0d60*/  BRA `(.L_x_448) ;  /* 0x0000006000007947 */ /* 0x006fea0003800000 */
.L_x_447:
[----:B------:R-:W-:Y:S05]  /*0d70*/  @!P2 BRA `(.L_x_448) ;  /* 0x000000500000a947 */ /* 0x000fea0003800000 */
[----:B------:R1:W2:Y:S04]  /*0d80*/  LDG.E R0, [R2.64] ;  /* 0x0000001202007981 */ /* 0x0002a8000c1e1900 */
[----:B-1----:R-:W3:Y:S01]  /*0d90*/  LDG.E R2, [R2.64+0x4] ;  /* 0x0000041202027981 */ /* 0x002ee2000c1e1900 */
[----:B--2---:R-:W1:Y:S08]  /*0da0*/  R2UR UR13, R0 ;  /* 0x00000000000d73c2 */ /* 0x004e7000000e0000 */
[----:B---3--:R-:W1:Y:S02]  /*0db0*/  R2UR UR4, R2 ;  /* 0x00000000020473c2 */ /* 0x008e6400000e0000 */
[----:B-1----:R-:W-:-:S06]  /*0dc0*/  UIADD3 UR13, -UR13, UR4, URZ ;  /* 0x000000040d0d7290 */ /* 0x002fcc000fffe13f */
.L_x_448:
[----:B------:R-:W-:Y:S01]  /*0dd0*/  USHF.L.U32 UR9, UR17, 0x6, URZ ;  /* 0x0000000611097899 */ /* 0x000fe2000800063f */
[----:B------:R-:W-:Y:S01]  /*0de0*/  PLOP3.LUT P0, PT, PT, PT, PT, 0x80, 0x0 ;  /* 0x000000000000781c */ /* 0x000fe20003f0f070 */
[----:B------:R-:W-:Y:S01]  /*0df0*/  ULDC UR4, c[0x0][0x2a4] ;  /* 0x0000a90000047ab9 */ /* 0x000fe20000000800 */
[----:B------:R-:W-:Y:S01]  /*0e00*/  CS2R R142, SRZ ;  /* 0x00000000008e7805 */ /* 0x000fe2000001ff00 */
[----:B------:R-:W-:Y:S01]  /*0e10*/  UIADD3 UR6, UR9, UR14, -UR13 ;  /* 0x0000000e09067290 */ /* 0x000fe2000fffe80d */
[----:B------:R-:W-:Y:S01]  /*0e20*/  CS2R R140, SRZ ;  /* 0x00000000008c7805 */ /* 0x000fe2000001ff00 */
[----:B------:R-:W-:Y:S01]  /*0e30*/  UIADD3 UR5, UR14, 0x1f, URZ ;  /* 0x0000001f0e057890 */ /* 0x000fe2000fffe03f */
[----:B------:R-:W-:Y:S01]  /*0e40*/  CS2R R146, SRZ ;  /* 0x0000000000927805 */ /* 0x000fe2000001ff00 */
[----:B------:R-:W-:Y:S01]  /*0e50*/  UIADD3 UR4, UR6, -UR4, URZ ;  /* 0x8000000406047290 */ /* 0x000fe2000fffe03f */
[----:B------:R-:W-:Y:S01]  /*0e60*/  CS2R R144, SRZ ;  /* 0x0000000000907805 */ /* 0x000fe2000001ff00 */
[----:B------:R-:W-:Y:S01]  /*0e70*/  CS2R R6, SRZ ;  /* 0x0000000000067805 */ /* 0x000fe2000001ff00 */
[----:B------:R-:W-:Y:S01]  /*0e80*/  IMAD.MOV.U32 R138, RZ, RZ, RZ ;  /* 0x000000ffff8a7224 */ /* 0x000fe200078e00ff */
[----:B------:R-:W-:Y:S01]  /*0e90*/  USHF.R.S32.HI UR23, URZ, 0x1f, UR4 ;  /* 0x0000001f3f177899 */ /* 0x000fe20008011404 */
[----:B------:R-:W-:Y:S01]  /*0ea0*/  CS2R R136, SRZ ;  /* 0x0000000000887805 */ /* 0x000fe2000001ff00 */
[----:B------:R-:W-:Y:S01]  /*0eb0*/  IMAD.MOV.U32 R9, RZ, RZ, RZ ;  /* 0x000000ffff097224 */ /* 0x000fe200078e00ff */
[----:B------:R-:W-:Y:S01]  /*0ec0*/  MOV R134, RZ ;  /* 0x000000ff00867202 */ /* 0x000fe20000000f00 */
[----:B------:R-:W-:Y:S01]  /*0ed0*/  ULEA.HI UR23, UR23, UR4, URZ, 0x5 ;  /* 0x0000000417177291 */ /* 0x000fe2000f8f283f */
[----:B------:R-:W-:Y:S01]  /*0ee0*/  CS2R R10, SRZ ;  /* 0x00000000000a7805 */ /* 0x000fe2000001ff00 */
[----:B------:R-:W-:Y:S01]  /*0ef0*/  USHF.R.S32.HI UR4, URZ, 0x1f, UR5 ;  /* 0x0000001f3f047899 */ /* 0x000fe20008011405 */
[----:B------:R-:W-:Y:S01]  /*0f00*/  IMAD.MOV.U32 R132, RZ, RZ, RZ ;  /* 0x000000ffff847224 */ /* 0x000fe200078e00ff */
[----:B------:R-:W-:Y:S01]  /*0f10*/  USHF.R.S32.HI UR23, URZ, 0x5, UR23 ;  /* 0x000000053f177899 */ /* 0x000fe20008011417 */
[----:B------:R-:W-:Y:S01]  /*0f20*/  MOV R126, RZ ;  /* 0x000000ff007e7202 */ /* 0x000fe20000000f00 */
[----:B------:R-:W-:Y:S01]  /*0f30*/  ULEA.HI UR4, UR4, UR5, URZ, 0x5 ;  /* 0x0000000504047291 */ /* 0x000fe2000f8f283f */
[----:B------:R-:W-:Y:S01]  /*0f40*/  IMAD.MOV.U32 R12, RZ, RZ, RZ ;  /* 0x000000ffff0c7224 */ /* 0x000fe200078e00ff */
[----:B------:R-:W-:Y:S01]  /*0f50*/  UISETP.LT.AND UP0, UPT, URZ, UR23, UPT ;  /* 0x000000173f00728c */ /* 0x000fe2000bf01270 */
[----:B------:R-:W-:Y:S01]  /*0f60*/  MOV R124, RZ ;  /* 0x000000ff007c7202 */ /* 0x000fe20000000f00 */
[----:B------:R-:W-:Y:S01]  /*0f70*/  USHF.R.S32.HI UR10, URZ, 0x5, UR4 ;  /* 0x000000053f0a7899 */ /* 0x000fe20008011404 */
[----:B------:R-:W-:Y:S01]  /*0f80*/  CS2R R130, SRZ ;  /* 0x0000000000827805 */ /* 0x000fe2000001ff00 */
[----:B------:R-:W-:Y:S01]  /*0f90*/  USEL UR23, URZ, UR23, !UP0 ;  /* 0x000000173f177287 */ /* 0x000fe2000c000000 */
[----:B------:R-:W-:Y:S01]  /*0fa0*/  CS2R R14, SRZ ;  /* 0x00000000000e7805 */ /* 0x000fe2000001ff00 */
[----:B------:R-:W-:Y:S01]  /*0fb0*/  IMAD.MOV.U32 R128, RZ, RZ, RZ ;  /* 0x000000ffff807224 */ /* 0x000fe200078e00ff */
[----:B------:R-:W-:Y:S01]  /*0fc0*/  MOV R122, RZ ;  /* 0x000000ff007a7202 */ /* 0x000fe20000000f00 */
[----:B------:R-:W-:Y:S01]  /*0fd0*/  UISETP.GT.AND UP0, UPT, UR10, UR23, UPT ;  /* 0x000000170a00728c */ /* 0x000fe2000bf04270 */
[----:B------:R-:W-:Y:S01]  /*0fe0*/  CS2R R16, SRZ ;  /* 0x0000000000107805 */ /* 0x000fe2000001ff00 */
[----:B------:R-:W-:Y:S01]  /*0ff0*/  IMAD.MOV.U32 R120, RZ, RZ, RZ ;  /* 0x000000ffff787224 */ /* 0x000fe200078e00ff */
[----:B------:R-:W-:Y:S01]  /*1000*/  MOV R118, RZ ;  /* 0x000000ff00767202 */ /* 0x000fe20000000f00 */
[----:B------:R-:W-:Y:S01]  /*1010*/  CS2R R18, SRZ ;  /* 0x0000000000127805 */ /* 0x000fe2000001ff00 */
[----:B------:R-:W-:Y:S01]  /*1020*/  IMAD.MOV.U32 R116, RZ, RZ, RZ ;  /* 0x000000ffff747224 */ /* 0x000fe200078e00ff */
[----:B------:R-:W-:Y:S01]  /*1030*/  PLOP3.LUT P1, PT, PT, PT, UP0, 0x80, 0x0 ;  /* 0x000000000000781c */ /* 0x000fe20003f2f008 */
[----:B------:R-:W-:Y:S01]  /*1040*/  CS2R R108, SRZ ;  /* 0x00000000006c7805 */ /* 0x000fe2000001ff00 */
        /* <DEDUP_REMOVED lines=48> */
[----:B------:R-:W-:Y:S01]  /*1350*/  USHF.L.U32 UR4, UR7, 0x8, URZ ;  /* 0x0000000807047899 */ /* 0x000fe2000800063f */
[C---:B------:R-:W-:Y:S01]  /*1360*/  IMAD.SHL.U32 R3, R84.reuse, 0x4, RZ ;  /* 0x0000000454037824 */ /* 0x040fe200078e00ff */
[----:B------:R-:W-:Y:S01]  /*1370*/  USHF.R.S32.HI UR6, URZ, 0x1f, UR7 ;  /* 0x0000001f3f067899 */ /* 0x000fe20008011407 */
[--C-:B------:R-:W-:Y:S01]  /*1380*/  SHF.R.S32.HI R5, RZ, 0x1f, R84.reuse ;  /* 0x0000001fff057819 */ /* 0x100fe20000011454 */
[----:B------:R-:W-:Y:S01]  /*1390*/  IMAD.U32 R6, RZ, RZ, UR16 ;  /* 0x00000010ff067e24 */ /* 0x000fe2000f8e00ff */
[----:B------:R-:W-:Y:S01]  /*13a0*/  SHF.R.S32.HI R35, RZ, 0x1f, R84 ;  /* 0x0000001fff237819 */ /* 0x000fe20000011454 */
[----:B------:R-:W-:Y:S01]  /*13b0*/  IMAD.U32 R0, RZ, RZ, UR4 ;  /* 0x00000004ff007e24 */ /* 0x000fe2000f8e00ff */
[----:B------:R-:W-:Y:S01]  /*13c0*/  IADD3 R4, P0, R84, UR4, RZ ;  /* 0x0000000454047c10 */ /* 0x000fe2000ff1e0ff */
[----:B------:R-:W-:Y:S01]  /*13d0*/  ULDC.64 UR4, c[0x0][0x248] ;  /* 0x0000920000047ab9 */ /* 0x000fe20000000a00 */
[C---:B------:R-:W-:Y:S01]  /*13e0*/  IADD3 R2, P1, R3.reuse, UR7, RZ ;  /* 0x0000000703027c10 */ /* 0x040fe2000ff3e0ff */
[----:B------:R-:W-:Y:S01]  /*13f0*/  UISETP.NE.AND UP0, UPT, UR4, 0x1, UPT ;  /* 0x000000010400788c */ /* 0x000fe2000bf05270 */
[----:B------:R-:W-:Y:S01]  /*1400*/  LEA.HI.X.SX32 R5, R0, R5, 0x1, P0 ;  /* 0x0000000500057211 */ /* 0x000fe200000f0eff */
[----:B------:R-:W-:Y:S01]  /*1410*/  IMAD.U32 R0, RZ, RZ, UR16 ;  /* 0x00000010ff007e24 */ /* 0x000fe2000f8e00ff */
[----:B------:R-:W-:Y:S01]  /*1420*/  LEA.HI.X.SX32 R3, R3, UR6, 0x1, P1 ;  /* 0x0000000603037c11 */ /* 0x000fe200088f0eff */
[----:B------:R-:W-:Y:S01]  /*1430*/  UIMAD.WIDE.U32 UR24, UR16, UR5, URZ ;  /* 0x00000005101872a5 */ /* 0x000fe2000f8e003f */
[CC--:B------:R-:W-:Y:S01]  /*1440*/  LEA.HI R37, R35.reuse, R84.reuse, RZ, 0x3 ;  /* 0x0000005423257211 */ /* 0x0c0fe200078f18ff */
[----:B------:R-:W-:Y:S01]  /*1450*/  IMAD.WIDE.U32 R26, R0, c[0x0][0x238], R4 ;  /* 0x00008e00001a7a25 */ /* 0x000fe200078e0004 */
[----:B------:R-:W-:Y:S01]  /*1460*/  ULDC UR6, c[0x0][0x250] ;  /* 0x0000940000067ab9 */ /* 0x000fe20000000800 */
[CC--:B------:R-:W-:Y:S01]  /*1470*/  LEA.HI R39, R35.reuse, R84.reuse, RZ, 0x4 ;  /* 0x0000005423277211 */ /* 0x0c0fe200078f20ff */
[----:B------:R-:W-:Y:S01]  /*1480*/  UMOV UR21, UR16 ;  /* 0x0000001000157c82 */ /* 0x000fe20008000000 */
[----:B------:R-:W-:Y:S01]  /*1490*/  IMAD.WIDE.U32 R30, R6, c[0x0][0x270], R2 ;  /* 0x00009c00061e7a25 */ /* 0x000fe200078e0002 */
[----:B------:R-:W-:Y:S01]  /*14a0*/  SHF.R.S32.HI R41, RZ, 0x3, R37 ;  /* 0x00000003ff297819 */ /* 0x000fe20000011425 */
[----:B------:R-:W-:Y:S01]  /*14b0*/  @UP0 USHF.R.U32.HI UR21, URZ, UR6, UR25 ;  /* 0x000000063f150299 */ /* 0x000fe20008011619 */
[----:B------:R-:W-:Y:S01]  /*14c0*/  LEA.HI R25, R35, R84, RZ, 0x2 ;  /* 0x0000005423197211 */ /* 0x000fe200078f10ff */
[----:B------:R-:W-:Y:S01]  /*14d0*/  IMAD.WIDE.U32 R28, R0, c[0x0][0x288], R2 ;  /* 0x0000a200001c7a25 */ /* 0x000fe200078e0002 */
[----:B------:R-:W-:Y:S01]  /*14e0*/  LOP3.LUT R2, R37, 0xfffffff8, RZ, 0xc0, !PT ;  /* 0xfffffff825027812 */ /* 0x000fe200078ec0ff */
[----:B------:R-:W-:Y:S01]  /*14f0*/  USHF.R.S32.HI UR20, URZ, 0x1f, UR21 ;  /* 0x0000001f3f147899 */ /* 0x000fe20008011415 */
[----:B------:R-:W-:Y:S01]  /*1500*/  SHF.R.S32.HI R0, RZ, 0x1f, R41 ;  /* 0x0000001fff007819 */ /* 0x000fe20000011429 */
[----:B------:R-:W-:Y:S01]  /*1510*/  ULDC.64 UR4, c[0x0][0x1e0] ;  /* 0x0000780000047ab9 */ /* 0x000fe20000000a00 */
[C---:B-----5:R-:W-:Y:S01]  /*1520*/  IADD3 R14, P1, R41.reuse, R13, RZ ;  /* 0x0000000d290e7210 */ /* 0x060fe20007f3e0ff */
[----:B------:R-:W-:Y:S01]  /*1530*/  IMAD.IADD R20, R84, 0x1, -R2 ;  /* 0x0000000154147824 */ /* 0x000fe200078e0a02 */
[----:B------:R-:W-:Y:S01]  /*1540*/  IADD3 R6, P0, R41, R8, RZ ;  /* 0x0000000829067210 */ /* 0x000fe20007f1e0ff */
[----:B------:R-:W-:Y:S01]  /*1550*/  UIMAD UR4, UR20, UR4, URZ ;  /* 0x00000004140472a4 */ /* 0x000fe2000f8e023f */
[-C--:B------:R-:W-:Y:S01]  /*1560*/  LEA.HI.X.SX32 R13, R13, R0.reuse, 0x1, P1 ;  /* 0x000000000d0d7211 */ /* 0x080fe200008f0eff */
[----:B------:R-:W-:Y:S01]  /*1570*/  IMAD.SHL.U32 R16, R20, 0x8, RZ ;  /* 0x0000000814107824 */ /* 0x000fe200078e00ff */
[----:B------:R-:W-:Y:S01]  /*1580*/  LEA.HI.X.SX32 R7, R8, R0, 0x1, P0 ;  /* 0x0000000008077211 */ /* 0x000fe200000f0eff */
[----:B------:R-:W-:Y:S01]  /*1590*/  IMAD.U32 R4, RZ, RZ, UR21 ;  /* 0x00000015ff047e24 */ /* 0x000fe2000f8e00ff */
[----:B------:R-:W-:Y:S01]  /*15a0*/  SHF.R.S32.HI R8, RZ, 0x4, R39 ;  /* 0x00000004ff087819 */ /* 0x000fe20000011427 */
[----:B------:R-:W-:Y:S01]  /*15b0*/  UIMAD UR6, UR21, UR5, UR4 ;  /* 0x00000005150672a4 */ /* 0x000fe2000f8e0204 */
[--C-:B------:R-:W-:Y:S01]  /*15c0*/  SHF.R.S32.HI R9, RZ, 0x2, R25.reuse ;  /* 0x00000002ff097819 */ /* 0x100fe20000011419 */
[----:B------:R-:W-:Y:S01]  /*15d0*/  USHF.R.S32.HI UR11, URZ, 0x1f, UR15 ;  /* 0x0000001f3f0b7899 */ /* 0x000fe2000801140f */
[----:B------:R-:W-:Y:S01]  /*15e0*/  SHF.R.S32.HI R0, RZ, 0x1f, R25 ;  /* 0x0000001fff007819 */ /* 0x000fe20000011419 */
[----:B------:R-:W-:Y:S01]  /*15f0*/  USEL UR12, UR15, URZ, !UP1 ;  /* 0x0000003f0f0c7287 */ /* 0x000fe2000c800000 */
[----:B------:R-:W-:Y:S01]  /*1600*/  LEA.HI R5, R39, R8, RZ, 0x1 ;  /* 0x0000000827057211 */ /* 0x000fe200078f08ff */
[----:B------:R-:W-:Y:S01]  /*1610*/  USEL UR8, UR11, URZ, !UP1 ;  /* 0x0000003f0b087287 */ /* 0x000fe2000c800000 */
[----:B------:R-:W-:Y:S01]  /*1620*/  LEA.HI R0, R0, R9, RZ, 0x3 ;  /* 0x0000000900007211 */ /* 0x000fe200078f18ff */
[----:B------:R-:W-:Y:S01]  /*1630*/  ULDC.64 UR4, c[0x0][0x1b0] ;  /* 0x00006c0000047ab9 */ /* 0x000fe20000000a00 */
[--C-:B------:R-:W-:Y:S01]  /*1640*/  SHF.R.S32.HI R17, RZ, 0x1f, R16.reuse ;  /* 0x0000001fff117819 */ /* 0x100fe20000011410 */
[----:B------:R-:W-:Y:S01]  /*1650*/  UIMAD UR4, UR20, UR4, URZ ;  /* 0x00000004140472a4 */ /* 0x000fe2000f8e023f */
[----:B------:R-:W-:Y:S01]  /*1660*/  LOP3.LUT R5, R5, 0xfffffffe, RZ, 0xc0, !PT ;  /* 0xfffffffe05057812 */ /* 0x000fe200078ec0ff */
[----:B------:R-:W-:Y:S01]  /*1670*/  IMAD.U32 R10, RZ, RZ, UR12 ;  /* 0x0000000cff0a7e24 */ /* 0x000fe2000f8e00ff */
[----:B------:R-:W-:Y:S01]  /*1680*/  LOP3.LUT R0, R0, 0xfffffff8, RZ, 0xc0, !PT ;  /* 0xfffffff800007812 */ /* 0x000fe200078ec0ff */
[----:B------:R-:W-:Y:S01]  /*1690*/  IMAD.WIDE.U32 R2, R4, c[0x0][0x1e0], R16 ;  /* 0x0000780004027a25 */ /* 0x000fe200078e0010 */
[----:B------:R-:W-:Y:S01]  /*16a0*/  UIMAD UR4, UR21, UR5, UR4 ;  /* 0x00000005150472a4 */ /* 0x000fe2000f8e0204 */
[----:B------:R-:W-:Y:S01]  /*16b0*/  IADD3 R32, R16, 0x40, RZ ;  /* 0x0000004010207810 */ /* 0x000fe20007ffe0ff */
[----:B------:R-:W-:Y:S01]  /*16c0*/  USEL UR11, UR11, URZ, !UP2 ;  /* 0x0000003f0b0b7287 */ /* 0x000fe2000d000000 */
[----:B------:R-:W-:Y:S01]  /*16d0*/  IMAD.IADD R24, R8, 0x1, -R5 ;  /* 0x0000000108187824 */ /* 0x000fe200078e0a05 */
[----:B------:R-:W-:Y:S01]  /*16e0*/  IADD3 R3, R3, UR6, RZ ;  /* 0x0000000603037c10 */ /* 0x000fe2000fffe0ff */
[----:B------:R-:W-:Y:S01]  /*16f0*/  IMAD.IADD R21, R9, 0x1, -R0 ;  /* 0x0000000109157824 */ /* 0x000fe200078e0a00 */
[----:B------:R-:W-:Y:S01]  /*1700*/  LEA.HI R0, R35, R84, RZ, 0x6 ;  /* 0x0000005423007211 */ /* 0x000fe200078f30ff */
[----:B------:R-:W-:Y:S01]  /*1710*/  IMAD.SHL.U32 R5, R41, 0x40, RZ ;  /* 0x0000004029057824 */ /* 0x000fe200078e00ff */
[----:B------:R-:W-:Y:S01]  /*1720*/  ULDC.64 UR6, c[0x0][0x1e8] ;  /* 0x00007a0000067ab9 */ /* 0x000fe20000000a00 */
[----:B------:R-:W-:Y:S01]  /*1730*/  IMAD.U32 R11, RZ, RZ, UR17 ;  /* 0x00000011ff0b7e24 */ /* 0x000fe2000f8e00ff */
[----:B------:R-:W-:Y:S01]  /*1740*/  UIMAD UR6, UR8, UR6, URZ ;  /* 0x00000006080672a4 */ /* 0x000fe2000f8e023f */
[----:B------:R-:W-:Y:S01]  /*1750*/  SHF.R.S32.HI R23, RZ, 0x6, R0 ;  /* 0x00000006ff177819 */ /* 0x000fe20000011400 */
[----:B------:R-:W-:Y:S01]  /*1760*/  IMAD.WIDE.U32 R8, R10, c[0x0][0x1e8], R2 ;  /* 0x00007a000a087a25 */ /* 0x000fe200078e0002 */
[----:B------:R-:W-:Y:S01]  /*1770*/  LOP3.LUT R0, R5, 0x1c0, RZ, 0xc0, !PT ;  /* 0x000001c005007812 */ /* 0x000fe200078ec0ff */
[----:B------:R-:W-:Y:S01]  /*1780*/  UIMAD UR6, UR12, UR7, UR6 ;  /* 0x000000070c0672a4 */ /* 0x000fe2000f8e0206 */
[----:B------:R-:W-:Y:S01]  /*1790*/  ISETP.GE.AND P3, PT, R16, c[0x0][0x1cc], PT ;  /* 0x0000730010007a0c */ /* 0x000fe20003f66270 */
[----:B------:R-:W-:Y:S01]  /*17a0*/  IMAD.WIDE.U32 R4, R4, c[0x0][0x1b0], R16 ;  /* 0x00006c0004047a25 */ /* 0x000fe200078e0010 */
[----:B------:R-:W-:Y:S01]  /*17b0*/  LOP3.LUT R12, R0, 0x38, R16, 0xf8, !PT ;  /* 0x00000038000c7812 */ /* 0x000fe200078ef810 */
[----:B------:R-:W-:Y:S01]  /*17c0*/  ULDC.64 UR20, c[0x0][0x208] ;  /* 0x0000820000147ab9 */ /* 0x000fe20000000a00 */
[----:B------:R-:W-:Y:S01]  /*17d0*/  SHF.R.U32.HI R0, RZ, 0x3, R0 ;  /* 0x00000003ff007819 */ /* 0x000fe20000011600 */
[----:B------:R-:W-:Y:S01]  /*17e0*/  IMAD.SHL.U32 R38, R23, 0x200, RZ ;  /* 0x0000020017267824 */ /* 0x000fe200078e00ff */
[----:B------:R-:W-:Y:S01]  /*17f0*/  IADD3 R3, R5, UR4, RZ ;  /* 0x0000000405037c10 */ /* 0x000fe2000fffe0ff */
[----:B------:R-:W-:Y:S01]  /*1800*/  IMAD.WIDE R6, R11, 0x40, R6 ;  /* 0x000000400b067825 */ /* 0x000fe200078e0206 */
[----:B------:R-:W-:Y:S01]  /*1810*/  IADD3 R5, R9, UR6, RZ ;  /* 0x0000000609057c10 */ /* 0x000fe2000fffe0ff */
[----:B------:R-:W-:Y:S01]  /*1820*/  ULDC.64 UR4, c[0x0][0x1b8] ;  /* 0x00006e0000047ab9 */ /* 0x000fe20000000a00 */
[----:B------:R-:W-:Y:S01]  /*1830*/  LOP3.LUT R22, R38, R12, R0, 0xf6, !PT ;  /* 0x0000000c26167212 */ /* 0x000fe200078ef600 */
[----:B------:R-:W-:Y:S01]  /*1840*/  IMAD.MOV.U32 R2, RZ, RZ, R4 ;  /* 0x000000ffff027224 */ /* 0x000fe200078e0004 */
[----:B------:R-:W-:Y:S01]  /*1850*/  UIMAD UR4, UR8, UR4, URZ ;  /* 0x00000004080472a4 */ /* 0x000fe2000f8e023f */
[----:B------:R-:W-:Y:S01]  /*1860*/  IMAD.MOV.U32 R4, RZ, RZ, R8 ;  /* 0x000000ffff047224 */ /* 0x000fe200078e0008 */
[----:B------:R-:W-:Y:S01]  /*1870*/  UIADD3 UR8, -UR9, UR13, URZ ;  /* 0x0000000d09087290 */ /* 0x000fe2000fffe13f */
[----:B------:R-:W-:Y:S01]  /*1880*/  IMAD R0, R7, c[0x0][0x1d8], RZ ;  /* 0x0000760007007a24 */ /* 0x000fe200078e02ff */
[----:B------:R-:W-:Y:S01]  /*1890*/  ISETP.GE.AND P2, PT, R32, c[0x0][0x1cc], PT ;  /* 0x0000730020007a0c */ /* 0x000fe20003f46270 */
[----:B------:R-:W-:Y:S01]  /*18a0*/  IMAD.WIDE.U32 R10, R10, c[0x0][0x1b8], R2 ;  /* 0x00006e000a0a7a25 */ /* 0x000fe200078e0002 */
[----:B------:R-:W-:Y:S01]  /*18b0*/  UIMAD UR4, UR12, UR5, UR4 ;  /* 0x000000050c0472a4 */ /* 0x000fe2000f8e0204 */
[----:B------:R-:W-:Y:S01]  /*18c0*/  IADD3 R34, R16, 0x80, RZ ;  /* 0x0000008010227810 */ /* 0x000fe20007ffe0ff */
[----:B------:R-:W-:Y:S01]  /*18d0*/  USHF.L.U32 UR22, UR20, 0x5, URZ ;  /* 0x0000000514167899 */ /* 0x000fe2000800063f */
[----:B------:R-:W-:Y:S01]  /*18e0*/  IMAD R0, R6, c[0x0][0x1dc], R0 ;  /* 0x0000770006007a24 */ /* 0x000fe200078e0200 */
[----:B------:R-:W-:Y:S01]  /*18f0*/  IADD3 R33, R16, 0xc0, RZ ;  /* 0x000000c010217810 */ /* 0x000fe20007ffe0ff */
[----:B------:R-:W-:Y:S01]  /*1900*/  IMAD.WIDE.U32 R2, R6, c[0x0][0x1d8], R4 ;  /* 0x0000760006027a25 */ /* 0x000fe200078e0004 */
[----:B------:R-:W-:Y:S01]  /*1910*/  ISETP.GE.AND P1, PT, R34, c[0x0][0x1cc], PT ;  /* 0x0000730022007a0c */ /* 0x000fe20003f26270 */
[----:B------:R-:W-:Y:S01]  /*1920*/  ULDC.64 UR6, c[0x0][0x188] ;  /* 0x0000620000067ab9 */ /* 0x000fe20000000a00 */
[----:B------:R-:W-:Y:S01]  /*1930*/  LEA.HI R35, R35, R84, RZ, 0x5 ;  /* 0x0000005423237211 */ /* 0x000fe200078f28ff */
[----:B------:R-:W-:Y:S01]  /*1940*/  IMAD.IADD R0, R3, 0x1, R0 ;  /* 0x0000000103007824 */ /* 0x000fe200078e0200 */
[C---:B------:R-:W-:Y:S01]  /*1950*/  LEA R4, P0, R2.reuse, c[0x0][0x1c0], 0x1 ;  /* 0x0000700002047a11 */ /* 0x040fe200078008ff */
[C---:B------:R-:W-:Y:S01]  /*1960*/  IMAD R9, R13.reuse, c[0x0][0x178], RZ ;  /* 0x00005e000d097a24 */ /* 0x040fe200078e02ff */
[----:B------:R-:W-:Y:S01]  /*1970*/  SHF.R.S32.HI R36, RZ, 0x5, R35 ;  /* 0x00000005ff247819 */ /* 0x000fe20000011423 */
[----:B------:R-:W-:Y:S01]  /*1980*/  IMAD R8, R13, c[0x0][0x208], RZ ;  /* 0x000082000d087a24 */ /* 0x000fe200078e02ff */
[----:B------:R-:W-:Y:S01]  /*1990*/  LEA.HI.X R5, R2, c[0x0][0x1c4], R0, 0x1, P0 ;  /* 0x0000710002057a11 */ /* 0x000fe200000f0c00 */
[----:B------:R-:W-:Y:S01]  /*19a0*/  IMAD.MOV.U32 R3, RZ, RZ, c[0x0][0x1d8] ;  /* 0x00007600ff037624 */ /* 0x000fe200078e00ff */
[----:B------:R-:W-:Y:S01]  /*19b0*/  IADD3 R0, -R41, UR8, RZ ;  /* 0x0000000829007c10 */ /* 0x000fe2000fffe1ff */
[----:B------:R-:W-:Y:S01]  /*19c0*/  IMAD R2, R7, c[0x0][0x1a8], RZ ;  /* 0x00006a0007027a24 */ /* 0x000fe200078e02ff */
[----:B------:R-:W-:Y:S01]  /*19d0*/  UIMAD UR6, UR11, UR6, URZ ;  /* 0x000000060b0672a4 */ /* 0x000fe2000f8e023f */
[----:B------:R-:W-:Y:S01]  /*19e0*/  IMAD R18, R14, c[0x0][0x17c], R9 ;  /* 0x00005f000e127a24 */ /* 0x000fe200078e0209 */
[----:B------:R-:W-:Y:S01]  /*19f0*/  ISETP.LT.OR P5, PT, R0, 0x1, P3 ;  /* 0x000000010000780c */ /* 0x000fe20001fa1670 */
[----:B------:R-:W-:Y:S01]  /*1a00*/  IMAD R19, R14, c[0x0][0x20c], R8 ;  /* 0x000083000e137a24 */ /* 0x000fe200078e0208 */
[C---:B------:R-:W-:Y:S01]  /*1a10*/  ISETP.LT.OR P4, PT, R0.reuse, 0x1, P2 ;  /* 0x000000010000780c */ /* 0x040fe20001781670 */
[----:B------:R-:W-:Y:S01]  /*1a20*/  IMAD.MOV.U32 R8, RZ, RZ, R10 ;  /* 0x000000ffff087224 */ /* 0x000fe200078e000a */
[----:B------:R-:W-:Y:S01]  /*1a30*/  IADD3 R9, R11, UR4, RZ ;  /* 0x000000040b097c10 */ /* 0x000fe2000fffe0ff */
[----:B------:R-:W-:Y:S01]  /*1a40*/  IMAD.MOV.U32 R11, RZ, RZ, c[0x0][0x1dc] ;  /* 0x00007700ff0b7624 */ /* 0x000fe200078e00ff */
[----:B------:R-:W-:Y:S01]  /*1a50*/  ISETP.LT.OR P6, PT, R0, 0x1, P1 ;  /* 0x000000010000780c */ /* 0x000fe20000fc1670 */
[----:B------:R-:W-:Y:S01]  /*1a60*/  IMAD R10, R6, c[0x0][0x1ac], R2 ;  /* 0x00006b00060a7a24 */ /* 0x000fe200078e0202 */
[C---:B------:R-:W-:Y:S01]  /*1a70*/  LEA R2, P0, R3.reuse, R4, 0x6 ;  /* 0x0000000403027211 */ /* 0x040fe200078030ff */
[----:B------:R-:W-:Y:S01]  /*1a80*/  IMAD.SHL.U32 R40, R22, 0x2, RZ ;  /* 0x0000000216287824 */ /* 0x000fe200078e00ff */
[----:B------:R-:W-:Y:S01]  /*1a90*/  ISETP.LT.OR P2, PT, R0, 0x21, P2 ;  /* 0x000000210000780c */ /* 0x000fe20001741670 */
[----:B------:R-:W-:Y:S01]  /*1aa0*/  IMAD.WIDE.U32 R6, R6, c[0x0][0x1a8], R8 ;  /* 0x00006a0006067a25 */ /* 0x000fe200078e0008 */
[----:B------:R-:W-:Y:S01]  /*1ab0*/  LEA.HI.X R3, R3, R5, R11, 0x6, P0 ;  /* 0x0000000503037211 */ /* 0x000fe200000f340b */
[----:B------:R-:W-:Y:S01]  /*1ac0*/  UMOV UR4, 0x5 ;  /* 0x0000000500047882 */ /* 0x000fe20000000000 */
[----:B------:R-:W-:Y:S01]  /*1ad0*/  @!PT LDS RZ, [RZ] ;  /* 0x00000000fffff984 */ /* 0x000fe20000000800 */
[----:B------:R-:W-:Y:S01]  /*1ae0*/  @!PT LDS RZ, [RZ] ;  /* 0x00000000fffff984 */ /* 0x000fe20000000800 */
[----:B------:R-:W-:Y:S01]  /*1af0*/  @!PT LDS RZ, [RZ] ;  /* 0x00000000fffff984 */ /* 0x000fe20000000800 */
[----:B------:R1:W-:Y:S01]  /*1b00*/  LDGSTS.E.BYPASS.LTC128B.128 [R40+0x8080], [R4.64], !P5 ;  /* 0x0808000004287fae */ /* 0x0003e2000e901d52 */
[----:B------:R-:W-:Y:S01]  /*1b10*/  ISETP.GE.AND P0, PT, R33, c[0x0][0x1cc], PT ;  /* 0x0000730021007a0c */ /* 0x000fe20003f06270 */
[----:B------:R-:W-:Y:S01]  /*1b20*/  IMAD.IADD R7, R7, 0x1, R10 ;  /* 0x0000000107077824 */ /* 0x000fe200078e020a */
[C---:B------:R-:W-:Y:S01]  /*1b30*/  ISETP.LT.OR P1, PT, R0.reuse, 0x21, P1 ;  /* 0x000000210000780c */ /* 0x040fe20000f21670 */
[----:B------:R1:W-:Y:S01]  /*1b40*/  LDGSTS.E.BYPASS.LTC128B.128 [R40+0xa080], [R4.64+0x80], !P4 ;  /* 0x0a08008004287fae */ /* 0x0003e2000e101d52 */
[----:B------:R-:W-:Y:S01]  /*1b50*/  ISETP.LT.OR P4, PT, R0, 0x21, P3 ;  /* 0x000000210000780c */ /* 0x000fe20001f81670 */
[----:B------:R-:W-:Y:S01]  /*1b60*/  USHF.L.U64.HI UR21, UR20, UR4, UR21 ;  /* 0x0000000414157299 */ /* 0x000fe20008010215 */
[----:B------:R-:W-:Y:S01]  /*1b70*/  LEA R8, P3, R6, c[0x0][0x190], 0x1 ;  /* 0x0000640006087a11 */ /* 0x000fe200078608ff */
[----:B------:R1:W-:Y:S01]  /*1b80*/  LDGSTS.E.BYPASS.LTC128B.128 [R40+0xc080], [R4.64+0x100], !P6 ;  /* 0x0c08010004287fae */ /* 0x0003e2000f101d52 */
[----:B------:R-:W-:Y:S01]  /*1b90*/  ISETP.LT.OR P5, PT, R0, 0x1, P0 ;  /* 0x000000010000780c */ /* 0x000fe200007a1670 */
[----:B------:R-:W-:Y:S01]  /*1ba0*/  USHF.R.S32.HI UR20, URZ, 0x1f, UR16 ;  /* 0x0000001f3f147899 */ /* 0x000fe20008011410 */
[----:B------:R-:W-:Y:S01]  /*1bb0*/  LEA.HI.X R9, R6, c[0x0][0x194], R7, 0x1, P3 ;  /* 0x0000650006097a11 */ /* 0x000fe200018f0c07 */
[--C-:B------:R-:W-:Y:S01]  /*1bc0*/  IMAD.WIDE.U32 R12, R14, c[0x0][0x178], R16.reuse ;  /* 0x00005e000e0c7a25 */ /* 0x100fe200078e0010 */
[----:B------:R-:W-:Y:S01]  /*1bd0*/  ISETP.GE.AND P3, PT, R16, c[0x0][0x19c], PT ;  /* 0x0000670010007a0c */ /* 0x000fe20003f66270 */
[----:B------:R-:W-:Y:S01]  /*1be0*/  ULDC.64 UR4, c[0x0][0x180] ;  /* 0x0000600000047ab9 */ /* 0x000fe20000000a00 */
[----:B------:R-:W-:Y:S01]  /*1bf0*/  ISETP.LT.OR P0, PT, R0, 0x21, P0 ;  /* 0x000000210000780c */ /* 0x000fe20000701670 */
[----:B------:R-:W-:Y:S01]  /*1c00*/  IMAD.WIDE.U32 R14, R14, c[0x0][0x208], R16 ;  /* 0x000082000e0e7a25 */ /* 0x000fe200078e0010 */
[C---:B------:R-:W-:Y:S01]  /*1c10*/  ISETP.LT.OR P6, PT, R0.reuse, 0x1, P3 ;  /* 0x000000010000780c */ /* 0x040fe20001fc1670 */
[----:B------:R-:W-:Y:S01]  /*1c20*/  UIMAD UR4, UR20, UR4, URZ ;  /* 0x00000004140472a4 */ /* 0x000fe2000f8e023f */
[----:B------:R-:W-:Y:S01]  /*1c30*/  LEA.HI R11, R35, R36, RZ, 0x1 ;  /* 0x00000024230b7211 */ /* 0x000fe200078f08ff */
[----:B------:R-:W-:Y:S01]  /*1c40*/  USEL UR12, UR15, URZ, !UP2 ;  /* 0x0000003f0f0c7287 */ /* 0x000fe2000d000000 */
[----:B------:R-:W-:Y:S01]  /*1c50*/  STL [R1+0x50], R40 ;  /* 0x0000502801007387 */ /* 0x000fe20000100800 */
[----:B------:R-:W-:Y:S01]  /*1c60*/  UIMAD UR24, UR16, UR5, UR4 ;  /* 0x00000005101872a4 */ /* 0x000fe2000f8e0204 */
[----:B------:R-:W-:Y:S01]  /*1c70*/  LOP3.LUT R11, R11, 0xfffffffe, RZ, 0xc0, !PT ;  /* 0xfffffffe0b0b7812 */ /* 0x000fe200078ec0ff */
[----:B------:R-:W-:Y:S01]  /*1c80*/  UIMAD UR7, UR12, UR7, UR6 ;  /* 0x000000070c0772a4 */ /* 0x000fe2000f8e0206 */
[----:B------:R1:W-:Y:S01]  /*1c90*/  LDGSTS.E.BYPASS.LTC128B.128 [R40+0xe080], [R4.64+0x180], !P5 ;  /* 0x0e08018004287fae */ /* 0x0003e2000e901d52 */
[----:B------:R-:W-:Y:S01]  /*1ca0*/  ULDC.64 UR4, c[0x0][0x210] ;  /* 0x0000840000047ab9 */ /* 0x000fe20000000a00 */
[----:B------:R-:W-:Y:S01]  /*1cb0*/  IMAD.MOV.U32 R148, RZ, RZ, 0x20 ;  /* 0x00000020ff947424 */ /* 0x000fe200078e00ff */
[----:B------:R-:W-:Y:S01]  /*1cc0*/  UIMAD UR4, UR20, UR4, URZ ;  /* 0x00000004140472a4 */ /* 0x000fe2000f8e023f */
[----:B------:R2:W-:Y:S01]  /*1cd0*/  LDGSTS.E.BYPASS.LTC128B.128 [R40+0x9080], [R2.64], !P4 ;  /* 0x0908000002287fae */ /* 0x0005e2000e101d52 */
[----:B------:R-:W-:Y:S01]  /*1ce0*/  ISETP.LT.OR P4, PT, R0, 0x21, P3 ;  /* 0x000000210000780c */ /* 0x000fe20001f81670 */
[----:B------:R-:W-:Y:S01]  /*1cf0*/  UMOV UR6, UR23 ;  /* 0x0000001700067c82 */ /* 0x000fe20008000000 */
[----:B------:R-:W-:Y:S01]  /*1d00*/  CS2R R146, SRZ ;  /* 0x0000000000927805 */ /* 0x000fe2000001ff00 */
[----:B------:R2:W-:Y:S01]  /*1d10*/  LDGSTS.E.BYPASS.LTC128B.128 [R40+0xb080], [R2.64+0x80], !P2 ;  /* 0x0b08008002287fae */ /* 0x0005e2000d101d52 */
[----:B------:R-:W-:Y:S01]  /*1d20*/  ISETP.GE.AND P2, PT, R32, c[0x0][0x19c], PT ;  /* 0x0000670020007a0c */ /* 0x000fe20003f46270 */
[----:B------:R-:W-:Y:S01]  /*1d30*/  UIMAD UR25, UR16, UR5, UR4 ;  /* 0x00000005101972a4 */ /* 0x000fe2000f8e0204 */
[----:B------:R-:W-:Y:S01]  /*1d40*/  P2R R22, PR, RZ, 0x10 ;  /* 0x00000010ff167803 */ /* 0x000fe20000000000 */
[----:B------:R2:W-:Y:S01]  /*1d50*/  LDGSTS.E.BYPASS.LTC128B.128 [R40+0xd080], [R2.64+0x100], !P1 ;  /* 0x0d08010002287fae */ /* 0x0005e2000c901d52 */
[----:B------:R-:W-:Y:S01]  /*1d60*/  ISETP.GE.AND P1, PT, R34, c[0x0][0x19c], PT ;  /* 0x0000670022007a0c */ /* 0x000fe20003f26270 */
[----:B------:R-:W-:Y:S01]  /*1d70*/  ULDC.64 UR4, c[0x0][0x218] ;  /* 0x0000860000047ab9 */ /* 0x000fe20000000a00 */
[C---:B------:R-:W-:Y:S01]  /*1d80*/  ISETP.LT.OR P3, PT, R0.reuse, 0x1, P2 ;  /* 0x000000010000780c */ /* 0x040fe20001761670 */
[----:B------:R2:W-:Y:S01]  /*1d90*/  LDGSTS.E.BYPASS.LTC128B.128 [R40+0xf080], [R2.64+0x180], !P0 ;  /* 0x0f08018002287fae */ /* 0x0005e2000c101d52 */
[----:B------:R-:W-:Y:S01]  /*1da0*/  ISETP.GE.AND P0, PT, R33, c[0x0][0x19c], PT ;  /* 0x0000670021007a0c */ /* 0x000fe20003f06270 */
[----:B------:R-:W-:Y:S01]  /*1db0*/  UIMAD UR4, UR11, UR4, URZ ;  /* 0x000000040b0472a4 */ /* 0x000fe2000f8e023f */
[C---:B------:R-:W-:Y:S01]  /*1dc0*/  ISETP.LT.OR P5, PT, R0.reuse, 0x1, P1 ;  /* 0x000000010000780c */ /* 0x040fe20000fa1670 */
[----:B------:R-:W0:Y:S01]  /*1dd0*/  LDGDEPBAR ;  /* 0x00000000000079af */ /* 0x000e220000000000 */
[C---:B------:R-:W-:Y:S01]  /*1de0*/  ISETP.LT.OR P4, PT, R0.reuse, 0x1, P0 ;  /* 0x000000010000780c */ /* 0x040fe20000781670 */
[----:B------:R-:W-:Y:S01]  /*1df0*/  USHF.R.S32.HI UR23, URZ, 0x1f, UR6 ;  /* 0x0000001f3f177899 */ /* 0x000fe20008011406 */
[C---:B------:R-:W-:Y:S01]  /*1e00*/  ISETP.LT.OR P2, PT, R0.reuse, 0x21, P2 ;  /* 0x000000210000780c */ /* 0x040fe20001741670 */
[----:B------:R3:W-:Y:S01]  /*1e10*/  LDGSTS.E.BYPASS.LTC128B.128 [R40+0x80], [R8.64], !P6 ;  /* 0x0008000008287fae */ /* 0x0007e2000f101d52 */
[C---:B------:R-:W-:Y:S01]  /*1e20*/  ISETP.LT.OR P6, PT, R0.reuse, 0x21, P1 ;  /* 0x000000210000780c */ /* 0x040fe20000fc1670 */
[----:B------:R-:W-:Y:S01]  /*1e30*/  UIMAD UR26, UR12, UR5, UR4 ;  /* 0x000000050c1a72a4 */ /* 0x000fe2000f8e0204 */
[----:B------:R-:W-:Y:S01]  /*1e40*/  ISETP.LT.OR P1, PT, R0, 0x21, P0 ;  /* 0x000000210000780c */ /* 0x000fe20000721670 */
[----:B------:R-:W-:Y:S01]  /*1e50*/  IMAD.MOV.U32 R0, RZ, RZ, c[0x0][0x1a8] ;  /* 0x00006a00ff007624 */ /* 0x000fe200078e00ff */
[----:B------:R-:W-:Y:S01]  /*1e60*/  P2R R17, PR, RZ, 0x4 ;  /* 0x00000004ff117803 */ /* 0x000fe20000000000 */
[----:B-1----:R-:W-:Y:S01]  /*1e70*/  IMAD.MOV.U32 R4, RZ, RZ, R12 ;  /* 0x000000ffff047224 */ /* 0x002fe200078e000c */
[----:B------:R3:W-:Y:S01]  /*1e80*/  LDGSTS.E.BYPASS.LTC128B.128 [R40+0x2080], [R8.64+0x80], !P3 ;  /* 0x0208008008287fae */ /* 0x0007e2000d901d52 */
[----:B------:R-:W-:Y:S01]  /*1e90*/  IMAD.IADD R5, R13, 0x1, R18 ;  /* 0x000000010d057824 */ /* 0x000fe200078e0212 */
[----:B------:R-:W-:Y:S01]  /*1ea0*/  LEA R6, P0, R0, R8, 0x6 ;  /* 0x0000000800067211 */ /* 0x000fe200078030ff */
[----:B------:R-:W-:Y:S01]  /*1eb0*/  IMAD.IADD R18, R36, 0x1, -R11 ;  /* 0x0000000124127824 */ /* 0x000fe200078e0a0b */
[----:B------:R3:W-:Y:S01]  /*1ec0*/  LDGSTS.E.BYPASS.LTC128B.128 [R40+0x4080], [R8.64+0x100], !P5 ;  /* 0x0408010008287fae */ /* 0x0007e2000e901d52 */
[----:B------:R-:W-:Y:S01]  /*1ed0*/  ISETP.NE.AND P5, PT, R17, RZ, PT ;  /* 0x000000ff1100720c */ /* 0x000fe20003fa5270 */
[----:B------:R-:W-:Y:S01]  /*1ee0*/  IMAD.U32 R11, RZ, RZ, UR16 ;  /* 0x00000010ff0b7e24 */ /* 0x000fe2000f8e00ff */
[----:B------:R-:W-:Y:S01]  /*1ef0*/  ULDC.64 UR4, c[0x0][0x178] ;  /* 0x00005e0000047ab9 */ /* 0x000fe20000000a00 */
[----:B------:R3:W-:Y:S01]  /*1f00*/  LDGSTS.E.BYPASS.LTC128B.128 [R40+0x6080], [R8.64+0x180], !P4 ;  /* 0x0608018008287fae */ /* 0x0007e2000e101d52 */
[----:B------:R-:W-:Y:S01]  /*1f10*/  ISETP.NE.AND P4, PT, R22, RZ, PT ;  /* 0x000000ff1600720c */ /* 0x000fe20003f85270 */
[----:B------:R-:W-:Y:S01]  /*1f20*/  IMAD.WIDE.U32 R4, R11, c[0x0][0x180], R4 ;  /* 0x000060000b047a25 */ /* 0x000fe200078e0004 */
[----:B------:R-:W-:Y:S01]  /*1f30*/  UIMAD.WIDE.U32 UR28, UR6, UR4, URZ ;  /* 0x00000004061c72a5 */ /* 0x000fe2000f8e003f */
[----:B------:R-:W-:Y:S01]  /*1f40*/  LOP3.LUT P2, RZ, R20, 0x4, RZ, 0xc0, !PT ;  /* 0x0000000414ff7812 */ /* 0x000fe2000784c0ff */
[----:B------:R-:W-:Y:S01]  /*1f50*/  UIMAD UR21, UR21, UR6, URZ ;  /* 0x00000006151572a4 */ /* 0x000fe2000f8e023f */
[----:B--2---:R-:W-:Y:S01]  /*1f60*/  IMAD.MOV.U32 R2, RZ, RZ, c[0x0][0x1ac] ;  /* 0x00006b00ff027624 */ /* 0x004fe200078e00ff */
[----:B------:R-:W-:Y:S01]  /*1f70*/  IADD3 R5, R5, UR24, RZ ;  /* 0x0000001805057c10 */ /* 0x000fe2000fffe0ff */
[----:B------:R-:W-:Y:S01]  /*1f80*/  IMAD.IADD R3, R15, 0x1, R19 ;  /* 0x000000010f037824 */ /* 0x000fe200078e0213 */
[----:B------:R-:W-:Y:S01]  /*1f90*/  UIMAD UR24, UR23, UR4, URZ ;  /* 0x00000004171872a4 */ /* 0x000fe2000f8e023f */
[----:B------:R-:W-:Y:S01]  /*1fa0*/  IMAD.U32 R15, RZ, RZ, UR12 ;  /* 0x0000000cff0f7e24 */ /* 0x000fe2000f8e00ff */
[----:B------:R-:W-:Y:S01]  /*1fb0*/  LEA.HI.X R7, R0, R9, R2, 0x6, P0 ;  /* 0x0000000900077211 */ /* 0x000fe200000f3402 */
[C---:B------:R-:W-:Y:S01]  /*1fc0*/  IMAD.SHL.U32 R0, R21.reuse, 0x40, RZ ;  /* 0x0000004015007824 */ /* 0x040fe200078e00ff */
[----:B------:R-:W-:Y:S01]  /*1fd0*/  LOP3.LUT P0, RZ, R21, 0x4, RZ, 0xc0, !PT ;  /* 0x0000000415ff7812 */ /* 0x000fe2000780c0ff */
[----:B------:R-:W-:Y:S01]  /*1fe0*/  IMAD.SHL.U32 R2, R23, 0x8, RZ ;  /* 0x0000000817027824 */ /* 0x000fe200078e00ff */
[----:B------:R-:W-:Y:S01]  /*1ff0*/  UIMAD UR24, UR6, UR5, UR24 ;  /* 0x00000005061872a4 */ /* 0x000fe2000f8e0218 */
[----:B------:R-:W-:Y:S01]  /*2000*/  IMAD.SHL.U32 R21, R18, 0x400, RZ ;  /* 0x0000040012157824 */ /* 0x000fe200078e00ff */
[----:B------:R-:W-:Y:S01]  /*2010*/  LOP3.LUT R0, R0, 0x1c0, RZ, 0xc0, !PT ;  /* 0x000001c000007812 */ /* 0x000fe200078ec0ff */
[----:B------:R1:W-:Y:S01]  /*2020*/  LDGSTS.E.BYPASS.LTC128B.128 [R40+0x1080], [R6.64], !P4 ;  /* 0x0108000006287fae */ /* 0x0003e2000e101d52 */
[----:B------:R-:W-:Y:S01]  /*2030*/  LOP3.LUT R19, R2, 0x18, RZ, 0xc0, !PT ;  /* 0x0000001802137812 */ /* 0x000fe200078ec0ff */
[----:B------:R-:W-:Y:S01]  /*2040*/  IMAD.MOV.U32 R2, RZ, RZ, R14 ;  /* 0x000000ffff027224 */ /* 0x000fe200078e000e */
[----:B------:R-:W-:Y:S01]  /*2050*/  SHF.R.U32.HI R10, RZ, 0x3, R0 ;  /* 0x00000003ff0a7819 */ /* 0x000fe20000011600 */
[----:B------:R1:W-:Y:S01]  /*2060*/  LDGSTS.E.BYPASS.LTC128B.128 [R40+0x3080], [R6.64+0x80], !P5 ;  /* 0x0308008006287fae */ /* 0x0003e2000e901d52 */
[----:B------:R-:W-:Y:S01]  /*2070*/  UIADD3 UR24, UR29, UR24, URZ ;  /* 0x000000181d187290 */ /* 0x000fe2000fffe03f */
[----:B------:R-:W-:Y:S01]  /*2080*/  LOP3.LUT P3, RZ, R20, 0x2, RZ, 0xc0, !PT ;  /* 0x0000000214ff7812 */ /* 0x000fe2000786c0ff */
[----:B------:R-:W-:Y:S01]  /*2090*/  UIMAD UR21, UR23, UR22, UR21 ;  /* 0x00000016171572a4 */ /* 0x000fe2000f8e0215 */
[----:B------:R-:W-:Y:S01]  /*20a0*/  LOP3.LUT R12, R10, R0, R19, 0x1e, !PT ;  /* 0x000000000a0c7212 */ /* 0x000fe200078e1e13 */
[----:B------:R-:W-:Y:S01]  /*20b0*/  IMAD.U32 R0, RZ, RZ, UR16 ;  /* 0x00000010ff007e24 */ /* 0x000fe2000f8e00ff */
[----:B------:R-:W-:Y:S01]  /*20c0*/  LOP3.LUT R10, R25, 0x3ffffffc, RZ, 0xc0, !PT ;  /* 0x3ffffffc190a7812 */ /* 0x000fe200078ec0ff */
[----:B------:R1:W-:Y:S01]  /*20d0*/  LDGSTS.E.BYPASS.LTC128B.128 [R40+0x5080], [R6.64+0x100], !P6 ;  /* 0x0508010006287fae */ /* 0x0003e2000f101d52 */
[----:B---3--:R-:W-:Y:S01]  /*20e0*/  IMAD.SHL.U32 R8, R20, 0x40, RZ ;  /* 0x0000004014087824 */ /* 0x008fe200078e00ff */
[----:B------:R-:W-:Y:S01]  /*20f0*/  ULDC.64 UR4, c[0x0][0x270] ;  /* 0x00009c0000047ab9 */ /* 0x000fe20000000a00 */
[----:B------:R-:W-:Y:S01]  /*2100*/  IMAD.WIDE.U32 R2, R0, c[0x0][0x210], R2 ;  /* 0x0000840000027a25 */ /* 0x000fe200078e0002 */
[----:B------:R1:W-:Y:S01]  /*2110*/  LDGSTS.E.BYPASS.LTC128B.128 [R40+0x7080], [R6.64+0x180], !P1 ;  /* 0x0708018006287fae */ /* 0x0003e2000c901d52 */
[----:B------:R-:W-:Y:S01]  /*2120*/  UIMAD UR4, UR20, UR4, URZ ;  /* 0x00000004140472a4 */ /* 0x000fe2000f8e023f */
[----:B------:R-:W-:Y:S01]  /*2130*/  LOP3.LUT R14, R8, 0x1c0, RZ, 0xc0, !PT ;  /* 0x000001c0080e7812 */ /* 0x000fe200078ec0ff */
[----:B------:R-:W-:Y:S01]  /*2140*/  IMAD.IADD R10, R84, 0x1, -R10 ;  /* 0x00000001540a7824 */ /* 0x000fe200078e0a0a */
[----:B------:R-:W-:Y:S01]  /*2150*/  IADD3 R3, R3, UR25, RZ ;  /* 0x0000001903037c10 */ /* 0x000fe2000fffe0ff */
[----:B------:R-:W0:Y:S01]  /*2160*/  LDGDEPBAR ;  /* 0x00000000000079af */ /* 0x000e220000000000 */
[----:B------:R-:W-:Y:S01]  /*2170*/  SHF.R.U32.HI R20, RZ, 0x3, R14 ;  /* 0x00000003ff147819 */ /* 0x000fe2000001160e */
[----:B------:R-:W-:Y:S01]  /*2180*/  IMAD R0, R10, 0x2, R21 ;  /* 0x000000020a007824 */ /* 0x000fe200078e0215 */
[----:B------:R-:W-:Y:S01]  /*2190*/  ISETP.GE.AND P5, PT, R16, c[0x0][0x16c], PT ;  /* 0x00005b0010007a0c */ /* 0x000fe20003fa6270 */
[----:B------:R-:W-:Y:S01]  /*21a0*/  IMAD.WIDE.U32 R42, R15, c[0x0][0x218], R2 ;  /* 0x000086000f2a7a25 */ /* 0x000fe200078e0002 */
[----:B------:R-:W-:Y:S01]  /*21b0*/  CS2R R144, SRZ ;  /* 0x0000000000907805 */ /* 0x000fe2000001ff00 */
[----:B------:R-:W-:Y:S01]  /*21c0*/  CS2R R142, SRZ ;  /* 0x00000000008e7805 */ /* 0x000fe2000001ff00 */
[----:B------:R-:W-:Y:S01]  /*21d0*/  CS2R R140, SRZ ;  /* 0x00000000008c7805 */ /* 0x000fe2000001ff00 */
[----:B------:R-:W-:Y:S01]  /*21e0*/  IMAD.IADD R0, R0, 0x1, R12 ;  /* 0x0000000100007824 */ /* 0x000fe200078e020c */
[----:B------:R-:W-:Y:S01]  /*21f0*/  IADD3 R11, R43, UR26, RZ ;  /* 0x0000001a2b0b7c10 */ /* 0x000fe2000fffe0ff */
[----:B------:R-:W-:Y:S01]  /*2200*/  IMAD.MOV.U32 R10, RZ, RZ, R42 ;  /* 0x000000ffff0a7224 */ /* 0x000fe200078e002a */
[----:B------:R-:W-:Y:S01]  /*2210*/  CS2R R138, SRZ ;  /* 0x00000000008a7805 */ /* 0x000fe2000001ff00 */
[----:B------:R-:W-:Y:S01]  /*2220*/  IMAD.SHL.U32 R44, R0, 0x2, RZ ;  /* 0x00000002002c7824 */ /* 0x000fe200078e00ff */
[----:B------:R-:W-:Y:S01]  /*2230*/  CS2R R136, SRZ ;  /* 0x0000000000887805 */ /* 0x000fe2000001ff00 */
[----:B------:R-:W-:Y:S01]  /*2240*/  IMAD.U32 R2, RZ, RZ, UR22 ;  /* 0x00000016ff027e24 */ /* 0x000fe2000f8e00ff */
[----:B------:R-:W-:Y:S01]  /*2250*/  UIMAD UR22, UR16, UR5, UR4 ;  /* 0x00000005101672a4 */ /* 0x000fe2000f8e0204 */
[----:B------:R-:W-:Y:S01]  /*2260*/  IMAD.MOV.U32 R12, RZ, RZ, R28 ;  /* 0x000000ffff0c7224 */ /* 0x000fe200078e001c */
[C---:B------:R-:W-:Y:S01]  /*2270*/  IADD3 R0, R44.reuse, 0x14180, RZ ;  /* 0x000141802c007810 */ /* 0x040fe20007ffe0ff */
[----:B------:R-:W-:Y:S01]  /*2280*/  STL [R1+0x64], R44 ;  /* 0x0000642c01007387 */ /* 0x000fe20000100800 */
[----:B------:R-:W-:Y:S01]  /*2290*/  IADD3 R3, R44, 0x141c0, RZ ;  /* 0x000141c02c037810 */ /* 0x000fe20007ffe0ff */
[----:B------:R-:W-:Y:S01]  /*22a0*/  ULDC.64 UR4, c[0x0][0x288] ;  /* 0x0000a20000047ab9 */ /* 0x000fe20000000a00 */
[----:B------:R-:W-:Y:S01]  /*22b0*/  @P0 IADD3 R3, R0, -0x40, RZ ;  /* 0xffffffc000030810 */ /* 0x000fe20007ffe0ff */
[----:B------:R2:W-:Y:S01]  /*22c0*/  STL.64 [R1+0x98], R42 ;  /* 0x0000982a01007387 */ /* 0x0005e20000100a00 */
[----:B------:R-:W-:Y:S01]  /*22d0*/  IMAD.U32 R0, RZ, RZ, UR24 ;  /* 0x00000018ff007e24 */ /* 0x000fe2000f8e00ff */
[----:B------:R-:W-:-:S04]  /*22e0*/  DEPBAR.LE SB0, 0x1 ;  /* 0x000080400000791a */ /* 0x000fc80000000000 */
[----:B------:R-:W-:Y:S01]  /*22f0*/  STL.64 [R1+0x70], R10 ;  /* 0x0000700a01007387 */ /* 0x000fe20000100a00 */
[----:B------:R-:W-:Y:S01]  /*2300*/  UIMAD UR4, UR20, UR4, URZ ;  /* 0x00000004140472a4 */ /* 0x000fe2000f8e023f */
[----:B------:R-:W-:Y:S01]  /*2310*/  SEL R28, RZ, 0x1, P5 ;  /* 0x00000001ff1c7807 */ /* 0x000fe20002800000 */
        /* <DEDUP_REMOVED lines=22> */
[----:B------:R-:W-:Y:S01]  /*2480*/  IMAD.U32 R4, RZ, RZ, UR28 ;  /* 0x0000001cff047e24 */ /* 0x000fe2000f8e00ff */
[----:B------:R-:W-:Y:S01]  /*2490*/  STL.64 [R1+0x88], R42 ;  /* 0x0000882a01007387 */ /* 0x000fe20000100a00 */
[----:B------:R-:W-:Y:S01]  /*24a0*/  IMAD.U32 R5, RZ, RZ, UR29 ;  /* 0x0000001dff057e24 */ /* 0x000fe2000f8e00ff */
[----:B------:R-:W-:Y:S01]  /*24b0*/  CS2R R94, SRZ ;  /* 0x00000000005e7805 */ /* 0x000fe2000001ff00 */
[----:B---3--:R-:W-:Y:S01]  /*24c0*/  IMAD.WIDE.U32 R2, R2, UR6, R10 ;  /* 0x0000000602027c25 */ /* 0x008fe2000f8e000a */
[----:B------:R-:W-:Y:S01]  /*24d0*/  IADD3 R10, R43, UR7, RZ ;  /* 0x000000072b0a7c10 */ /* 0x000fe2000fffe0ff */
[----:B------:R-:W-:Y:S01]  /*24e0*/  USHF.L.U32 UR7, UR6, 0x5, URZ ;  /* 0x0000000506077899 */ /* 0x000fe2000800063f */
[C---:B------:R-:W-:Y:S01]  /*24f0*/  LEA R5, P0, R4.reuse, R42, 0x5 ;  /* 0x0000002a04057211 */ /* 0x040fe200078028ff */
[----:B------:R-:W-:Y:S01]  /*2500*/  CS2R R92, SRZ ;  /* 0x00000000005c7805 */ /* 0x000fe2000001ff00 */
[----:B------:R-:W-:Y:S01]  /*2510*/  CS2R R90, SRZ ;  /* 0x00000000005a7805 */ /* 0x000fe2000001ff00 */
[----:B------:R2:W-:Y:S01]  /*2520*/  STL [R1+0xb0], R10 ;  /* 0x0000b00a01007387 */ /* 0x0005e20000100800 */
[----:B------:R-:W-:Y:S01]  /*2530*/  LEA.HI.X R4, R4, R10, R0, 0x5, P0 ;  /* 0x0000000a04047211 */ /* 0x000fe200000f2c00 */
[----:B------:R-:W-:Y:S01]  /*2540*/  CS2R R88, SRZ ;  /* 0x0000000000587805 */ /* 0x000fe2000001ff00 */
[----:B------:R-:W-:Y:S01]  /*2550*/  IADD3 R0, R3, UR21, RZ ;  /* 0x0000001503007c10 */ /* 0x000fe2000fffe0ff */
[----:B------:R-:W-:Y:S01]  /*2560*/  UIMAD UR21, UR16, UR5, UR4 ;  /* 0x00000005101572a4 */ /* 0x000fe2000f8e0204 */
[----:B------:R-:W-:Y:S01]  /*2570*/  LOP3.LUT R3, R14, 0x8, R37, 0xf8, !PT ;  /* 0x000000080e037812 */ /* 0x000fe200078ef825 */
[----:B------:R-:W-:Y:S01]  /*2580*/  CS2R R86, SRZ ;  /* 0x0000000000567805 */ /* 0x000fe2000001ff00 */
[----:B------:R-:W-:Y:S01]  /*2590*/  ULDC.64 UR4, c[0x0][0x238] ;  /* 0x00008e0000047ab9 */ /* 0x000fe20000000a00 */
[----:B------:R-:W-:Y:S01]  /*25a0*/  CS2R R82, SRZ ;  /* 0x0000000000527805 */ /* 0x000fe2000001ff00 */
[----:B------:R-:W-:Y:S01]  /*25b0*/  UIMAD UR4, UR20, UR4, URZ ;  /* 0x00000004140472a4 */ /* 0x000fe2000f8e023f */
[----:B------:R-:W-:Y:S01]  /*25c0*/  IADD3 R13, R29, UR21, RZ ;  /* 0x000000151d0d7c10 */ /* 0x000fe2000fffe0ff */
[----:B------:R-:W-:Y:S01]  /*25d0*/  UIADD3 UR20, -UR7, UR14, URZ ;  /* 0x0000000e07147290 */ /* 0x000fe2000fffe13f */
[----:B------:R-:W-:Y:S01]  /*25e0*/  CS2R R80, SRZ ;  /* 0x0000000000507805 */ /* 0x000fe2000001ff00 */
[----:B------:R-:W-:Y:S01]  /*25f0*/  UIMAD UR4, UR16, UR5, UR4 ;  /* 0x00000005100472a4 */ /* 0x000fe2000f8e0204 */
[----:B------:R-:W-:Y:S01]  /*2600*/  CS2R R78, SRZ ;  /* 0x00000000004e7805 */ /* 0x000fe2000001ff00 */
[----:B------:R-:W-:Y:S01]  /*2610*/  CS2R R76, SRZ ;  /* 0x00000000004c7805 */ /* 0x000fe2000001ff00 */
[----:B------:R-:W-:Y:S01]  /*2620*/  CS2R R74, SRZ ;  /* 0x00000000004a7805 */ /* 0x000fe2000001ff00 */
[----:B------:R-:W-:Y:S01]  /*2630*/  ISETP.LT.AND P1, PT, R41, UR20, PT ;  /* 0x0000001429007c0c */ /* 0x000fe2000bf21270 */
[----:B------:R-:W-:Y:S01]  /*2640*/  USHF.R.S32.HI UR20, URZ, 0x1f, UR7 ;  /* 0x0000001f3f147899 */ /* 0x000fe20008011407 */
[----:B-1----:R-:W-:Y:S01]  /*2650*/  IADD3 R7, R27, UR4, RZ ;  /* 0x000000041b077c10 */ /* 0x002fe2000fffe0ff */
[----:B------:R-:W-:Y:S01]  /*2660*/  ULDC.64 UR4, c[0x0][0x278] ;  /* 0x00009e0000047ab9 */ /* 0x000fe20000000a00 */
[C---:B------:R-:W-:Y:S01]  /*2670*/  ISETP.GE.OR P4, PT, R16.reuse, c[0x0][0x16c], !P1 ;  /* 0x00005b0010007a0c */ /* 0x040fe20004f86670 */
[----:B------:R-:W-:Y:S01]  /*2680*/  UIMAD UR4, UR11, UR4, URZ ;  /* 0x000000040b0472a4 */ /* 0x000fe2000f8e023f */
[----:B------:R-:W-:Y:S01]  /*2690*/  ISETP.GE.OR P6, PT, R16, c[0x0][0x1fc], !P1 ;  /* 0x00007f0010007a0c */ /* 0x000fe20004fc6670 */
[----:B------:R-:W-:Y:S01]  /*26a0*/  CS2R R72, SRZ ;  /* 0x0000000000487805 */ /* 0x000fe2000001ff00 */
[C---:B--2---:R-:W-:Y:S01]  /*26b0*/  LEA R10, P0, R2.reuse, c[0x0][0x1f0], 0x1 ;  /* 0x00007c00020a7a11 */ /* 0x044fe200078008ff */
[----:B------:R-:W-:Y:S01]  /*26c0*/  UIMAD UR5, UR12, UR5, UR4 ;  /* 0x000000050c0572a4 */ /* 0x000fe2000f8e0204 */
[----:B------:R-:W-:Y:S01]  /*26d0*/  P2R R29, PR, RZ, 0x40 ;  /* 0x00000040ff1d7803 */ /* 0x000fe20000000000 */
[----:B------:R-:W-:Y:S01]  /*26e0*/  CS2R R70, SRZ ;  /* 0x0000000000467805 */ /* 0x000fe2000001ff00 */
[----:B------:R-:W-:Y:S01]  /*26f0*/  LEA.HI.X R11, R2, c[0x0][0x1f4], R0, 0x1, P0 ;  /* 0x00007d00020b7a11 */ /* 0x000fe200000f0c00 */
[----:B------:R-:W-:Y:S01]  /*2700*/  IMAD R0, R24, 0x800, R38 ;  /* 0x0000080018007824 */ /* 0x000fe200078e0226 */
[----:B------:R-:W-:Y:S01]  /*2710*/  LOP3.LUT R2, R3, R20, RZ, 0x3c, !PT ;  /* 0x0000001403027212 */ /* 0x000fe200078e3cff */
[----:B------:R-:W-:Y:S01]  /*2720*/  IMAD.MOV.U32 R3, RZ, RZ, 0x40 ;  /* 0x00000040ff037424 */ /* 0x000fe200078e00ff */
[C---:B------:R-:W-:Y:S01]  /*2730*/  LEA R8, P0, R5.reuse, c[0x0][0x160], 0x1 ;  /* 0x0000580005087a11 */ /* 0x040fe200078008ff */
[----:B------:R-:W-:Y:S01]  /*2740*/  CS2R R68, SRZ ;  /* 0x0000000000447805 */ /* 0x000fe2000001ff00 */
[----:B------:R-:W-:Y:S01]  /*2750*/  ISETP.GT.AND P6, PT, R84, 0x7, PT ;  /* 0x000000075400780c */ /* 0x000fe20003fc4270 */
[----:B------:R-:W-:Y:S01]  /*2760*/  IMAD.IADD R2, R0, 0x1, R2 ;  /* 0x0000000100027824 */ /* 0x000fe200078e0202 */
[----:B------:R-:W-:Y:S01]  /*2770*/  SHF.R.S32.HI R0, RZ, 0x1f, R23 ;  /* 0x0000001fff007819 */ /* 0x000fe20000011417 */
[----:B------:R-:W-:Y:S01]  /*2780*/  CS2R R66, SRZ ;  /* 0x0000000000427805 */ /* 0x000fe2000001ff00 */
[----:B------:R-:W-:Y:S01]  /*2790*/  LEA.HI.X R9, R5, c[0x0][0x164], R4, 0x1, P0 ;  /* 0x0000590005097a11 */ /* 0x000fe200000f0c04 */
[----:B------:R-:W-:Y:S01]  /*27a0*/  BAR.SYNC.DEFER_BLOCKING 0x0 ;  /* 0x0000000000007b1d */ /* 0x000fe20000010000 */
[----:B------:R-:W-:Y:S01]  /*27b0*/  LEA.HI R4, R0, R23, RZ, 0x2 ;  /* 0x0000001700047211 */ /* 0x000fe200078f10ff */
[----:B------:R-:W-:Y:S01]  /*27c0*/  IMAD.SHL.U32 R2, R2, 0x2, RZ ;  /* 0x0000000202027824 */ /* 0x000fe200078e00ff */
[----:B------:R-:W-:Y:S01]  /*27d0*/  SEL R0, R148, 0xffffffe0, !P3 ;  /* 0xffffffe094007807 */ /* 0x000fe20005800000 */
[----:B------:R-:W-:Y:S01]  /*27e0*/  CS2R R64, SRZ ;  /* 0x0000000000407805 */ /* 0x000fe2000001ff00 */
[----:B------:R-:W-:Y:S01]  /*27f0*/  SEL R3, R3, 0xffffffc0, !P2 ;  /* 0xffffffc003037807 */ /* 0x000fe20005000000 */
[----:B------:R-:W-:Y:S01]  /*2800*/  CS2R R62, SRZ ;  /* 0x00000000003e7805 */ /* 0x000fe2000001ff00 */
[----:B------:R-:W-:Y:S01]  /*2810*/  ISETP.GE.AND P0, PT, R16, c[0x0][0x1fc], PT ;  /* 0x00007f0010007a0c */ /* 0x000fe20003f06270 */
[----:B------:R-:W-:Y:S01]  /*2820*/  IMAD.IADD R38, R2, 0x1, R0 ;  /* 0x0000000102267824 */ /* 0x000fe200078e0200 */
[----:B------:R-:W-:Y:S01]  /*2830*/  ISETP.GE.OR P3, PT, R32, c[0x0][0x16c], !P1 ;  /* 0x00005b0020007a0c */ /* 0x000fe20004f66670 */
[----:B------:R-:W-:Y:S01]  /*2840*/  IMAD.IADD R25, R2, 0x1, R3 ;  /* 0x0000000102197824 */ /* 0x000fe200078e0203 */
[----:B------:R-:W-:Y:S01]  /*2850*/  P2R R6, PR, RZ, 0x1 ;  /* 0x00000001ff067803 */ /* 0x000fe20000000000 */
[----:B------:R-:W-:Y:S01]  /*2860*/  IMAD.IADD R22, R3, 0x1, R38 ;  /* 0x0000000103167824 */ /* 0x000fe200078e0226 */
[----:B------:R-:W-:Y:S01]  /*2870*/  ISETP.GE.OR P2, PT, R34, c[0x0][0x16c], !P1 ;  /* 0x00005b0022007a0c */ /* 0x000fe20004f46670 */
[----:B------:R-:W-:Y:S01]  /*2880*/  STL [R1+0x28], R2 ;  /* 0x0000280201007387 */ /* 0x000fe20000100800 */
[----:B------:R-:W-:Y:S01]  /*2890*/  ISETP.GE.OR P0, PT, R33, c[0x0][0x16c], !P1 ;  /* 0x00005b0021007a0c */ /* 0x000fe20004f06670 */
[----:B------:R-:W-:Y:S01]  /*28a0*/  CS2R R60, SRZ ;  /* 0x00000000003c7805 */ /* 0x000fe2000001ff00 */
[----:B------:R-:W-:Y:S01]  /*28b0*/  IADD3 R5, R31, UR22, RZ ;  /* 0x000000161f057c10 */ /* 0x000fe2000fffe0ff */
[----:B------:R-:W-:Y:S01]  /*28c0*/  STL [R1+0x2c], R38 ;  /* 0x00002c2601007387 */ /* 0x000fe20000100800 */
[----:B------:R-:W-:Y:S01]  /*28d0*/  LOP3.LUT R0, R4, 0x1ffffffc, RZ, 0xc0, !PT ;  /* 0x1ffffffc04007812 */ /* 0x000fe200078ec0ff */
[----:B------:R-:W-:Y:S01]  /*28e0*/  IMAD.MOV.U32 R4, RZ, RZ, R30 ;  /* 0x000000ffff047224 */ /* 0x000fe200078e001e */
[----:B------:R-:W-:Y:S01]  /*28f0*/  ISETP.GE.OR P5, PT, R32, c[0x0][0x1fc], !P1 ;  /* 0x00007f0020007a0c */ /* 0x000fe20004fa6670 */
[----:B------:R-:W-:Y:S01]  /*2900*/  STL [R1+0x34], R25 ;  /* 0x0000341901007387 */ /* 0x000fe20000100800 */
[C---:B------:R-:W-:Y:S01]  /*2910*/  IMAD.WIDE.U32 R30, R15.reuse, c[0x0][0x290], R12 ;  /* 0x0000a4000f1e7a25 */ /* 0x040fe200078e000c */
[----:B------:R-:W-:Y:S01]  /*2920*/  CS2R R58, SRZ ;  /* 0x00000000003a7805 */ /* 0x000fe2000001ff00 */
[----:B------:R-:W-:Y:S01]  /*2930*/  CS2R R56, SRZ ;  /* 0x0000000000387805 */ /* 0x000fe2000001ff00 */
[----:B------:R-:W1:Y:S01]  /*2940*/  LDSM.16.M88.4 R164, [R2+0x8080] ;  /* 0x0080800002a4783b */ /* 0x000e620000000200 */
[----:B------:R-:W-:Y:S01]  /*2950*/  IMAD.WIDE.U32 R42, R15, c[0x0][0x278], R4 ;  /* 0x00009e000f2a7a25 */ /* 0x000fe200078e0004 */
[----:B------:R-:W-:Y:S01]  /*2960*/  CS2R R54, SRZ ;  /* 0x0000000000367805 */ /* 0x000fe2000001ff00 */
[----:B------:R-:W-:Y:S01]  /*2970*/  CS2R R52, SRZ ;  /* 0x0000000000347805 */ /* 0x000fe2000001ff00 */
[----:B------:R-:W2:Y:S01]  /*2980*/  LDSM.16.M88.4 R168, [R38+0x8080] ;  /* 0x0080800026a8783b */ /* 0x000ea20000000200 */
[----:B------:R-:W-:Y:S01]  /*2990*/  IMAD.IADD R23, R23, 0x1, -R0 ;  /* 0x0000000117177824 */ /* 0x000fe200078e0a00 */
[----:B------:R-:W-:Y:S01]  /*29a0*/  LOP3.LUT R0, R35, 0xffffffe0, RZ, 0xc0, !PT ;  /* 0xffffffe023007812 */ /* 0x000fe200078ec0ff */
[----:B------:R-:W-:Y:S01]  /*29b0*/  IMAD.SHL.U32 R12, R24, 0x20, RZ ;  /* 0x00000020180c7824 */ /* 0x000fe200078e00ff */
[----:B------:R-:W3:Y:S01]  /*29c0*/  LDSM.16.M88.4 R172, [R25+0x8080] ;  /* 0x0080800019ac783b */ /* 0x000ee20000000200 */
[----:B------:R-:W-:Y:S01]  /*29d0*/  CS2R R50, SRZ ;  /* 0x0000000000327805 */ /* 0x000fe2000001ff00 */
[----:B------:R-:W-:Y:S01]  /*29e0*/  CS2R R48, SRZ ;  /* 0x0000000000307805 */ /* 0x000fe2000001ff00 */
[----:B------:R-:W-:Y:S01]  /*29f0*/  IMAD.IADD R0, R84, 0x1, -R0 ;  /* 0x0000000154007824 */ /* 0x000fe200078e0a00 */
[----:B------:R-:W4:Y:S01]  /*2a00*/  LDSM.16.M88.4 R176, [R22+0x8080] ;  /* 0x0080800016b0783b */ /* 0x000f220000000200 */
        /* <DEDUP_REMOVED lines=16> */
[----:B--2---:R-:W-:-:S03]  /*2b10*/  LOP3.LUT R2, R39, 0xfffffff0, RZ, 0xc0, !PT ;  /* 0xfffffff027027812 */ /* 0x004fc600078ec0ff */
[----:B------:R2:W-:Y:S01]  /*2b20*/  STL.64 [R1+0x80], R42 ;  /* 0x0000802a01007387 */ /* 0x0005e20000100a00 */
[----:B---3--:R-:W-:Y:S01]  /*2b30*/  CS2R R38, SRZ ;  /* 0x0000000000267805 */ /* 0x008fe2000001ff00 */
[----:B------:R-:W-:-:S05]  /*2b40*/  IMAD.IADD R2, R84, 0x1, -R2 ;  /* 0x0000000154027824 */ /* 0x000fca00078e0a02 */
[----:B------:R-:W-:-:S04]  /*2b50*/  SHF.R.S32.HI R16, RZ, 0x1f, R2 ;  /* 0x0000001fff107819 */ /* 0x000fc80000011402 */
[----:B------:R-:W-:Y:S01]  /*2b60*/  LEA.HI R16, R16, R2, RZ, 0x3 ;  /* 0x0000000210107211 */ /* 0x000fe200078f18ff */
[----:B------:R-:W-:Y:S01]  /*2b70*/  @!PT LDS RZ, [RZ] ;  /* 0x00000000fffff984 */ /* 0x000fe20000000800 */
[----:B------:R-:W-:Y:S01]  /*2b80*/  @!PT LDS RZ, [RZ] ;  /* 0x00000000fffff984 */ /* 0x000fe20000000800 */
[----:B------:R-:W-:Y:S01]  /*2b90*/  @!PT LDS RZ, [RZ] ;  /* 0x00000000fffff984 */ /* 0x000fe20000000800 */
[----:B------:R3:W-:Y:S01]  /*2ba0*/  LDGSTS.E.BYPASS.LTC128B.128 [R40+0x8080], [R8.64], !P4 ;  /* 0x0808000008287fae */ /* 0x0007e2000e101d52 */
[----:B------:R-:W-:Y:S01]  /*2bb0*/  ISETP.NE.AND P4, PT, R6, RZ, PT ;  /* 0x000000ff0600720c */ /* 0x000fe20003f85270 */
[----:B------:R-:W-:Y:S02]  /*2bc0*/  IMAD.MOV.U32 R6, RZ, RZ, R26 ;  /* 0x000000ffff067224 */ /* 0x000fe400078e001a */
[----:B------:R3:W-:Y:S01]  /*2bd0*/  LDGSTS.E.BYPASS.LTC128B.128 [R40+0x9080], [R8.64+0x80], !P3 ;  /* 0x0908008008287fae */ /* 0x0007e2000d901d52 */
[----:B------:R-:W-:Y:S01]  /*2be0*/  ISETP.GE.AND P3, PT, R32, c[0x0][0x1fc], PT ;  /* 0x00007f0020007a0c */ /* 0x000fe20003f66270 */
[----:B------:R-:W-:Y:S01]  /*2bf0*/  IMAD.WIDE.U32 R150, R15, c[0x0][0x240], R6 ;  /* 0x000090000f967a25 */ /* 0x000fe200078e0006 */
[----:B----4-:R-:W-:Y:S01]  /*2c00*/  IADD3 R22, R43, UR5, RZ ;  /* 0x000000052b167c10 */ /* 0x010fe2000fffe0ff */
[----:B------:R3:W-:Y:S01]  /*2c10*/  LDGSTS.E.BYPASS.LTC128B.128 [R40+0xa080], [R8.64+0x100], !P2 ;  /* 0x0a08010008287fae */ /* 0x0007e2000d101d52 */
[----:B------:R-:W-:Y:S01]  /*2c20*/  LOP3.LUT R6, R16, 0xfffffff8, RZ, 0xc0, !PT ;  /* 0xfffffff810067812 */ /* 0x000fe200078ec0ff */
[----:B------:R-:W-:Y:S01]  /*2c30*/  ULDC.64 UR4, c[0x0][0x290] ;  /* 0x0000a40000047ab9 */ /* 0x000fe20000000a00 */
[----:B------:R-:W-:Y:S01]  /*2c40*/  ISETP.GE.AND P2, PT, R32, c[0x0][0x16c], PT ;  /* 0x00005b0020007a0c */ /* 0x000fe20003f46270 */
[----:B------:R3:W-:Y:S01]  /*2c50*/  LDGSTS.E.BYPASS.LTC128B.128 [R40+0xb080], [R8.64+0x180], !P0 ;  /* 0x0b08018008287fae */ /* 0x0007e2000c101d52 */
[----:B------:R-:W-:Y:S01]  /*2c60*/  ISETP.GE.AND P0, PT, R34, c[0x0][0x16c], PT ;  /* 0x00005b0022007a0c */ /* 0x000fe20003f06270 */
[----:B------:R-:W-:Y:S01]  /*2c70*/  UIMAD UR4, UR11, UR4, URZ ;  /* 0x000000040b0472a4 */ /* 0x000fe2000f8e023f */
[----:B------:R-:W-:Y:S01]  /*2c80*/  SEL R17, RZ, 0x1, P4 ;  /* 0x00000001ff117807 */ /* 0x000fe20002000000 */
[----:B------:R4:W-:Y:S01]  /*2c90*/  STL [R1+0xa8], R22 ;  /* 0x0000a81601007387 */ /* 0x0009e20000100800 */
[----:B------:R-:W-:Y:S01]  /*2ca0*/  SEL R27, RZ, 0x4, P0 ;  /* 0x00000004ff1b7807 */ /* 0x000fe20000000000 */
[----:B------:R-:W-:Y:S01]  /*2cb0*/  IMAD.IADD R2, R2, 0x1, -R6 ;  /* 0x0000000102027824 */ /* 0x000fe200078e0a06 */
[----:B------:R-:W-:Y:S01]  /*2cc0*/  ISETP.GE.AND P0, PT, R33, c[0x0][0x16c], PT ;  /* 0x00005b0021007a0c */ /* 0x000fe20003f06270 */
[----:B------:R-:W-:Y:S01]  /*2cd0*/  STL.64 [R1+0x78], R30 ;  /* 0x0000781e01007387 */ /* 0x000fe20000100a00 */
[----:B------:R-:W-:Y:S01]  /*2ce0*/  ISETP.GE.OR P4, PT, R34, c[0x0][0x1fc], !P1 ;  /* 0x00007f0022007a0c */ /* 0x000fe20004f86670 */
[----:B------:R-:W-:Y:S01]  /*2cf0*/  UIMAD UR4, UR12, UR5, UR4 ;  /* 0x000000050c0472a4 */ /* 0x000fe2000f8e0204 */
[----:B------:R-:W-:Y:S01]  /*2d00*/  SEL R26, RZ, 0x8, P0 ;  /* 0x00000008ff1a7807 */ /* 0x000fe20000000000 */
[----:B------:R-:W-:Y:S01]  /*2d10*/  STL.64 [R1+0xa0], R150 ;  /* 0x0000a09601007387 */ /* 0x000fe20000100a00 */
[----:B------:R-:W-:-:S02]  /*2d20*/  @!P6 IADD3 R5, P0, R42, UR7, RZ ;  /* 0x000000072a05ec10 */ /* 0x000fc4000ff1e0ff */
[----:B------:R-:W-:Y:S01]  /*2d30*/  SEL R25, RZ, 0xffffffff, P2 ;  /* 0xffffffffff197807 */ /* 0x000fe20001000000 */
[----:B--2---:R-:W-:Y:S01]  /*2d40*/  CS2R R42, SRZ ;  /* 0x00000000002a7805 */ /* 0x004fe2000001ff00 */
[----:B------:R-:W-:Y:S02]  /*2d50*/  ISETP.GE.AND P2, PT, R34, c[0x0][0x1fc], PT ;  /* 0x00007f0022007a0c */ /* 0x000fe40003f46270 */
[----:B------:R-:W-:Y:S01]  /*2d60*/  CS2R R34, SRZ ;  /* 0x0000000000227805 */ /* 0x000fe2000001ff00 */
[----:B---3--:R-:W-:Y:S01]  /*2d70*/  @!P6 IADD3.X R8, R22, UR20, RZ, P0, !PT ;  /* 0x000000141608ec10 */ /* 0x008fe200087fe4ff */
[----:B------:R-:W-:Y:S01]  /*2d80*/  IMAD.SHL.U32 R9, R18, 0x10, RZ ;  /* 0x0000001012097824 */ /* 0x000fe200078e00ff */
[C---:B------:R-:W-:Y:S02]  /*2d90*/  @!P6 LEA R4, P0, R5.reuse, c[0x0][0x258], 0x2 ;  /* 0x000096000504ea11 */ /* 0x040fe400078010ff */
[----:B----4-:R-:W-:Y:S02]  /*2da0*/  SEL R22, RZ, 0xffffffff, P3 ;  /* 0xffffffffff167807 */ /* 0x010fe40001800000 */
[----:B------:R-:W-:-:S02]  /*2db0*/  @!P6 LEA.HI.X R5, R5, c[0x0][0x25c], R8, 0x2, P0 ;  /* 0x000097000505ea11 */ /* 0x000fc400000f1408 */
[----:B------:R-:W-:Y:S02]  /*2dc0*/  SHF.R.S32.HI R8, RZ, 0x1f, R0 ;  /* 0x0000001fff087819 */ /* 0x000fe40000011400 */
[----:B------:R-:W-:Y:S02]  /*2dd0*/  LOP3.LUT R14, R14, 0x10, R9, 0xf8, !PT ;  /* 0x000000100e0e7812 */ /* 0x000fe400078ef809 */
[----:B------:R-:W-:Y:S02]  /*2de0*/  LEA.HI R8, R8, R0, RZ, 0x2 ;  /* 0x0000000008087211 */ /* 0x000fe400078f10ff */
[----:B------:R-:W-:Y:S02]  /*2df0*/  ISETP.GE.OR P3, PT, R33, c[0x0][0x1fc], !P1 ;  /* 0x00007f0021007a0c */ /* 0x000fe40004f66670 */
[----:B------:R-:W-:Y:S02]  /*2e00*/  LOP3.LUT R7, R8, 0x7ffffffc, RZ, 0xc0, !PT ;  /* 0x7ffffffc08077812 */ /* 0x000fe400078ec0ff */
[----:B------:R-:W-:-:S02]  /*2e10*/  ISETP.NE.AND P1, PT, R29, RZ, PT ;  /* 0x000000ff1d00720c */ /* 0x000fc40003f25270 */
[----:B------:R-:W-:Y:S01]  /*2e20*/  LOP3.LUT R6, R14, 0x8, R37, 0xf8, !PT ;  /* 0x000000080e067812 */ /* 0x000fe200078ef825 */
[----:B------:R-:W-:Y:S01]  /*2e30*/  IMAD.IADD R0, R0, 0x1, -R7 ;  /* 0x0000000100007824 */ /* 0x000fe200078e0a07 */
[----:B------:R-:W-:Y:S02]  /*2e40*/  LEA.HI.SX32 R7, R8, R9, 0x1e ;  /* 0x0000000908077211 */ /* 0x000fe400078ff2ff */
[----:B------:R-:W-:Y:S01]  /*2e50*/  ISETP.GE.AND P0, PT, R33, c[0x0][0x1fc], PT ;  /* 0x00007f0021007a0c */ /* 0x000fe20003f06270 */
[----:B------:R-:W-:Y:S01]  /*2e60*/  IMAD R15, R23, 0x4, R0 ;  /* 0x00000004170f7824 */ /* 0x000fe200078e0200 */
[----:B------:R-:W-:Y:S01]  /*2e70*/  LOP3.LUT R8, R6, R20, RZ, 0x3c, !PT ;  /* 0x0000001406087212 */ /* 0x000fe200078e3cff */
[----:B------:R2:W-:Y:S01]  /*2e80*/  STL [R1+0x58], R7 ;  /* 0x0000580701007387 */ /* 0x0005e20000100800 */
[----:B------:R-:W-:Y:S01]  /*2e90*/  IMAD.SHL.U32 R0, R22, 0x2, RZ ;  /* 0x0000000216007824 */ /* 0x000fe200078e00ff */
[----:B------:R-:W-:Y:S01]  /*2ea0*/  LOP3.LUT R14, R19, 0x20, R12, 0xf8, !PT ;  /* 0x00000020130e7812 */ /* 0x000fe200078ef80c */
[----:B------:R-:W-:Y:S01]  /*2eb0*/  IMAD.SHL.U32 R6, R25, 0x2, RZ ;  /* 0x0000000219067824 */ /* 0x000fe200078e00ff */
[----:B------:R-:W-:Y:S01]  /*2ec0*/  IADD3 R12, R31, UR4, RZ ;  /* 0x000000041f0c7c10 */ /* 0x000fe2000fffe0ff */
[----:B------:R-:W-:Y:S01]  /*2ed0*/  ULDC.64 UR4, c[0x0][0x240] ;  /* 0x0000900000047ab9 */ /* 0x000fe20000000a00 */
[----:B------:R-:W-:Y:S01]  /*2ee0*/  LOP3.LUT R17, R0, 0x2, R17, 0xe2, !PT ;  /* 0x0000000200117812 */ /* 0x000fe200078ee211 */
[----:B------:R-:W-:Y:S01]  /*2ef0*/  UIMAD UR4, UR11, UR4, URZ ;  /* 0x000000040b0472a4 */ /* 0x000fe2000f8e023f */
[----:B------:R-:W-:Y:S01]  /*2f00*/  LOP3.LUT R6, R6, 0x2, R28, 0xe2, !PT ;  /* 0x0000000206067812 */ /* 0x000fe200078ee21c */
[----:B------:R-:W-:Y:S01]  /*2f10*/  STL [R1+0x94], R12 ;  /* 0x0000940c01007387 */ /* 0x000fe20000100800 */
[----:B------:R-:W-:Y:S01]  /*2f20*/  CS2R R32, SRZ ;  /* 0x0000000000207805 */ /* 0x000fe2000001ff00 */
[----:B------:R-:W-:Y:S01]  /*2f30*/  UIMAD UR4, UR12, UR5, UR4 ;  /* 0x000000050c0472a4 */ /* 0x000fe2000f8e0204 */
[----:B------:R-:W-:Y:S01]  /*2f40*/  LOP3.LUT R6, R26, R6, R27, 0xfe, !PT ;  /* 0x000000061a067212 */ /* 0x000fe200078efe1b */
[----:B------:R-:W-:Y:S01]  /*2f50*/  CS2R R28, SRZ ;  /* 0x00000000001c7805 */ /* 0x000fe2000001ff00 */
[----:B------:R-:W-:Y:S01]  /*2f60*/  CS2R R26, SRZ ;  /* 0x00000000001a7805 */ /* 0x000fe2000001ff00 */
[----:B------:R-:W-:-:S02]  /*2f70*/  CS2R R22, SRZ ;  /* 0x0000000000167805 */ /* 0x000fc4000001ff00 */
[----:B------:R3:W-:Y:S01]  /*2f80*/  STL [R1+0x60], R6 ;  /* 0x0000600601007387 */ /* 0x0007e20000100800 */
[----:B--2---:R-:W-:-:S05]  /*2f90*/  @!P6 IMAD.SHL.U32 R7, R84, 0x10, RZ ;  /* 0x000000105407e824 */ /* 0x004fca00078e00ff */
[----:B------:R2:W-:Y:S04]  /*2fa0*/  @!P6 LDGSTS.E.BYPASS.LTC128B.128 [R7+0x14080], [R4.64] ;  /* 0x140800000407efae */ /* 0x0005e8000b901d52 */
[----:B------:R-:W0:Y:S04]  /*2fb0*/  LDGDEPBAR ;  /* 0x00000000000079af */ /* 0x000e280000000000 */
[----:B------:R4:W-:Y:S01]  /*2fc0*/  LDGSTS.E.BYPASS.LTC128B.128 [R40+0x10080], [R10.64], !P1 ;  /* 0x100800000a287fae */ /* 0x0009e2000c901d52 */
[----:B------:R-:W-:Y:S01]  /*2fd0*/  LOP3.LUT P1, RZ, R2, 0x2, RZ, 0xc0, !PT ;  /* 0x0000000202ff7812 */ /* 0x000fe2000782c0ff */
[----:B---3--:R-:W-:-:S02]  /*2fe0*/  IMAD.SHL.U32 R6, R16, 0x40, RZ ;  /* 0x0000004010067824 */ /* 0x008fc400078e00ff */
[----:B------:R4:W-:Y:S03]  /*2ff0*/  LDGSTS.E.BYPASS.LTC128B.128 [R40+0x11080], [R10.64+0x80], !P5 ;  /* 0x110800800a287fae */ /* 0x0009e6000e901d52 */
[----:B------:R-:W-:Y:S01]  /*3000*/  LOP3.LUT R6, R6, 0xfffffe00, RZ, 0xc0, !PT ;  /* 0xfffffe0006067812 */ /* 0x000fe200078ec0ff */
[----:B------:R4:W-:Y:S04]  /*3010*/  LDGSTS.E.BYPASS.LTC128B.128 [R40+0x12080], [R10.64+0x100], !P4 ;  /* 0x120801000a287fae */ /* 0x0009e8000e101d52 */
[----:B------:R4:W-:Y:S01]  /*3020*/  LDGSTS.E.BYPASS.LTC128B.128 [R40+0x13080], [R10.64+0x180], !P3 ;  /* 0x130801800a287fae */ /* 0x0009e2000d901d52 */
[----:B--2---:R-:W-:Y:S02]  /*3030*/  SEL R5, RZ, 0x8, P0 ;  /* 0x00000008ff057807 */ /* 0x004fe40000000000 */
[----:B------:R-:W-:-:S02]  /*3040*/  IADD3 R0, P0, R30, UR7, RZ ;  /* 0x000000071e007c10 */ /* 0x000fc4000ff1e0ff */
[----:B------:R-:W-:Y:S01]  /*3050*/  SEL R7, RZ, 0x4, P2 ;  /* 0x00000004ff077807 */ /* 0x000fe20001000000 */
[----:B------:R-:W-:Y:S01]  /*3060*/  CS2R R30, SRZ ;  /* 0x00000000001e7805 */ /* 0x000fe2000001ff00 */
[C---:B------:R-:W-:Y:S01]  /*3070*/  LOP3.LUT P2, RZ, R2.reuse, 0x4, RZ, 0xc0, !PT ;  /* 0x0000000402ff7812 */ /* 0x040fe2000784c0ff */
[----:B------:R-:W-:Y:S01]  /*3080*/  IMAD.SHL.U32 R2, R2, 0x40, RZ ;  /* 0x0000004002027824 */ /* 0x000fe200078e00ff */
[----:B------:R-:W-:Y:S02]  /*3090*/  IADD3.X R4, R12, UR20, RZ, P0, !PT ;  /* 0x000000140c047c10 */ /* 0x000fe400087fe4ff */
[C---:B------:R-:W-:Y:S02]  /*30a0*/  LEA R12, P0, R0.reuse, c[0x0][0x280], 0x2 ;  /* 0x0000a000000c7a11 */ /* 0x040fe400078010ff */
[----:B------:R-:W-:Y:S02]  /*30b0*/  LOP3.LUT R5, R5, R17, R7, 0xfe, !PT ;  /* 0x0000001105057212 */ /* 0x000fe400078efe07 */
[----:B------:R-:W-:Y:S01]  /*30c0*/  LEA.HI.X R13, R0, c[0x0][0x284], R4, 0x2, P0 ;  /* 0x0000a100000d7a11 */ /* 0x000fe200000f1404 */
[----:B------:R-:W-:Y:S01]  /*30d0*/  IMAD.SHL.U32 R4, R36, 0x8, RZ ;  /* 0x0000000824047824 */ /* 0x000fe200078e00ff */
[----:B------:R-:W-:Y:S01]  /*30e0*/  LOP3.LUT R0, R2, 0x1c0, RZ, 0xc0, !PT ;  /* 0x000001c002007812 */ /* 0x000fe200078ec0ff */
[----:B------:R2:W-:Y:S01]  /*30f0*/  STL [R1+0x5c], R5 ;  /* 0x00005c0501007387 */ /* 0x0005e20000100800 */
[----:B------:R-:W-:Y:S01]  /*3100*/  ISETP.GE.AND P0, PT, R84, 0x8, PT ;  /* 0x000000085400780c */ /* 0x000fe20003f06270 */
[----:B------:R-:W-:Y:S01]  /*3110*/  CS2R R36, SRZ ;  /* 0x0000000000247805 */ /* 0x000fe2000001ff00 */
[----:B------:R-:W-:-:S02]  /*3120*/  SHF.R.U32.HI R2, RZ, 0x3, R0 ;  /* 0x00000003ff027819 */ /* 0x000fc40000011600 */
[----:B----4-:R-:W-:Y:S01]  /*3130*/  IADD3 R10, R151, UR4, RZ ;  /* 0x00000004970a7c10 */ /* 0x010fe2000fffe0ff */
[----:B------:R-:W-:Y:S01]  /*3140*/  CS2R R40, SRZ ;  /* 0x0000000000287805 */ /* 0x000fe2000001ff00 */
[----:B------:R-:W-:-:S03]  /*3150*/  LOP3.LUT R9, R2, R14, R0, 0x1e, !PT ;  /* 0x0000000e02097212 */ /* 0x000fc600078e1e00 */
[----:B------:R-:W-:Y:S01]  /*3160*/  STL [R1+0xac], R10 ;  /* 0x0000ac0a01007387 */ /* 0x000fe20000100800 */
[----:B--2---:R-:W-:-:S05]  /*3170*/  IMAD.SHL.U32 R5, R24, 0x8, RZ ;  /* 0x0000000818057824 */ /* 0x004fca00078e00ff */
[C---:B------:R-:W-:Y:S02]  /*3180*/  LOP3.LUT R7, R0.reuse, 0x8, R5, 0xf8, !PT ;  /* 0x0000000800077812 */ /* 0x040fe400078ef805 */
[----:B------:R-:W-:Y:S01]  /*3190*/  LOP3.LUT R5, R0, 0x38, R4, 0xf8, !PT ;  /* 0x0000003800057812 */ /* 0x000fe200078ef804 */
[C---:B------:R-:W-:Y:S01]  /*31a0*/  IMAD R0, R24.reuse, 0x200, R8 ;  /* 0x0000020018007824 */ /* 0x040fe200078e0208 */
[----:B------:R-:W-:Y:S01]  /*31b0*/  LOP3.LUT R4, R7, R2, RZ, 0x3c, !PT ;  /* 0x0000000207047212 */ /* 0x000fe200078e3cff */
[----:B------:R-:W-:Y:S01]  /*31c0*/  IMAD R8, R24, 0x1000, R6 ;  /* 0x0000100018087824 */ /* 0x000fe200078e0206 */
[----:B------:R-:W-:Y:S01]  /*31d0*/  LOP3.LUT R7, R9, R6, RZ, 0xfc, !PT ;  /* 0x0000000609077212 */ /* 0x000fe200078efcff */
[----:B------:R-:W-:Y:S01]  /*31e0*/  IMAD.SHL.U32 R9, R15, 0x2, RZ ;  /* 0x000000020f097824 */ /* 0x000fe200078e00ff */
[----:B------:R-:W-:Y:S01]  /*31f0*/  LOP3.LUT R5, R5, R2, RZ, 0x3c, !PT ;  /* 0x0000000205057212 */ /* 0x000fe200078e3cff */
[----:B------:R-:W-:Y:S01]  /*3200*/  IMAD R3, R0, 0x2, R3 ;  /* 0x0000000200037824 */ /* 0x000fe200078e0203 */
[-C--:B------:R-:W-:Y:S01]  /*3210*/  IADD3 R2, R4, R6.reuse, R21 ;  /* 0x0000000604027210 */ /* 0x080fe20007ffe015 */
[----:B------:R-:W-:Y:S01]  /*3220*/  IMAD.SHL.U32 R0, R0, 0x2, RZ ;  /* 0x0000000200007824 */ /* 0x000fe200078e00ff */
[----:B------:R2:W-:Y:S01]  /*3230*/  STL [R1+0x90], R9 ;  /* 0x0000900901007387 */ /* 0x0005e20000100800 */
[----:B------:R-:W-:Y:S01]  /*3240*/  IMAD.IADD R8, R8, 0x1, R5 ;  /* 0x0000000108087824 */ /* 0x000fe200078e0205 */
[----:B------:R-:W-:Y:S01]  /*3250*/  LOP3.LUT R6, R4, R6, RZ, 0xfc, !PT ;  /* 0x0000000604067212 */ /* 0x000fe200078efcff */
[----:B------:R-:W-:Y:S01]  /*3260*/  IMAD.MOV.U32 R5, RZ, RZ, 0x10 ;  /* 0x00000010ff057424 */ /* 0x000fe200078e00ff */
[----:B------:R-:W-:Y:S01]  /*3270*/  CS2R R24, SRZ ;  /* 0x0000000000187805 */ /* 0x000fe2000001ff00 */
[----:B------:R-:W-:Y:S01]  /*3280*/  @!P0 IMAD.SHL.U32 R4, R84, 0x10, RZ ;  /* 0x0000001054048824 */ /* 0x000fe200078e00ff */
[----:B------:R-:W-:Y:S01]  /*3290*/  CS2R R20, SRZ ;  /* 0x0000000000147805 */ /* 0x000fe2000001ff00 */
[----:B------:R-:W-:Y:S01]  /*32a0*/  IMAD.SHL.U32 R2, R2, 0x2, RZ ;  /* 0x0000000202027824 */ /* 0x000fe200078e00ff */
[----:B------:R-:W-:Y:S01]  /*32b0*/  SEL R5, R5, 0xfffffff0, !P1 ;  /* 0xfffffff005057807 */ /* 0x000fe20004800000 */
[----:B------:R-:W-:Y:S01]  /*32c0*/  CS2R R84, SRZ ;  /* 0x0000000000547805 */ /* 0x000fe2000001ff00 */
[----:B------:R3:W-:Y:S04]  /*32d0*/  @!P0 LDGSTS.E.BYPASS.LTC128B.128 [R4+0x14100], [R12.64] ;  /* 0x141000000c048fae */ /* 0x0007e8000b901d52 */
[----:B------:R-:W0:Y:S01]  /*32e0*/  LDGDEPBAR ;  /* 0x00000000000079af */ /* 0x000e220000000000 */
[----:B--2---:R-:W-:-:S05]  /*32f0*/  IADD3 R9, -R9, UR8, RZ ;  /* 0x0000000809097c10 */ /* 0x004fca000fffe1ff */
[----:B------:R2:W-:Y:S04]  /*3300*/  STL [R1+0x6c], R9 ;  /* 0x00006c0901007387 */ /* 0x0005e80000100800 */
[----:B------:R4:W-:Y:S01]  /*3310*/  STL [R1+0x38], R3 ;  /* 0x0000380301007387 */ /* 0x0009e20000100800 */
[----:B---3--:R-:W-:-:S03]  /*3320*/  SEL R4, R148, 0xffffffe0, !P2 ;  /* 0xffffffe094047807 */ /* 0x008fc60005000000 */
[----:B------:R3:W-:Y:S01]  /*3330*/  STL [R1+0x3c], R0 ;  /* 0x00003c0001007387 */ /* 0x0007e20000100800 */
[----:B--2---:R-:W-:Y:S02]  /*3340*/  LEA R9, R6, 0x15180, 0x1 ;  /* 0x0001518006097811 */ /* 0x004fe400078e08ff */
[----:B------:R-:W-:Y:S01]  /*3350*/  LEA R6, R8, 0x80, 0x1 ;  /* 0x0000008008067811 */ /* 0x000fe200078e08ff */
[----:B----4-:R-:W-:Y:S02]  /*3360*/  IMAD R3, R5, 0x2, R2 ;  /* 0x0000000205037824 */ /* 0x010fe400078e0202 */
[----:B------:R-:W-:Y:S01]  /*3370*/  STL [R1+0x40], R9 ;  /* 0x0000400901007387 */ /* 0x000fe20000100800 */
[----:B---3--:R-:W-:-:S03]  /*3380*/  IMAD.SHL.U32 R0, R7, 0x2, RZ ;  /* 0x0000000207007824 */ /* 0x008fc600078e00ff */
[----:B------:R2:W-:Y:S01]  /*3390*/  STL [R1+0x24], R6 ;  /* 0x0000240601007387 */ /* 0x0005e20000100800 */
[C---:B------:R-:W-:Y:S02]  /*33a0*/  IMAD R7, R4.reuse, 0x2, R2 ;  /* 0x0000000204077824 */ /* 0x040fe400078e0202 */
[----:B------:R-:W-:-:S03]  /*33b0*/  IMAD R252, R4, 0x2, R3 ;  /* 0x0000000204fc7824 */ /* 0x000fc600078e0203 */
[----:B------:R3:W-:Y:S01]  /*33c0*/  STL [R1+0x20], R7 ;  /* 0x0000200701007387 */ /* 0x0007e20000100800 */
[--C-:B--2---:R-:W-:Y:S02]  /*33d0*/  IMAD R6, R5, 0x2, R9.reuse ;  /* 0x0000000205067824 */ /* 0x104fe400078e0209 */
[C---:B------:R-:W-:Y:S02]  /*33e0*/  IMAD R5, R4.reuse, 0x2, R9 ;  /* 0x0000000204057824 */ /* 0x040fe400078e0209 */
[----:B------:R-:W-:Y:S01]  /*33f0*/  IMAD R4, R4, 0x2, R6 ;  /* 0x0000000204047824 */ /* 0x000fe200078e0206 */
[----:B------:R3:W-:Y:S04]  /*3400*/  STL [R1+0x44], R6 ;  /* 0x0000440601007387 */ /* 0x0007e80000100800 */
[----:B------:R3:W-:Y:S04]  /*3410*/  STL [R1+0x4c], R5 ;  /* 0x00004c0501007387 */ /* 0x0007e80000100800 */
[----:B-1----:R3:W-:Y:S02]  /*3420*/  STL [R1+0x48], R4 ;  /* 0x0000480401007387 */ /* 0x0027e40000100800 */
.L_x_452:
[----:B-1----:R-:W2:Y:S01]  /*3430*/  LDL R159, [R1+0x28] ;  /* 0x00002800019f7983 */ /* 0x002ea20000100800 */
[----:B------:R-:W-:Y:S04]  /*3440*/  DEPBAR.LE SB0, 0x0 ;  /* 0x000080000000791a */ /* 0x000fe80000000000 */
[----:B------:R-:W4:Y:S01]  /*3450*/  LDL R158, [R1+0x2c] ;  /* 0x00002c00019e7983 */ /* 0x000f220000100800 */
[----:B------:R-:W-:Y:S02]  /*3460*/  USHF.L.U32 UR8, UR6, 0x5, URZ ;  /* 0x0000000506087899 */ /* 0x000fe4000800063f */
[----:B------:R-:W-:Y:S01]  /*3470*/  UIADD3 UR7, UR6, 0x1, URZ ;  /* 0x0000000106077890 */ /* 0x000fe2000fffe03f */
[----:B-----5:R-:W5:Y:S01]  /*3480*/  LDL R157, [R1+0x34] ;  /* 0x00003400019d7983 */ /* 0x020f620000100800 */
[----:B------:R-:W-:Y:S02]  /*3490*/  UIADD3 UR4, -UR9, 0x1, UR8 ;  /* 0x0000000109047890 */ /* 0x000fe4000fffe108 */
[----:B------:R-:W-:Y:S01]  /*34a0*/  UISETP.GE.AND UP0, UPT, UR7, UR10, UPT ;  /* 0x0000000a0700728c */ /* 0x000fe2000bf06270 */
[----:B---3--:R-:W3:Y:S01]  /*34b0*/  LDL R229, [R1+0x20] ;  /* 0x0000200001e57983 */ /* 0x008ee20000100800 */
[----:B------:R-:W-:Y:S03]  /*34c0*/  UIADD3 UR4, -UR14, UR4, UR13 ;  /* 0x000000040e047290 */ /* 0x000fe6000fffe10d */
[----:B------:R-:W3:Y:S04]  /*34d0*/  LDL R156, [R1+0x30] ;  /* 0x00003000019c7983 */ /* 0x000ee80000100800 */
[----:B------:R-:W-:Y:S01]  /*34e0*/  BAR.SYNC.DEFER_BLOCKING 0x0 ;  /* 0x0000000000007b1d */ /* 0x000fe20000010000 */
[----:B------:R-:W-:Y:S05]  /*34f0*/  PLOP3.LUT P5, PT, PT, PT, UP0, 0x80, 0x0 ;  /* 0x000000000000781c */ /* 0x000fea0003faf008 */
[----:B------:R-:W-:Y:S04]  /*3500*/  LDSM.16.M88.4 R8, [R2+0x8080] ;  /* 0x008080000208783b */ /* 0x000fe80000000200 */
[----:B------:R-:W-:Y:S04]  /*3510*/  LDSM.16.M88.4 R16, [R3+0x8080] ;  /* 0x008080000310783b */ /* 0x000fe80000000200 */
[----:B------:R-:W3:Y:S04]  /*3520*/  LDL R228, [R1+0x58] ;  /* 0x0000580001e47983 */ /* 0x000ee80000100800 */
[----:B------:R-:W3:Y:S04]  /*3530*/  LDL R160, [R1+0x90] ;  /* 0x0000900001a07983 */ /* 0x000ee80000100800 */
[----:B------:R-:W3:Y:S04]  /*3540*/  LDL R163, [R1+0x6c] ;  /* 0x00006c0001a37983 */ /* 0x000ee80000100800 */
[----:B------:R-:W3:Y:S04]  /*3550*/  LDL R241, [R1+0x3c] ;  /* 0x00003c0001f17983 */ /* 0x000ee80000100800 */
[----:B------:R-:W3:Y:S04]  /*3560*/  LDL R240, [R1+0x38] ;  /* 0x0000380001f07983 */ /* 0x000ee80000100800 */
[----:B--2---:R-:W1:Y:S04]  /*3570*/  LDSM.16.M88.4 R12, [R159+0x80] ;  /* 0x000080009f0c783b */ /* 0x004e680000000200 */
[----:B----4-:R-:W2:Y:S04]  /*3580*/  LDSM.16.M88.4 R148, [R158+0x80] ;  /* 0x000080009e94783b */ /* 0x010ea80000000200 */
[----:B-----5:R-:W-:Y:S01]  /*3590*/  LDSM.16.M88.4 R152, [R157+0x80] ;  /* 0x000080009d98783b */ /* 0x020fe20000000200 */
[C---:B-1----:R-:W-:Y:S08]  /*35a0*/  HMMA.16816.F32.BF16 R4, R8.reuse, R12, RZ ;  /* 0x0000000c0804723c */ /* 0x042ff000000418ff */
[----:B------:R-:W-:Y:S01]  /*35b0*/  HMMA.16816.F32.BF16 R8, R8, R14, RZ ;  /* 0x0000000e0808723c */ /* 0x000fe200000418ff */
[----:B---3--:R-:W1:Y:S04]  /*35c0*/  LDSM.16.M88.4 R12, [R229+0x8080] ;  /* 0x00808000e50c783b */ /* 0x008e680000000200 */
[----:B------:R-:W-:Y:S04]  /*35d0*/  LDS R161, [R228.X4+0x14080] ;  /* 0x01408000e4a17984 */ /* 0x000fe80000004800 */
[----:B------:R-:W-:Y:S07]  /*35e0*/  LDS R162, [R228.X4+0x140a0] ;  /* 0x0140a000e4a27984 */ /* 0x000fee0000004800 */
        /* <DEDUP_REMOVED lines=63> */
[----:B------:R-:W-:Y:S05]  /*39e0*/  IADD3 R156, -R160, UR4, R228 ;  /* 0x00000004a09c7c10 */ /* 0x000fea000fffe1e4 */
[C---:B------:R-:W-:Y:S02]  /*39f0*/  IMNMX R157, R163.reuse, R156, PT ;  /* 0x0000009ca39d7217 */ /* 0x040fe40003800200 */
[----:B------:R-:W-:Y:S02]  /*3a00*/  IADD3 R156, R156, 0x8, RZ ;  /* 0x000000089c9c7810 */ /* 0x000fe40007ffe0ff */
[C---:B---3--:R-:W-:Y:S05]  /*3a10*/  HMMA.16816.F32.BF16 R12, R152.reuse, R168, R12 ;  /* 0x000000a8980c723c */ /* 0x048fea000004180c */
[----:B------:R-:W-:Y:S02]  /*3a20*/  IMNMX R156, R163, R156, PT ;  /* 0x0000009ca39c7217 */ /* 0x000fe40003800200 */
[----:B------:R-:W3:Y:S01]  /*3a30*/  LDL R163, [R1+0x64] ;  /* 0x0000640001a37983 */ /* 0x000ee20000100800 */
[----:B------:R-:W-:Y:S03]  /*3a40*/  HMMA.16816.F32.BF16 R16, R152, R170, R16 ;  /* 0x000000aa9810723c */ /* 0x000fe60000041810 */
[----:B------:R-:W1:Y:S01]  /*3a50*/  LDSM.16.M88.4 R152, [R252+0x10080] ;  /* 0x01008000fc98783b */ /* 0x000e620000000200 */
[C---:B------:R-:W-:Y:S04]  /*3a60*/  ISETP.GT.AND P0, PT, R157.reuse, RZ, PT ;  /* 0x000000ff9d00720c */ /* 0x040fe80003f04270 */
[----:B------:R-:W-:Y:S02]  /*3a70*/  FSEL R4, R4, -INF , P0 ;  /* 0xff80000004047808 */ /* 0x000fe40000000000 */
[----:B------:R-:W-:Y:S03]  /*3a80*/  ISETP.GT.AND P0, PT, R157, 0x1, PT ;  /* 0x000000019d00780c */ /* 0x000fe60003f04270 */
[--C-:B------:R-:W-:Y:S01]  /*3a90*/  FFMA.FTZ R4, R4, c[0x0][0x29c], -R161.reuse ;  /* 0x0000a70004047a23 */ /* 0x100fe200000108a1 */
[----:B------:R-:W-:Y:S02]  /*3aa0*/  FSEL R5, R5, -INF , P0 ;  /* 0xff80000005057808 */ /* 0x000fe40000000000 */
[C---:B--2---:R-:W-:Y:S01]  /*3ab0*/  HMMA.16816.F32.BF16 R12, R148.reuse, R172, R12 ;  /* 0x000000ac940c723c */ /* 0x044fe2000004180c */
[----:B------:R2:W4:Y:S04]  /*3ac0*/  MUFU.EX2 R160, R4 ;  /* 0x0000000400a07308 */ /* 0x0005280000000800 */
[--C-:B------:R-:W-:Y:S01]  /*3ad0*/  FFMA.FTZ R159, R5, c[0x0][0x29c], -R161.reuse ;  /* 0x0000a700059f7a23 */ /* 0x100fe200000108a1 */
[----:B------:R-:W-:Y:S01]  /*3ae0*/  ISETP.GT.AND P0, PT, R156, RZ, PT ;  /* 0x000000ff9c00720c */ /* 0x000fe20003f04270 */
[----:B------:R-:W-:Y:S01]  /*3af0*/  LDS R5, [R228.X4+0x14100] ;  /* 0x01410000e4057984 */ /* 0x000fe20000004800 */
[----:B------:R-:W-:Y:S03]  /*3b00*/  HMMA.16816.F32.BF16 R16, R148, R174, R16 ;  /* 0x000000ae9410723c */ /* 0x000fe60000041810 */
[----:B------:R-:W5:Y:S01]  /*3b10*/  LDSM.16.M88.4 R148, [R2+0x11080] ;  /* 0x011080000294783b */ /* 0x000f620000000200 */
[----:B------:R-:W3:Y:S01]  /*3b20*/  MUFU.EX2 R159, R159 ;  /* 0x0000009f009f7308 */ /* 0x000ee20000000800 */
[----:B------:R-:W-:Y:S02]  /*3b30*/  FSEL R6, R6, -INF , P0 ;  /* 0xff80000006067808 */ /* 0x000fe40000000000 */
[----:B------:R-:W-:Y:S05]  /*3b40*/  ISETP.GT.AND P0, PT, R156, 0x1, PT ;  /* 0x000000019c00780c */ /* 0x000fea0003f04270 */
[----:B------:R-:W-:Y:S01]  /*3b50*/  FSEL R7, R7, -INF , P0 ;  /* 0xff80000007077808 */ /* 0x000fe20000000000 */
[--C-:B------:R-:W-:Y:S01]  /*3b60*/  FFMA.FTZ R158, R6, c[0x0][0x29c], -R162.reuse ;  /* 0x0000a700069e7a23 */ /* 0x100fe200000108a2 */
[C---:B------:R-:W-:Y:S01]  /*3b70*/  ISETP.GT.AND P0, PT, R157.reuse, 0x20, PT ;  /* 0x000000209d00780c */ /* 0x040fe20003f04270 */
[----:B--2---:R-:W-:Y:S03]  /*3b80*/  LDS R4, [R228.X4+0x14120] ;  /* 0x01412000e4047984 */ /* 0x004fe60000004800 */
[----:B------:R-:W-:Y:S01]  /*3b90*/  FSEL R8, R8, -INF , P0 ;  /* 0xff80000008087808 */ /* 0x000fe20000000000 */
[C---:B-1----:R-:W-:Y:S01]  /*3ba0*/  HMMA.16816.F32.BF16 R12, R152.reuse, R176, R12 ;  /* 0x000000b0980c723c */ /* 0x042fe2000004180c */
[----:B------:R-:W-:Y:S04]  /*3bb0*/  MUFU.EX2 R158, R158 ;  /* 0x0000009e009e7308 */ /* 0x000fe80000000800 */
[----:B------:R-:W-:Y:S01]  /*3bc0*/  ISETP.GT.AND P0, PT, R157, 0x21, PT ;  /* 0x000000219d00780c */ /* 0x000fe20003f04270 */
[--C-:B------:R-:W-:Y:S02]  /*3bd0*/  FFMA.FTZ R8, R8, c[0x0][0x29c], -R161.reuse ;  /* 0x0000a70008087a23 */ /* 0x100fe400000108a1 */
[----:B------:R-:W-:Y:S01]  /*3be0*/  HMMA.16816.F32.BF16 R16, R152, R178, R16 ;  /* 0x000000b29810723c */ /* 0x000fe20000041810 */
[----:B------:R-:W1:Y:S03]  /*3bf0*/  LDSM.16.M88.4 R152, [R3+0x11080] ;  /* 0x011080000398783b */ /* 0x000e660000000200 */
[----:B------:R-:W-:Y:S01]  /*3c00*/  FSEL R9, R9, -INF , P0 ;  /* 0xff80000009097808 */ /* 0x000fe20000000000 */
[----:B------:R-:W-:Y:S01]  /*3c10*/  MUFU.EX2 R8, R8 ;  /* 0x0000000800087308 */ /* 0x000fe20000000800 */
[----:B------:R-:W-:Y:S03]  /*3c20*/  ISETP.GT.AND P0, PT, R156, 0x20, PT ;  /* 0x000000209c00780c */ /* 0x000fe60003f04270 */
[----:B------:R-:W-:Y:S03]  /*3c30*/  FFMA.FTZ R161, R9, c[0x0][0x29c], -R161 ;  /* 0x0000a70009a17a23 */ /* 0x000fe600000108a1 */
[----:B------:R-:W-:Y:S02]  /*3c40*/  FSEL R6, R10, -INF , P0 ;  /* 0xff8000000a067808 */ /* 0x000fe40000000000 */
[----:B------:R-:W-:Y:S02]  /*3c50*/  ISETP.GT.AND P0, PT, R156, 0x21, PT ;  /* 0x000000219c00780c */ /* 0x000fe40003f04270 */
[C---:B-----5:R-:W-:Y:S05]  /*3c60*/  HMMA.16816.F32.BF16 R12, R148.reuse, R180, R12 ;  /* 0x000000b4940c723c */ /* 0x060fea000004180c */
[----:B------:R-:W-:Y:S01]  /*3c70*/  FSEL R11, R11, -INF , P0 ;  /* 0xff8000000b0b7808 */ /* 0x000fe20000000000 */
[----:B------:R-:W-:Y:S02]  /*3c80*/  FFMA.FTZ R6, R6, c[0x0][0x29c], -R162 ;  /* 0x0000a70006067a23 */ /* 0x000fe400000108a2 */
[----:B------:R-:W-:Y:S01]  /*3c90*/  HMMA.16816.F32.BF16 R16, R148, R182, R16 ;  /* 0x000000b69410723c */ /* 0x000fe20000041810 */
[----:B------:R-:W2:Y:S03]  /*3ca0*/  LDSM.16.M88.4 R148, [R229+0x11080] ;  /* 0x01108000e594783b */ /* 0x000ea60000000200 */
[----:B------:R-:W-:-:S12]  /*3cb0*/  MUFU.EX2 R6, R6 ;  /* 0x0000000600067308 */ /* 0x000fd80000000800 */
        /* <DEDUP_REMOVED lines=31> */
[----:B------:R-:W5:Y:S03]  /*3eb0*/  MUFU.EX2 R7, R161 ;  /* 0x000000a100077308 */ /* 0x000f660000000800 */
        /* <DEDUP_REMOVED lines=8> */
[----:B----4-:R-:W-:Y:S02]  /*3f40*/  FMUL.FTZ R12, R160, R12 ;  /* 0x0000000ca00c7220 */ /* 0x010fe40000410000 */
[--C-:B------:R-:W-:Y:S02]  /*3f50*/  FADD.FTZ R16, R16, -R5.reuse ;  /* 0x8000000510107221 */ /* 0x100fe40000010000 */
[----:B------:R-:W-:Y:S01]  /*3f60*/  FADD.FTZ R17, R17, -R5 ;  /* 0x8000000511117221 */ /* 0x000fe20000010000 */
[----:B---3--:R-:W-:Y:S01]  /*3f70*/  F2FP.BF16.PACK_AB R5, R159, R160 ;  /* 0x000000a09f05723e */ /* 0x008fe200000010ff */
[--C-:B------:R-:W-:Y:S02]  /*3f80*/  FADD.FTZ R11, R18, -R4.reuse ;  /* 0x80000004120b7221 */ /* 0x100fe40000010000 */
[--C-:B------:R-:W-:Y:S02]  /*3f90*/  FADD.FTZ R19, R19, -R4.reuse ;  /* 0x8000000413137221 */ /* 0x100fe40000010000 */
[----:B------:R3:W-:Y:S01]  /*3fa0*/  STS [R163+0x14180], R5 ;  /* 0x01418005a3007388 */ /* 0x0007e20000000800 */
[C---:B-----5:R-:W-:Y:S01]  /*3fb0*/  FMUL.FTZ R17, R7.reuse, R17 ;  /* 0x0000001107117220 */ /* 0x060fe20000410000 */
        /* <DEDUP_REMOVED lines=93> */
[----:B-1--4-:R-:W1:Y:S04]  /*4590*/  S2R R0, SR_TID.X ;  /* 0x0000000000007919 */ /* 0x012e680000002100 */
[----:B--2---:R-:W2:Y:S01]  /*45a0*/  LDL R247, [R1+0x50] ;  /* 0x0000500001f77983 */ /* 0x004ea20000100800 */
[----:B------:R-:W-:Y:S01]  /*45b0*/  LEA R245, P0, R245, R246, 0x5 ;  /* 0x000000f6f5f57211 */ /* 0x000fe200078028ff */
[----:B------:R-:W-:Y:S02]  /*45c0*/  IMAD.U32 R246, RZ, RZ, UR11 ;  /* 0x0000000bfff67e24 */ /* 0x000fe4000f8e00ff */
[----:B---3--:R-:W3:Y:S03]  /*45d0*/  LDL R248, [R1+0x94] ;  /* 0x0000940001f87983 */ /* 0x008ee60000100800 */
[----:B------:R-:W-:Y:S02]  /*45e0*/  LEA.HI.X R246, R244, R249, R246, 0x5, P0 ;  /* 0x000000f9f4f67211 */ /* 0x000fe400000f2cf6 */
[C---:B------:R-:W-:Y:S02]  /*45f0*/  LEA R244, P0, R245.reuse, c[0x0][0x1f0], 0x1 ;  /* 0x00007c00f5f47a11 */ /* 0x040fe400078008ff */
[----:B-1----:R-:W-:Y:S02]  /*4600*/  SHF.R.S32.HI R249, RZ, 0x1f, R0 ;  /* 0x0000001ffff97819 */ /* 0x002fe40000011400 */
[----:B------:R-:W-:Y:S02]  /*4610*/  LEA.HI.X R245, R245, c[0x0][0x1f4], R246, 0x1, P0 ;  /* 0x00007d00f5f57a11 */ /* 0x000fe400000f0cf6 */
[----:B------:R-:W4:Y:S01]  /*4620*/  LDL R246, [R1+0x5c] ;  /* 0x00005c0001f67983 */ /* 0x000f220000100800 */
[----:B------:R-:W-:Y:S03]  /*4630*/  LEA.HI R249, R249, R0, RZ, 0x3 ;  /* 0x00000000f9f97211 */ /* 0x000fe600078f18ff */
[----:B------:R1:W5:Y:S01]  /*4640*/  LDL.LU R0, [R1+0xb4] ;  /* 0x0000b40001007983 */ /* 0x0003620000300800 */
[----:B------:R-:W-:Y:S02]  /*4650*/  SHF.R.S32.HI R249, RZ, 0x3, R249 ;  /* 0x00000003fff97819 */ /* 0x000fe400000114f9 */
[C---:B----4-:R-:W-:Y:S02]  /*4660*/  LOP3.LUT P2, RZ, R246.reuse, 0x1, RZ, 0xc0, !PT ;  /* 0x00000001f6ff7812 */ /* 0x050fe4000784c0ff */
        /* <DEDUP_REMOVED lines=10> */
[----:B--2---:R2:W-:Y:S04]  /*4710*/  LDGSTS.E.BYPASS.LTC128B.128 [R247+0x10080], [R244.64], !P4 ;  /* 0x10080000f4f77fae */ /* 0x0045e8000e101d52 */
[----:B------:R2:W-:Y:S04]  /*4720*/  LDGSTS.E.BYPASS.LTC128B.128 [R247+0x11080], [R244.64+0x80], !P2 ;  /* 0x11080080f4f77fae */ /* 0x0005e8000d101d52 */
[----:B------:R2:W-:Y:S04]  /*4730*/  LDGSTS.E.BYPASS.LTC128B.128 [R247+0x12080], [R244.64+0x100], !P1 ;  /* 0x12080100f4f77fae */ /* 0x0005e8000c901d52 */
[----:B------:R2:W-:Y:S04]  /*4740*/  LDGSTS.E.BYPASS.LTC128B.128 [R247+0x13080], [R244.64+0x180], !P0 ;  /* 0x13080180f4f77fae */ /* 0x0005e8000c101d52 */
[----:B--2---:R-:W2:Y:S01]  /*4750*/  S2R R247, SR_TID.X ;  /* 0x0000000000f77919 */ /* 0x004ea20000002100 */
[----:B------:R-:W-:Y:S05]  /*4760*/  IMAD.U32 R244, RZ, RZ, UR8 ;  /* 0x00000008fff47e24 */ /* 0x000fea000f8e00ff */
[----:B------:R-:W-:Y:S04]  /*4770*/  @!P6 IADD3 R244, R244, 0x20, RZ ;  /* 0x00000020f4f4e810 */ /* 0x000fe80007ffe0ff */
[C---:B------:R-:W-:Y:S04]  /*4780*/  @!P6 IADD3 R245, P0, R244.reuse, R250, RZ ;  /* 0x000000faf4f5e210 */ /* 0x040fe80007f1e0ff */
[----:B---3--:R-:W-:Y:S02]  /*4790*/  @!P6 LEA.HI.X.SX32 R246, R244, R248, 0x1, P0 ;  /* 0x000000f8f4f6e211 */ /* 0x008fe400000f0eff */
[C---:B------:R-:W-:Y:S04]  /*47a0*/  @!P6 LEA R244, P0, R245.reuse, c[0x0][0x280], 0x2 ;  /* 0x0000a000f5f4ea11 */ /* 0x040fe800078010ff */
[----:B------:R-:W-:Y:S01]  /*47b0*/  @!P6 LEA.HI.X R245, R245, c[0x0][0x284], R246, 0x2, P0 ;  /* 0x0000a100f5f5ea11 */ /* 0x000fe200000f14f6 */
[----:B--2---:R-:W-:Y:S05]  /*47c0*/  @!P6 IMAD.SHL.U32 R246, R247, 0x10, RZ ;  /* 0x00000010f7f6e824 */ /* 0x004fea00078e00ff */
[----:B------:R1:W-:Y:S03]  /*47d0*/  @!P6 LDGSTS.E.BYPASS.LTC128B.128 [R246+0x14100], [R244.64] ;  /* 0x14100000f4f6efae */ /* 0x0003e6000b901d52 */
.L_x_450:
        /* <DEDUP_REMOVED lines=98> */
.L_x_451:
        /* <DEDUP_REMOVED lines=167> */
.L_x_449:
[----:B------:R-:W-:Y:S05]  /*5870*/  @P0 BRA `(.L_x_453) ;  /* 0x00001f8000000947 */ /* 0x000fea0003800000 */
[----:B------:R-:W1:Y:S01]  /*5880*/  S2R R111, SR_TID.X ;  /* 0x00000000006f7919 */ /* 0x000e620000002100 */
[----:B------:R-:W-:Y:S01]  /*5890*/  F2FP.BF16.PACK_AB R87, R33, R32 ;  /* 0x000000202157723e */ /* 0x000fe200000010ff */
[----:B------:R-:W-:Y:S01]  /*58a0*/  ULDC.64 UR4, c[0x0][0x358] ;  /* 0x0000d60000047ab9 */ /* 0x000fe20000000a00 */
[----:B------:R-:W-:Y:S01]  /*58b0*/  F2FP.BF16.PACK_AB R33, R2, R5 ;  /* 0x000000050221723e */ /* 0x000fe200000010ff */
[----:B------:R-:W-:Y:S01]  /*58c0*/  UISETP.NE.U32.AND UP1, UPT, URZ, UR4, UPT ;  /* 0x000000043f00728c */ /* 0x000fe2000bf25070 */
[----:B------:R-:W-:Y:S01]  /*58d0*/  F2FP.BF16.PACK_AB R32, R0, R3 ;  /* 0x000000030020723e */ /* 0x000fe200000010ff */
[----:B------:R-:W-:Y:S01]  /*58e0*/  UMOV UR6, 0x4 ;  /* 0x0000000400067882 */ /* 0x000fe20000000000 */
[----:B------:R-:W-:Y:S01]  /*58f0*/  F2FP.BF16.PACK_AB R86, R35, R34 ;  /* 0x000000222356723e */ /* 0x000fe200000010ff */
[----:B------:R-:W-:Y:S01]  /*5900*/  UISETP.NE.AND.EX UP1, UPT, URZ, UR5, UPT, UP1 ;  /* 0x000000053f00728c */ /* 0x000fe2000bf25310 */
[----:B------:R-:W-:-:S02]  /*5910*/  F2FP.BF16.PACK_AB R35, R6, R149 ;  /* 0x000000950623723e */ /* 0x000fc400000010ff */
[----:B------:R-:W-:Y:S01]  /*5920*/  F2FP.BF16.PACK_AB R36, R37, R36 ;  /* 0x000000242524723e */ /* 0x000fe200000010ff */
[----:B------:R-:W-:Y:S01]  /*5930*/  ULDC.64 UR4, c[0x0][0x358] ;  /* 0x0000d60000047ab9 */ /* 0x000fe20000000a00 */
[----:B------:R-:W-:Y:S01]  /*5940*/  F2FP.BF16.PACK_AB R90, R23, R22 ;  /* 0x00000016175a723e */ /* 0x000fe200000010ff */
[----:B------:R-:W-:Y:S01]  /*5950*/  UIMAD.WIDE UR4, UR15, UR6, UR4 ;  /* 0x000000060f0472a5 */ /* 0x000fe2000f8e0204 */
[----:B------:R-:W-:Y:S02]  /*5960*/  F2FP.BF16.PACK_AB R34, R4, R148 ;  /* 0x000000940422723e */ /* 0x000fe400000010ff */
[----:B------:R-:W-:Y:S02]  /*5970*/  F2FP.BF16.PACK_AB R91, R21, R20 ;  /* 0x00000014155b723e */ /* 0x000fe400000010ff */
[----:B------:R-:W-:Y:S02]  /*5980*/  F2FP.BF16.PACK_AB R89, R25, R24 ;  /* 0x000000181959723e */ /* 0x000fe400000010ff */
[----:B------:R-:W-:-:S02]  /*5990*/  F2FP.BF16.PACK_AB R88, R27, R26 ;  /* 0x0000001a1b58723e */ /* 0x000fc400000010ff */
[----:B------:R-:W-:Y:S02]  /*59a0*/  F2FP.BF16.PACK_AB R85, R29, R28 ;  /* 0x0000001c1d55723e */ /* 0x000fe400000010ff */
[----:B-1----:R-:W-:Y:S02]  /*59b0*/  SHF.R.S32.HI R5, RZ, 0x1f, R111 ;  /* 0x0000001fff057819 */ /* 0x002fe4000001146f */
[----:B------:R-:W-:Y:S02]  /*59c0*/  F2FP.BF16.PACK_AB R84, R31, R30 ;  /* 0x0000001e1f54723e */ /* 0x000fe400000010ff */
[CC--:B------:R-:W-:Y:S02]  /*59d0*/  LEA.HI R3, R5.reuse, R111.reuse, RZ, 0x2 ;  /* 0x0000006f05037211 */ /* 0x0c0fe400078f10ff */
[----:B------:R-:W-:Y:S02]  /*59e0*/  LEA.HI R37, R5, R111, RZ, 0x5 ;  /* 0x0000006f05257211 */ /* 0x000fe400078f28ff */
[----:B------:R-:W-:-:S02]  /*59f0*/  SHF.R.S32.HI R6, RZ, 0x2, R3 ;  /* 0x00000002ff067819 */ /* 0x000fc40000011403 */
[----:B------:R-:W-:Y:S02]  /*5a00*/  SHF.R.S32.HI R0, RZ, 0x1f, R3 ;  /* 0x0000001fff007819 */ /* 0x000fe40000011403 */
[----:B------:R-:W-:Y:S02]  /*5a10*/  SHF.R.S32.HI R22, RZ, 0x5, R37 ;  /* 0x00000005ff167819 */ /* 0x000fe40000011425 */
[----:B------:R-:W-:Y:S02]  /*5a20*/  LEA.HI R0, R0, R6, RZ, 0x3 ;  /* 0x0000000600007211 */ /* 0x000fe400078f18ff */
[----:B------:R-:W-:Y:S02]  /*5a30*/  LEA.HI R5, R5, R111, RZ, 0x6 ;  /* 0x0000006f05057211 */ /* 0x000fe400078f30ff */
[----:B------:R-:W-:Y:S02]  /*5a40*/  LOP3.LUT R0, R0, 0xfffffff8, RZ, 0xc0, !PT ;  /* 0xfffffff800007812 */ /* 0x000fe400078ec0ff */
[----:B------:R-:W-:-:S02]  /*5a50*/  LOP3.LUT R3, R3, 0x3ffffffc, RZ, 0xc0, !PT ;  /* 0x3ffffffc03037812 */ /* 0x000fc400078ec0ff */
[----:B------:R-:W-:Y:S01]  /*5a60*/  SHF.R.U32.HI R5, RZ, 0x3, R5 ;  /* 0x00000003ff057819 */ /* 0x000fe20000011605 */
[----:B------:R-:W-:Y:S01]  /*5a70*/  IMAD.IADD R6, R6, 0x1, -R0 ;  /* 0x0000000106067824 */ /* 0x000fe200078e0a00 */
[----:B------:R-:W-:Y:S02]  /*5a80*/  LEA.HI R0, R37, R22, RZ, 0x1 ;  /* 0x0000001625007211 */ /* 0x000fe400078f08ff */
[----:B------:R-:W-:Y:S01]  /*5a90*/  F2FP.BF16.PACK_AB R38, R39, R38 ;  /* 0x000000262726723e */ /* 0x000fe200000010ff */
[----:B------:R-:W-:Y:S01]  /*5aa0*/  IMAD.SHL.U32 R2, R6, 0x40, RZ ;  /* 0x0000004006027824 */ /* 0x000fe200078e00ff */
[----:B------:R-:W-:Y:S02]  /*5ab0*/  LOP3.LUT R4, R0, 0x1ffffe, RZ, 0xc0, !PT ;  /* 0x001ffffe00047812 */ /* 0x000fe400078ec0ff */
[----:B------:R-:W-:Y:S02]  /*5ac0*/  LOP3.LUT P0, RZ, R6, 0x4, RZ, 0xc0, !PT ;  /* 0x0000000406ff7812 */ /* 0x000fe4000780c0ff */
[----:B------:R-:W-:Y:S01]  /*5ad0*/  LOP3.LUT R0, R2, 0x1c0, RZ, 0xc0, !PT ;  /* 0x000001c002007812 */ /* 0x000fe200078ec0ff */
[----:B------:R-:W-:Y:S01]  /*5ae0*/  IMAD.IADD R2, R111, 0x1, -R3 ;  /* 0x000000016f027824 */ /* 0x000fe200078e0a03 */
[----:B------:R-:W-:Y:S01]  /*5af0*/  F2FP.BF16.PACK_AB R48, R49, R48 ;  /* 0x000000303130723e */ /* 0x000fe200000010ff */
[----:B------:R-:W-:Y:S01]  /*5b00*/  IMAD.IADD R3, R22, 0x1, -R4 ;  /* 0x0000000116037824 */ /* 0x000fe200078e0a04 */
[----:B------:R-:W-:-:S02]  /*5b10*/  LOP3.LUT R4, R0, 0x18, R5, 0xf8, !PT ;  /* 0x0000001800047812 */ /* 0x000fc400078ef805 */
[----:B------:R-:W-:Y:S01]  /*5b20*/  SHF.R.U32.HI R0, RZ, 0x3, R0 ;  /* 0x00000003ff007819 */ /* 0x000fe20000011600 */
[----:B------:R-:W-:Y:S01]  /*5b30*/  IMAD R2, R3, 0x200, R2 ;  /* 0x0000020003027824 */ /* 0x000fe200078e0202 */
[----:B------:R-:W-:Y:S02]  /*5b40*/  F2FP.BF16.PACK_AB R50, R51, R50 ;  /* 0x000000323332723e */ /* 0x000fe400000010ff */
[----:B------:R-:W-:Y:S02]  /*5b50*/  LOP3.LUT R0, R4, R0, RZ, 0x3c, !PT ;  /* 0x0000000004007212 */ /* 0x000fe400078e3cff */
[----:B------:R-:W-:Y:S02]  /*5b60*/  F2FP.BF16.PACK_AB R40, R41, R40 ;  /* 0x000000282928723e */ /* 0x000fe400000010ff */
[----:B------:R-:W-:Y:S01]  /*5b70*/  F2FP.BF16.PACK_AB R42, R43, R42 ;  /* 0x0000002a2b2a723e */ /* 0x000fe200000010ff */
[----:B------:R-:W-:Y:S01]  /*5b80*/  IMAD.U32 R0, R2, 0x2, R0 ;  /* 0x0000000202007824 */ /* 0x000fe200078e0000 */
[----:B------:R-:W-:-:S02]  /*5b90*/  F2FP.BF16.PACK_AB R44, R45, R44 ;  /* 0x0000002c2d2c723e */ /* 0x000fc400000010ff */
[----:B------:R-:W-:Y:S01]  /*5ba0*/  F2FP.BF16.PACK_AB R46, R47, R46 ;  /* 0x0000002e2f2e723e */ /* 0x000fe200000010ff */
[----:B------:R-:W-:Y:S01]  /*5bb0*/  IMAD.SHL.U32 R0, R0, 0x2, RZ ;  /* 0x0000000200007824 */ /* 0x000fe200078e00ff */
[----:B------:R-:W-:Y:S01]  /*5bc0*/  BAR.SYNC.DEFER_BLOCKING 0x1, 0x100 ;  /* 0x0044000000007b1d */ /* 0x000fe20000010000 */
[----:B------:R-:W-:Y:S02]  /*5bd0*/  F2FP.BF16.PACK_AB R52, R53, R52 ;  /* 0x000000343534723e */ /* 0x000fe400000010ff */
[----:B------:R-:W-:Y:S02]  /*5be0*/  F2FP.BF16.PACK_AB R54, R55, R54 ;  /* 0x000000363736723e */ /* 0x000fe400000010ff */
[C---:B------:R-:W-:Y:S02]  /*5bf0*/  IADD3 R2, R0.reuse, 0x40, RZ ;  /* 0x0000004000027810 */ /* 0x040fe40007ffe0ff */
[----:B------:R-:W-:Y:S02]  /*5c00*/  @P0 IADD3 R2, R0, -0x40, RZ ;  /* 0xffffffc000020810 */ /* 0x000fe40007ffe0ff */
[----:B------:R-:W-:-:S02]  /*5c10*/  F2FP.BF16.PACK_AB R64, R65, R64 ;  /* 0x000000404140723e */ /* 0x000fc400000010ff */
[----:B------:R-:W-:Y:S02]  /*5c20*/  F2FP.BF16.PACK_AB R66, R67, R66 ;  /* 0x000000424342723e */ /* 0x000fe400000010ff */
[----:B------:R-:W-:Y:S02]  /*5c30*/  F2FP.BF16.PACK_AB R56, R57, R56 ;  /* 0x000000383938723e */ /* 0x000fe400000010ff */
[----:B------:R-:W-:Y:S02]  /*5c40*/  F2FP.BF16.PACK_AB R58, R59, R58 ;  /* 0x0000003a3b3a723e */ /* 0x000fe400000010ff */
[----:B------:R-:W-:Y:S02]  /*5c50*/  F2FP.BF16.PACK_AB R60, R61, R60 ;  /* 0x0000003c3d3c723e */ /* 0x000fe400000010ff */
[----:B------:R-:W-:Y:S02]  /*5c60*/  F2FP.BF16.PACK_AB R62, R63, R62 ;  /* 0x0000003e3f3e723e */ /* 0x000fe400000010ff */
        /* <DEDUP_REMOVED lines=34> */
[----:B-----5:R-:W-:Y:S01]  /*5e90*/  F2FP.BF16.PACK_AB R13, R131, R130 ;  /* 0x00000082830d723e */ /* 0x020fe200000010ff */
        /* <DEDUP_REMOVED lines=19> */
[----:B------:R-:W-:-:S03]  /*5fd0*/  PLOP3.LUT P0, PT, PT, PT, UP1, 0x80, 0x0 ;  /* 0x000000000000781c */ /* 0x000fc60003f0f018 */
        /* <DEDUP_REMOVED lines=45> */
[----:B------:R3:W-:Y:S01]  /*62b0*/  STS [R2+0x7480], R3 ;  /* 0x0074800302007388 */ /* 0x0007e20000000800 */
[----:B-1----:R-:W-:-:S02]  /*62c0*/  IMAD.U32 R9, RZ, RZ, UR5 ;  /* 0x00000005ff097e24 */ /* 0x002fc4000f8e00ff */
[----:B--2---:R-:W-:Y:S01]  /*62d0*/  IMAD.U32 R8, RZ, RZ, UR4 ;  /* 0x00000004ff087e24 */ /* 0x004fe2000f8e00ff */
[----:B------:R-:W-:Y:S06]  /*62e0*/  BAR.SYNC.DEFER_BLOCKING 0x1, 0x100 ;  /* 0x0044000000007b1d */ /* 0x000fec0000010000 */
[----:B------:R-:W-:Y:S02]  /*62f0*/  ULDC.64 UR4, c[0x0][0x360] ;  /* 0x0000d80000047ab9 */ /* 0x000fe40000000a00 */
[----:B------:R-:W-:Y:S01]  /*6300*/  UISETP.NE.U32.AND UP0, UPT, URZ, UR4, UPT ;  /* 0x000000043f00728c */ /* 0x000fe2000bf05070 */
[----:B---3--:R-:W2:Y:S03]  /*6310*/  @P0 LDG.E R0, [R8.64] ;  /* 0x0000001208000981 */ /* 0x008ea6000c1e1900 */
[----:B------:R-:W-:Y:S01]  /*6320*/  UISETP.NE.AND.EX UP0, UPT, URZ, UR5, UPT, UP0 ;  /* 0x000000053f00728c */ /* 0x000fe2000bf05300 */
[----:B----4-:R-:W-:-:S02]  /*6330*/  IMAD.MOV.U32 R4, RZ, RZ, c[0x0][0x2f0] ;  /* 0x0000bc00ff047624 */ /* 0x010fc400078e00ff */
[----:B------:R-:W-:-:S03]  /*6340*/  ULDC.64 UR4, c[0x0][0x360] ;  /* 0x0000d80000047ab9 */ /* 0x000fc60000000a00 */
[----:B------:R-:W-:-:S05]  /*6350*/  PLOP3.LUT P1, PT, PT, PT, UP0, 0x80, 0x0 ;  /* 0x000000000000781c */ /* 0x000fca0003f2f008 */
[----:B------:R-:W-:-:S06]  /*6360*/  @UP0 UIMAD.WIDE UR4, UR15, UR6, UR4 ;  /* 0x000000060f0402a5 */ /* 0x000fcc000f8e0204 */
[----:B------:R-:W-:Y:S02]  /*6370*/  IMAD.U32 R2, RZ, RZ, UR4 ;  /* 0x00000004ff027e24 */ /* 0x000fe4000f8e00ff */
[----:B------:R-:W-:-:S05]  /*6380*/  IMAD.U32 R3, RZ, RZ, UR5 ;  /* 0x00000005ff037e24 */ /* 0x000fca000f8e00ff */
[----:B------:R1:W5:Y:S01]  /*6390*/  @P1 LDG.E R4, [R2.64] ;  /* 0x0000001202041981 */ /* 0x000362000c1e1900 */
[----:B------:R-:W-:Y:S02]  /*63a0*/  UMOV UR10, URZ ;  /* 0x0000003f000a7c82 */ /* 0x000fe40008000000 */
[----:B------:R-:W-:Y:S01]  /*63b0*/  UMOV UR11, URZ ;  /* 0x0000003f000b7c82 */ /* 0x000fe20008000000 */
[----:B--2---:R-:W2:Y:S02]  /*63c0*/  @P0 R2UR UR5, R0 ;  /* 0x00000000000503c2 */ /* 0x004ea400000e0000 */
[----:B--2---:R-:W-:Y:S02]  /*63d0*/  @UP1 USHF.R.S32.HI UR4, URZ, 0x1f, UR5 ;  /* 0x0000001f3f041899 */ /* 0x004fe40008011405 */
[----:B------:R-:W-:-:S05]  /*63e0*/  @UP1 UMOV UR10, UR5 ;  /* 0x00000005000a1c82 */ /* 0x000fca0008000000 */
[----:B------:R-:W-:Y:S01]  /*63f0*/  @UP1 UMOV UR11, UR4 ;  /* 0x00000004000b1c82 */ /* 0x000fe20008000000 */
[----:B------:R-:W-:Y:S05]  /*6400*/  @P1 BRA `(.L_x_454) ;  /* 0x0000004000001947 */ /* 0x000fea0003800000 */
[----:B-1----:R-:W-:Y:S05]  /*6410*/  @!P0 BRA `(.L_x_454) ;  /* 0x0000003000008947 */ /* 0x002fea0003800000 */
[----:B------:R-:W2:Y:S04]  /*6420*/  LDG.E R0, [R8.64] ;  /* 0x0000001208007981 */ /* 0x000ea8000c1e1900 */
[----:B------:R-:W2:Y:S02]  /*6430*/  LDG.E R2, [R8.64+0x4] ;  /* 0x0000041208027981 */ /* 0x000ea4000c1e1900 */
[----:B--2--5:R-:W-:Y:S02]  /*6440*/  IADD3 R4, -R0, R2, RZ ;  /* 0x0000000200047210 */ /* 0x024fe40007ffe1ff */
.L_x_454:
[----:B-1----:R-:W-:Y:S01]  /*6450*/  LOP3.LUT R0, R37, 0xffffffe0, RZ, 0xc0, !PT ;  /* 0xffffffe025007812 */ /* 0x002fe200078ec0ff */
[----:B------:R-:W-:Y:S01]  /*6460*/  IMAD.SHL.U32 R2, R22, 0x40, RZ ;  /* 0x0000004016027824 */ /* 0x000fe200078e00ff */
[----:B------:R-:W-:Y:S01]  /*6470*/  USHF.R.S32.HI UR6, URZ, 0x1f, UR16 ;  /* 0x0000001f3f067899 */ /* 0x000fe20008011410 */
[----:B-----5:R-:W-:Y:S01]  /*6480*/  IADD3 R4, R4, -UR9, RZ ;  /* 0x8000000904047c10 */ /* 0x020fe2000fffe0ff */
[----:B------:R-:W-:Y:S01]  /*6490*/  ULDC.64 UR4, c[0x0][0x338] ;  /* 0x0000ce0000047ab9 */ /* 0x000fe20000000a00 */
[----:B------:R-:W-:Y:S01]  /*64a0*/  IMAD.IADD R0, R111, 0x1, -R0 ;  /* 0x000000016f007824 */ /* 0x000fe200078e0a00 */
[----:B------:R-:W-:Y:S01]  /*64b0*/  LOP3.LUT R2, R2, 0x1c0, RZ, 0xc0, !PT ;  /* 0x000001c002027812 */ /* 0x000fe200078ec0ff */
[----:B------:R-:W-:Y:S01]  /*64c0*/  UIMAD UR4, UR6, UR4, URZ ;  /* 0x00000004060472a4 */ /* 0x000fe2000f8e023f */
[----:B------:R-:W-:Y:S01]  /*64d0*/  IMNMX R14, R4, 0x40, PT ;  /* 0x00000040040e7817 */ /* 0x000fe20003800200 */
[----:B------:R-:W-:Y:S01]  /*64e0*/  IMAD.SHL.U32 R12, R0, 0x8, RZ ;  /* 0x00000008000c7824 */ /* 0x000fe200078e00ff */
[----:B------:R-:W-:Y:S01]  /*64f0*/  SHF.R.S32.HI R5, RZ, 0x1f, R0 ;  /* 0x0000001fff057819 */ /* 0x000fe20000011400 */
[----:B------:R-:W-:Y:S01]  /*6500*/  UIMAD UR5, UR16, UR5, UR4 ;  /* 0x00000005100572a4 */ /* 0x000fe2000f8e0204 */
[----:B------:R-:W-:Y:S01]  /*6510*/  SHF.R.U32.HI R3, RZ, 0x3, R2 ;  /* 0x00000003ff037819 */ /* 0x000fe20000011602 */
[----:B------:R-:W-:Y:S01]  /*6520*/  USHF.R.S32.HI UR7, URZ, 0x1f, UR15 ;  /* 0x0000001f3f077899 */ /* 0x000fe2000801140f */
[----:B------:R-:W-:Y:S01]  /*6530*/  LEA.HI R0, R5, R0, RZ, 0x3 ;  /* 0x0000000005007211 */ /* 0x000fe200078f18ff */
[----:B------:R-:W-:Y:S01]  /*6540*/  USEL UR15, UR15, URZ, !UP1 ;  /* 0x0000003f0f0f7287 */ /* 0x000fe2000c800000 */
[--C-:B------:R-:W-:Y:S01]  /*6550*/  LOP3.LUT R2, R2, 0x38, R12.reuse, 0xf8, !PT ;  /* 0x0000003802027812 */ /* 0x100fe200078ef80c */
[----:B------:R-:W-:Y:S01]  /*6560*/  USEL UR7, UR7, URZ, !UP1 ;  /* 0x0000003f07077287 */ /* 0x000fe2000c800000 */
[----:B------:R-:W-:Y:S01]  /*6570*/  SHF.R.S32.HI R13, RZ, 0x1f, R12 ;  /* 0x0000001fff0d7819 */ /* 0x000fe2000001140c */
[----:B------:R-:W-:Y:S01]  /*6580*/  IMAD.SHL.U32 R0, R0, 0x200, RZ ;  /* 0x0000020000007824 */ /* 0x000fe200078e00ff */
[----:B------:R-:W-:Y:S01]  /*6590*/  LOP3.LUT R2, R2, R3, RZ, 0x3c, !PT ;  /* 0x0000000302027212 */ /* 0x000fe200078e3cff */
[----:B------:R-:W-:Y:S01]  /*65a0*/  IMAD.U32 R15, RZ, RZ, UR15 ;  /* 0x0000000fff0f7e24 */ /* 0x000fe2000f8e00ff */
[----:B------:R-:W-:Y:S01]  /*65b0*/  IADD3 R4, P0, R22, UR10, RZ ;  /* 0x0000000a16047c10 */ /* 0x000fe2000ff1e0ff */
[----:B------:R-:W-:Y:S01]  /*65c0*/  IMAD.U32 R6, RZ, RZ, UR17 ;  /* 0x00000011ff067e24 */ /* 0x000fe2000f8e00ff */
[----:B------:R-:W-:Y:S01]  /*65d0*/  LOP3.LUT R0, R2, 0x7ffff000, R0, 0xf8, !PT ;  /* 0x7ffff00002007812 */ /* 0x000fe200078ef800 */
[----:B------:R-:W-:Y:S01]  /*65e0*/  IMAD.U32 R2, RZ, RZ, UR16 ;  /* 0x00000010ff027e24 */ /* 0x000fe2000f8e00ff */
[C---:B------:R-:W-:Y:S01]  /*65f0*/  ISETP.GE.AND P1, PT, R22.reuse, R14, PT ;  /* 0x0000000e1600720c */ /* 0x040fe20003f26270 */
[----:B------:R-:W-:Y:S01]  /*6600*/  BSSY B0, `(.L_x_455) ;  /* 0x0000026000007945 */ /* 0x000fe20003800000 */
[----:B------:R-:W-:Y:S01]  /*6610*/  LEA.HI.X.SX32 R5, R22, UR11, 0x1, P0 ;  /* 0x0000000b16057c11 */ /* 0x000fe200080f0eff */
[----:B------:R-:W-:Y:S01]  /*6620*/  IMAD.SHL.U32 R0, R0, 0x2, RZ ;  /* 0x0000000200007824 */ /* 0x000fe200078e00ff */
[----:B------:R-:W-:Y:S01]  /*6630*/  ISETP.GE.OR P0, PT, R12, c[0x0][0x324], P1 ;  /* 0x0000c9000c007a0c */ /* 0x000fe20000f06670 */
[----:B------:R-:W-:Y:S01]  /*6640*/  IMAD.WIDE.U32 R2, R2, c[0x0][0x338], R12 ;  /* 0x0000ce0002027a25 */ /* 0x000fe200078e000c */
[----:B------:R-:W-:-:S02]  /*6650*/  P2R R20, PR, RZ, 0x2 ;  /* 0x00000002ff147803 */ /* 0x000fc40000000000 */
[----:B------:R1:W2:Y:S01]  /*6660*/  LDS.128 R24, [R0+0x8480] ;  /* 0x0084800000187984 */ /* 0x0002a20000000c00 */
[----:B------:R-:W-:Y:S01]  /*6670*/  IMAD.WIDE R6, R6, 0x40, R4 ;  /* 0x0000004006067825 */ /* 0x000fe200078e0204 */
[----:B------:R-:W-:Y:S01]  /*6680*/  IADD3 R3, R3, UR5, RZ ;  /* 0x0000000503037c10 */ /* 0x000fe2000fffe0ff */
[----:B------:R-:W-:Y:S01]  /*6690*/  ULDC.64 UR4, c[0x0][0x340] ;  /* 0x0000d00000047ab9 */ /* 0x000fe20000000a00 */
[----:B------:R1:W3:Y:S01]  /*66a0*/  LDS.128 R28, [R0+0x8880] ;  /* 0x00888000001c7984 */ /* 0x0002e20000000c00 */
[----:B------:R-:W-:Y:S02]  /*66b0*/  UIMAD UR4, UR7, UR4, URZ ;  /* 0x00000004070472a4 */ /* 0x000fe4000f8e023f */
[----:B------:R-:W-:Y:S01]  /*66c0*/  IMAD.WIDE.U32 R10, R15, c[0x0][0x340], R2 ;  /* 0x0000d0000f0a7a25 */ /* 0x000fe200078e0002 */
[----:B------:R1:W4:Y:S01]  /*66d0*/  LDS.128 R32, [R0+0x8c80] ;  /* 0x008c800000207984 */ /* 0x0003220000000c00 */
[----:B------:R-:W-:-:S03]  /*66e0*/  UIMAD UR4, UR15, UR5, UR4 ;  /* 0x000000050f0472a4 */ /* 0x000fc6000f8e0204 */
[----:B------:R1:W1:Y:S03]  /*66f0*/  LDS.128 R36, [R0+0x9080] ;  /* 0x0090800000247984 */ /* 0x0002660000000c00 */
[----:B------:R-:W-:Y:S01]  /*6700*/  IADD3 R9, R11, UR4, RZ ;  /* 0x000000040b097c10 */ /* 0x000fe2000fffe0ff */
        /* <DEDUP_REMOVED lines=21> */
.L_x_456:
[----:B--234-:R-:W-:Y:S05]  /*6860*/  BSYNC B0 ;  /* 0x0000000000007941 */ /* 0x01cfea0003800000 */
.L_x_455:
        /* <DEDUP_REMOVED lines=17> */
.L_x_458:
[----:B------:R-:W-:Y:S05]  /*6980*/  BSYNC B0 ;  /* 0x0000000000007941 */ /* 0x000fea0003800000 */
.L_x_457:
        /* <DEDUP_REMOVED lines=16> */
.L_x_460:
[----:B------:R-:W-:Y:S05]  /*6a90*/  BSYNC B0 ;  /* 0x0000000000007941 */ /* 0x000fea0003800000 */
.L_x_459:
        /* <DEDUP_REMOVED lines=16> */
.L_x_462:
[----:B------:R-:W-:Y:S05]  /*6ba0*/  BSYNC B0 ;  /* 0x0000000000007941 */ /* 0x000fea0003800000 */
.L_x_461:
        /* <DEDUP_REMOVED lines=16> */
.L_x_464:
[----:B------:R-:W-:Y:S05]  /*6cb0*/  BSYNC B0 ;  /* 0x0000000000007941 */ /* 0x000fea0003800000 */
.L_x_463:
        /* <DEDUP_REMOVED lines=16> */
.L_x_466:
[----:B------:R-:W-:Y:S05]  /*6dc0*/  BSYNC B0 ;  /* 0x0000000000007941 */ /* 0x000fea0003800000 */
.L_x_465:
        /* <DEDUP_REMOVED lines=16> */
.L_x_468:
[----:B------:R-:W-:Y:S05]  /*6ed0*/  BSYNC B0 ;  /* 0x0000000000007941 */ /* 0x000fea0003800000 */
.L_x_467:
        /* <DEDUP_REMOVED lines=16> */
.L_x_470:
[----:B------:R-:W-:Y:S05]  /*6fe0*/  BSYNC B0 ;  /* 0x0000000000007941 */ /* 0x000fea0003800000 */
.L_x_469:
[----:B------:R-:W-:Y:S01]  /*6ff0*/  ULDC.64 UR4, c[0x0][0x308] ;  /* 0x0000c20000047ab9 */ /* 0x000fe20000000a00 */
[----:B-1----:R-:W-:Y:S01]  /*7000*/  IMAD.U32 R2, RZ, RZ, UR16 ;  /* 0x00000010ff027e24 */ /* 0x002fe2000f8e00ff */
[----:B------:R-:W-:Y:S01]  /*7010*/  UIMAD UR4, UR6, UR4, URZ ;  /* 0x00000004060472a4 */ /* 0x000fe2000f8e023f */
[----:B------:R-:W-:Y:S01]  /*7020*/  ISETP.NE.AND P0, PT, R20, RZ, PT ;  /* 0x000000ff1400720c */ /* 0x000fe20003f05270 */
[----:B------:R-:W-:Y:S01]  /*7030*/  BSSY B0, `(.L_x_471) ;  /* 0x0000013000007945 */ /* 0x000fe20003800000 */
[----:B------:R-:W-:Y:S01]  /*7040*/  IMAD.WIDE.U32 R2, R2, c[0x0][0x308], R12 ;  /* 0x0000c20002027a25 */ /* 0x000fe200078e000c */
[----:B------:R-:W-:Y:S01]  /*7050*/  UIMAD UR16, UR16, UR5, UR4 ;  /* 0x00000005101072a4 */ /* 0x000fe2000f8e0204 */
[----:B------:R-:W-:Y:S02]  /*7060*/  ISETP.GE.OR P0, PT, R12, c[0x0][0x2f4], P0 ;  /* 0x0000bd000c007a0c */ /* 0x000fe40000706670 */
        /* <DEDUP_REMOVED lines=15> */
.L_x_472:
[----:B------:R-:W-:Y:S05]  /*7160*/  BSYNC B0 ;  /* 0x0000000000007941 */ /* 0x000fea0003800000 */
.L_x_471:
        /* <DEDUP_REMOVED lines=15> */
.L_x_474:
[----:B------:R-:W-:Y:S05]  /*7260*/  BSYNC B0 ;  /* 0x0000000000007941 */ /* 0x000fea0003800000 */
.L_x_473:
        /* <DEDUP_REMOVED lines=14> */
.L_x_476:
[----:B------:R-:W-:Y:S05]  /*7350*/  BSYNC B0 ;  /* 0x0000000000007941 */ /* 0x000fea0003800000 */
.L_x_475:
        /* <DEDUP_REMOVED lines=14> */
.L_x_478:
[----:B------:R-:W-:Y:S05]  /*7440*/  BSYNC B0 ;  /* 0x0000000000007941 */ /* 0x000fea0003800000 */
.L_x_477:
        /* <DEDUP_REMOVED lines=14> */
.L_x_480:
[----:B------:R-:W-:Y:S05]  /*7530*/  BSYNC B0 ;  /* 0x0000000000007941 */ /* 0x000fea0003800000 */
.L_x_479:
        /* <DEDUP_REMOVED lines=14> */
.L_x_482:
[----:B------:R-:W-:Y:S05]  /*7620*/  BSYNC B0 ;  /* 0x0000000000007941 */ /* 0x000fea0003800000 */
.L_x_481:
        /* <DEDUP_REMOVED lines=14> */
.L_x_484:
[----:B------:R-:W-:Y:S05]  /*7710*/  BSYNC B0 ;  /* 0x0000000000007941 */ /* 0x000fea0003800000 */
.L_x_483:
        /* <DEDUP_REMOVED lines=14> */
.L_x_453:
[----:B------:R-:W-:Y:S02]  /*7800*/  ULDC.64 UR4, c[0x0][0x358] ;  /* 0x0000d60000047ab9 */ /* 0x000fe40000000a00 */
[----:B------:R-:W-:Y:S02]  /*7810*/  UISETP.NE.U32.AND UP1, UPT, URZ, UR4, UPT ;  /* 0x000000043f00728c */ /* 0x000fe4000bf25070 */
[----:B------:R-:W-:Y:S02]  /*7820*/  UMOV UR6, 0x4 ;  /* 0x0000000400067882 */ /* 0x000fe40000000000 */
[----:B------:R-:W-:-:S03]  /*7830*/  UISETP.NE.AND.EX UP1, UPT, URZ, UR5, UPT, UP1 ;  /* 0x000000053f00728c */ /* 0x000fc6000bf25310 */
[----:B------:R-:W-:Y:S02]  /*7840*/  ULDC.64 UR4, c[0x0][0x358] ;  /* 0x0000d60000047ab9 */ /* 0x000fe40000000a00 */
[----:B------:R-:W-:Y:S01]  /*7850*/  UIMAD.WIDE UR4, UR15, UR6, UR4 ;  /* 0x000000060f0472a5 */ /* 0x000fe2000f8e0204 */
[----:B------:R-:W-:-:S05]  /*7860*/  PLOP3.LUT P0, PT, PT, PT, UP1, 0x80, 0x0 ;  /* 0x000000000000781c */ /* 0x000fca0003f0f018 */
[----:B------:R-:W-:Y:S01]  /*7870*/  IMAD.U32 R4, RZ, RZ, UR4 ;  /* 0x00000004ff047e24 */ /* 0x000fe2000f8e00ff */
[----:B------:R-:W-:Y:S01]  /*7880*/  MOV R5, UR5 ;  /* 0x0000000500057c02 */ /* 0x000fe20008000f00 */
[----:B------:R-:W-:-:S06]  /*7890*/  ULDC.64 UR4, c[0x0][0x360] ;  /* 0x0000d80000047ab9 */ /* 0x000fcc0000000a00 */
[----:B------:R-:W2:Y:S01]  /*78a0*/  @P0 LDG.E R0, [R4.64] ;  /* 0x0000001204000981 */ /* 0x000ea2000c1e1900 */
[----:B------:R-:W-:Y:S01]  /*78b0*/  UISETP.NE.U32.AND UP0, UPT, URZ, UR4, UPT ;  /* 0x000000043f00728c */ /* 0x000fe2000bf05070 */
[----:B------:R-:W-:-:S03]  /*78c0*/  IMAD.MOV.U32 R6, RZ, RZ, c[0x0][0x2f0] ;  /* 0x0000bc00ff067624 */ /* 0x000fc600078e00ff */
[----:B------:R-:W-:-:S03]  /*78d0*/  UISETP.NE.AND.EX UP0, UPT, URZ, UR5, UPT, UP0 ;  /* 0x000000053f00728c */ /* 0x000fc6000bf05300 */
[----:B------:R-:W-:-:S03]  /*78e0*/  ULDC.64 UR4, c[0x0][0x360] ;  /* 0x0000d80000047ab9 */ /* 0x000fc60000000a00 */
[----:B------:R-:W-:-:S05]  /*78f0*/  PLOP3.LUT P1, PT, PT, PT, UP0, 0x80, 0x0 ;  /* 0x000000000000781c */ /* 0x000fca0003f2f008 */
[----:B------:R-:W-:-:S06]  /*7900*/  @UP0 UIMAD.WIDE UR4, UR15, UR6, UR4 ;  /* 0x000000060f0402a5 */ /* 0x000fcc000f8e0204 */
[----:B------:R-:W-:Y:S01]  /*7910*/  MOV R2, UR4 ;  /* 0x0000000400027c02 */ /* 0x000fe20008000f00 */
        /* <DEDUP_REMOVED lines=13> */
.L_x_485:
[----:B-1----:R-:W1:Y:S01]  /*79f0*/  S2R R2, SR_TID.X ;  /* 0x0000000000027919 */ /* 0x002e620000002100 */
[----:B------:R-:W-:Y:S01]  /*7a00*/  USHF.R.S32.HI UR6, URZ, 0x1f, UR16 ;  /* 0x0000001f3f067899 */ /* 0x000fe20008011410 */
[----:B-----5:R-:W-:Y:S01]  /*7a10*/  IADD3 R15, R6, -UR9, RZ ;  /* 0x80000009060f7c10 */ /* 0x020fe2000fffe0ff */
[----:B------:R-:W-:Y:S01]  /*7a20*/  ULDC.64 UR4, c[0x0][0x308] ;  /* 0x0000c20000047ab9 */ /* 0x000fe20000000a00 */
[----:B------:R-:W-:Y:S01]  /*7a30*/  IMAD.U32 R6, RZ, RZ, UR17 ;  /* 0x00000011ff067e24 */ /* 0x000fe2000f8e00ff */
[----:B------:R-:W-:Y:S01]  /*7a40*/  UIMAD UR4, UR6, UR4, URZ ;  /* 0x00000004060472a4 */ /* 0x000fe2000f8e023f */
[----:B------:R-:W-:Y:S01]  /*7a50*/  BSSY B0, `(.L_x_486) ;  /* 0x0000024000007945 */ /* 0x000fe20003800000 */
[----:B------:R-:W-:-:S02]  /*7a60*/  USHF.R.S32.HI UR7, URZ, 0x1f, UR15 ;  /* 0x0000001f3f077899 */ /* 0x000fc4000801140f */
[----:B------:R-:W-:Y:S02]  /*7a70*/  UIMAD UR5, UR16, UR5, UR4 ;  /* 0x00000005100572a4 */ /* 0x000fe4000f8e0204 */
[----:B------:R-:W-:Y:S02]  /*7a80*/  USEL UR15, UR15, URZ, !UP1 ;  /* 0x0000003f0f0f7287 */ /* 0x000fe4000c800000 */
[----:B------:R-:W-:-:S04]  /*7a90*/  USEL UR7, UR7, URZ, !UP1 ;  /* 0x0000003f07077287 */ /* 0x000fc8000c800000 */
[----:B------:R-:W-:Y:S01]  /*7aa0*/  IMAD.U32 R16, RZ, RZ, UR15 ;  /* 0x0000000fff107e24 */ /* 0x000fe2000f8e00ff */
[----:B-1----:R-:W-:-:S04]  /*7ab0*/  SHF.R.S32.HI R14, RZ, 0x1f, R2 ;  /* 0x0000001fff0e7819 */ /* 0x002fc80000011402 */
[----:B------:R-:W-:-:S04]  /*7ac0*/  LEA.HI R14, R14, R2, RZ, 0x5 ;  /* 0x000000020e0e7211 */ /* 0x000fc800078f28ff */
[----:B------:R-:W-:Y:S02]  /*7ad0*/  LOP3.LUT R0, R14, 0x1fffffe0, RZ, 0xc0, !PT ;  /* 0x1fffffe00e007812 */ /* 0x000fe400078ec0ff */
[----:B------:R-:W-:-:S03]  /*7ae0*/  SHF.R.S32.HI R14, RZ, 0x5, R14 ;  /* 0x00000005ff0e7819 */ /* 0x000fc6000001140e */
[----:B------:R-:W-:Y:S01]  /*7af0*/  IMAD.IADD R0, R2, 0x1, -R0 ;  /* 0x0000000102007824 */ /* 0x000fe200078e0a00 */
[C---:B------:R-:W-:Y:S01]  /*7b00*/  IADD3 R4, P0, R14.reuse, UR10, RZ ;  /* 0x0000000a0e047c10 */ /* 0x040fe2000ff1e0ff */
[----:B------:R-:W-:Y:S01]  /*7b10*/  IMAD.U32 R2, RZ, RZ, UR16 ;  /* 0x00000010ff027e24 */ /* 0x000fe2000f8e00ff */
[----:B------:R-:W-:Y:S01]  /*7b20*/  ISETP.GE.AND P1, PT, R14, R15, PT ;  /* 0x0000000f0e00720c */ /* 0x000fe20003f26270 */
[----:B------:R-:W-:Y:S01]  /*7b30*/  IMAD.SHL.U32 R12, R0, 0x8, RZ ;  /* 0x00000008000c7824 */ /* 0x000fe200078e00ff */
[----:B------:R-:W-:Y:S02]  /*7b40*/  LEA.HI.X.SX32 R5, R14, UR11, 0x1, P0 ;  /* 0x0000000b0e057c11 */ /* 0x000fe400080f0eff */
[----:B------:R-:W-:Y:S02]  /*7b50*/  P2R R17, PR, RZ, 0x2 ;  /* 0x00000002ff117803 */ /* 0x000fe40000000000 */
[----:B------:R-:W-:Y:S01]  /*7b60*/  SHF.R.S32.HI R13, RZ, 0x1f, R12 ;  /* 0x0000001fff0d7819 */ /* 0x000fe2000001140c */
[----:B------:R-:W-:Y:S01]  /*7b70*/  IMAD.WIDE R6, R6, 0x40, R4 ;  /* 0x0000004006067825 */ /* 0x000fe200078e0204 */
        /* <DEDUP_REMOVED lines=17> */
.L_x_487:
[----:B------:R-:W-:Y:S05]  /*7c90*/  BSYNC B0 ;  /* 0x0000000000007941 */ /* 0x000fea0003800000 */
.L_x_486:
        /* <DEDUP_REMOVED lines=17> */
.L_x_489:
[----:B------:R-:W-:Y:S05]  /*7db0*/  BSYNC B0 ;  /* 0x0000000000007941 */ /* 0x000fea0003800000 */
.L_x_488:
        /* <DEDUP_REMOVED lines=16> */
.L_x_491:
[----:B------:R-:W-:Y:S05]  /*7ec0*/  BSYNC B0 ;  /* 0x0000000000007941 */ /* 0x000fea0003800000 */
.L_x_490:
        /* <DEDUP_REMOVED lines=16> */
.L_x_493:
[----:B------:R-:W-:Y:S05]  /*7fd0*/  BSYNC B0 ;  /* 0x0000000000007941 */ /* 0x000fea0003800000 */
.L_x_492:
        /* <DEDUP_REMOVED lines=16> */
.L_x_495:
[----:B------:R-:W-:Y:S05]  /*80e0*/  BSYNC B0 ;  /* 0x0000000000007941 */ /* 0x000fea0003800000 */
.L_x_494:
        /* <DEDUP_REMOVED lines=16> */
.L_x_497:
[----:B------:R-:W-:Y:S05]  /*81f0*/  BSYNC B0 ;  /* 0x0000000000007941 */ /* 0x000fea0003800000 */
.L_x_496:
        /* <DEDUP_REMOVED lines=16> */
.L_x_499:
[----:B------:R-:W-:Y:S05]  /*8300*/  BSYNC B0 ;  /* 0x0000000000007941 */ /* 0x000fea0003800000 */
.L_x_498:
        /* <DEDUP_REMOVED lines=16> */
.L_x_501:
[----:B------:R-:W-:Y:S05]  /*8410*/  BSYNC B0 ;  /* 0x0000000000007941 */ /* 0x000fea0003800000 */
.L_x_500:
        /* <DEDUP_REMOVED lines=23> */
.L_x_503:
[----:B------:R-:W-:Y:S05]  /*8590*/  BSYNC B0 ;  /* 0x0000000000007941 */ /* 0x000fea0003800000 */
.L_x_502:
        /* <DEDUP_REMOVED lines=15> */
.L_x_505:
[----:B------:R-:W-:Y:S05]  /*8690*/  BSYNC B0 ;  /* 0x0000000000007941 */ /* 0x000fea0003800000 */
.L_x_504:
        /* <DEDUP_REMOVED lines=14> */
.L_x_507:
[----:B------:R-:W-:Y:S05]  /*8780*/  BSYNC B0 ;  /* 0x0000000000007941 */ /* 0x000fea0003800000 */
.L_x_506:
        /* <DEDUP_REMOVED lines=14> */
.L_x_509:
[----:B------:R-:W-:Y:S05]  /*8870*/  BSYNC B0 ;  /* 0x0000000000007941 */ /* 0x000fea0003800000 */
.L_x_508:
        /* <DEDUP_REMOVED lines=14> */
.L_x_511:
[----:B------:R-:W-:Y:S05]  /*8960*/  BSYNC B0 ;  /* 0x0000000000007941 */ /* 0x000fea0003800000 */
.L_x_510:
        /* <DEDUP_REMOVED lines=14> */
.L_x_513:
[----:B------:R-:W-:Y:S05]  /*8a50*/  BSYNC B0 ;  /* 0x0000000000007941 */ /* 0x000fea0003800000 */
.L_x_512:
        /* <DEDUP_REMOVED lines=14> */
.L_x_515:
[----:B------:R-:W-:Y:S05]  /*8b40*/  BSYNC B0 ;  /* 0x0000000000007941 */ /* 0x000fea0003800000 */
.L_x_514:
        /* <DEDUP_REMOVED lines=14> */
.L_x_516:
        /* <DEDUP_REMOVED lines=13> */
.L_x_1157:


//--------------------- .text._ZN7cutlass13device_kernelIN5flash32FlashAttnBwdPostprocessConvertdQIN4cute5tupleIJNS3_1CILi32EEENS5_ILi256EEEEEENS_10bfloat16_tEfNS_4arch4Sm80ELi256ENS3_8TiledMMAINS3_8MMA_AtomIJNS3_30SM80_16x8x16_F32BF16BF16F32_TNEEEENS3_6LayoutINS4_IJNS5_ILi1EEENS5_ILi8EEESH_EEENS4_IJNS5_ILi0EEESH_SK_EEEEENS4_IJNS5_ILi16EEENS5_ILi128EEESN_EEEEELb0EEEEEvNT_6ParamsE --------------------------
	.section	.text._ZN7cutlass13device_kernelIN5flash32FlashAttnBwdPostprocessConvertdQIN4cute5tupleIJNS3_1CILi32EEENS5_ILi256EEEEEENS_10bfloat16_tEfNS_4arch4Sm80ELi256ENS3_8TiledMMAINS3_8MMA_AtomIJNS3_30SM80_16x8x16_F32BF16BF16F32_TNEEEENS3_6LayoutINS4_IJNS5_ILi1EEENS5_ILi8EEESH_EEENS4_IJNS5_ILi0EEESH_SK_EEEEENS4_IJNS5_ILi16EEENS5_ILi128EEESN_EEEEELb0EEEEEvNT_6ParamsE,"ax",@progbits
	.sectioninfo	@"SHI_REGISTERS=51"
	.align	128
.text._ZN7cutlass13device_kernelIN5flash32FlashAttnBwdPostprocessConvertdQIN4cute5tupleIJNS3_1CILi32EEENS5_ILi256EEEEEENS_10bfloat16_tEfNS_4arch4Sm80ELi256ENS3_8TiledMMAINS3_8MMA_AtomIJNS3_30SM80_16x8x16_F32BF16BF16F32_TNEEEENS3_6LayoutINS4_IJNS5_ILi1EEENS5_ILi8EEESH_EEENS4_IJNS5_ILi0EEESH_SK_EEEEENS4_IJNS5_ILi16EEENS5_ILi128EEESN_EEEEELb0EEEEEvNT_6ParamsE:
        .type           _ZN7cutlass13device_kernelIN5flash32FlashAttnBwdPostprocessConvertdQIN4cute5tupleIJNS3_1CILi32EEENS5_ILi256EEEEEENS_10bfloat16_tEfNS_4arch4Sm80ELi256ENS3_8TiledMMAINS3_8MMA_AtomIJNS3_30SM80_16x8x16_F32BF16BF16F32_TNEEEENS3_6LayoutINS4_IJNS5_ILi1EEENS5_ILi8EEESH_EEENS4_IJNS5_ILi0EEESH_SK_EEEEENS4_IJNS5_ILi16EEENS5_ILi128EEESN_EEEEELb0EEEEEvNT_6ParamsE,@function
        .size           _ZN7cutlass13device_kernelIN5flash32FlashAttnBwdPostprocessConvertdQIN4cute5tupleIJNS3_1CILi32EEENS5_ILi256EEEEEENS_10bfloat16_tEfNS_4arch4Sm80ELi256ENS3_8TiledMMAINS3_8MMA_AtomIJNS3_30SM80_16x8x16_F32BF16BF16F32_TNEEEENS3_6LayoutINS4_IJNS5_ILi1EEENS5_ILi8EEESH_EEENS4_IJNS5_ILi0EEESH_SK_EEEEENS4_IJNS5_ILi16EEENS5_ILi128EEESN_EEEEELb0EEEEEvNT_6ParamsE,(.L_x_1158 - _ZN7cutlass13device_kernelIN5flash32FlashAttnBwdPostprocessConvertdQIN4cute5tupleIJNS3_1CILi32EEENS5_ILi256EEEEEENS_10bfloat16_tEfNS_4arch4Sm80ELi256ENS3_8TiledMMAINS3_8MMA_AtomIJNS3_30SM80_16x8x16_F32BF16BF16F32_TNEEEENS3_6LayoutINS4_IJNS5_ILi1EEENS5_ILi8EEESH_EEENS4_IJNS5_ILi0EEESH_SK_EEEEENS4_IJNS5_ILi16EEENS5_ILi128EEESN_EEEEELb0EEEEEvNT_6ParamsE)
        .other          _ZN7cutlass13device_kernelIN5flash32FlashAttnBwdPostprocessConvertdQIN4cute5tupleIJNS3_1CILi32EEENS5_ILi256EEEEEENS_10bfloat16_tEfNS_4arch4Sm80ELi256ENS3_8TiledMMAINS3_8MMA_AtomIJNS3_30SM80_16x8x16_F32BF16BF16F32_TNEEEENS3_6LayoutINS4_IJNS5_ILi1EEENS5_ILi8EEESH_EEENS4_IJNS5_ILi0EEESH_SK_EEEEENS4_IJNS5_ILi16EEENS5_ILi128EEESN_EEEEELb0EEEEEvNT_6ParamsE,@"STO_CUDA_ENTRY STV_DEFAULT"
_ZN7cutlass13device_kernelIN5flash32FlashAttnBwdPostprocessConvertdQIN4cute5tupleIJNS3_1CILi32EEENS5_ILi256EEEEEENS_10bfloat16_tEfNS_4arch4Sm80ELi256ENS3_8TiledMMAINS3_8MMA_AtomIJNS3_30SM80_16x8x16_F32BF16BF16F32_TNEEEENS3_6LayoutINS4_IJNS5_ILi1EEENS5_ILi8EEESH_EEENS4_IJNS5_ILi0EEESH_SK_EEEEENS4_IJNS5_ILi16EEENS5_ILi128EEESN_EEEEELb0EEEEEvNT_6ParamsE:
[----:B------:R-:W-:Y:S02]  /*0000*/  IMAD.MOV.U32 R1, RZ, RZ, c[0x0][0x28] ;  /* 0x00000a00ff017624 */ /* 0x000fe400078e00ff */
[----:B------:R-:W0:Y:S01]  /*0010*/  S2R R11, SR_CTAID.Z ;  /* 0x00000000000b7919 */ /* 0x000e220000002700 */
[----:B------:R-:W-:Y:S01]  /*0020*/  ISETP.NE.U32.AND P0, PT, RZ, c[0x0][0x1c8], PT ;  /* 0x00007200ff007a0c */ /* 0x000fe20003f05070 */
[----:B------:R-:W-:Y:S01]  /*0030*/  IMAD.MOV.U32 R6, RZ, RZ, 0x4 ;  /* 0x00000004ff067424 */ /* 0x000fe200078e00ff */
[----:B------:R-:W-:Y:S01]  /*0040*/  ISETP.NE.U32.AND P1, PT, RZ, c[0x0][0x1c0], PT ;  /* 0x00007000ff007a0c */ /* 0x000fe20003f25070 */
[----:B------:R-:W-:Y:S01]  /*0050*/  ULDC.64 UR4, c[0x0][0x118] ;  /* 0x0000460000047ab9 */ /* 0x000fe20000000a00 */
[----:B------:R-:W-:Y:S02]  /*0060*/  ISETP.NE.AND.EX P0, PT, RZ, c[0x0][0x1cc], PT, P0 ;  /* 0x00007300ff007a0c */ /* 0x000fe40003f05300 */
[----:B------:R-:W-:Y:S01]  /*0070*/  ISETP.NE.AND.EX P1, PT, RZ, c[0x0][0x1c4], PT, P1 ;  /* 0x00007100ff007a0c */ /* 0x000fe20003f25310 */
[----:B------:R-:W-:Y:S02]  /*0080*/  IMAD.MOV.U32 R41, RZ, RZ, c[0x0][0x190] ;  /* 0x00006400ff297624 */ /* 0x000fe400078e00ff */
[----:B0-----:R-:W-:-:S08]  /*0090*/  IMAD.WIDE R4, R11, R6, c[0x0][0x1c0] ;  /* 0x000070000b047625 */ /* 0x001fd000078e0206 */
[----:B------:R-:W-:Y:S02]  /*00a0*/  @P0 IMAD.WIDE R6, R11, R6, c[0x0][0x1c8] ;  /* 0x000072000b060625 */ /* 0x000fe400078e0206 */
[----:B------:R0:W5:Y:S01]  /*00b0*/  @P1 LDG.E R38, [R4.64] ;  /* 0x0000000404261981 */ /* 0x000162000c1e1900 */
[----:B------:R-:W-:-:S03]  /*00c0*/  ISETP.NE.U32.AND P2, PT, RZ, c[0x0][0x1c0], PT ;  /* 0x00007000ff007a0c */ /* 0x000fc60003f45070 */
[----:B------:R0:W5:Y:S04]  /*00d0*/  @P0 LDG.E R41, [R6.64] ;  /* 0x0000000406290981 */ /* 0x000168000c1e1900 */
[----:B------:R-:W1:Y:S02]  /*00e0*/  S2R R3, SR_CTAID.X ;  /* 0x0000000000037919 */ /* 0x000e640000002500 */
[----:B-1----:R-:W-:Y:S01]  /*00f0*/  IMAD.SHL.U32 R42, R3, 0x20, RZ ;  /* 0x00000020032a7824 */ /* 0x002fe200078e00ff */
[----:B------:R-:W-:Y:S05]  /*0100*/  @P0 BRA `(.L_x_517) ;  /* 0x0000004000000947 */ /* 0x000fea0003800000 */
[----:B0-----:R-:W-:Y:S05]  /*0110*/  @!P1 BRA `(.L_x_517) ;  /* 0x0000003000009947 */ /* 0x001fea0003800000 */
[----:B------:R-:W2:Y:S04]  /*0120*/  LDG.E R0, [R4.64] ;  /* 0x0000000404007981 */ /* 0x000ea8000c1e1900 */
[----:B-----5:R-:W2:Y:S02]  /*0130*/  LDG.E R41, [R4.64+0x4] ;  /* 0x0000040404297981 */ /* 0x020ea4000c1e1900 */
[----:B--2---:R-:W-:-:S03]  /*0140*/  IMAD.IADD R41, R41, 0x1, -R0 ;  /* 0x0000000129297824 */ /* 0x004fc600078e0a00 */
.L_x_517:
[----:B0-----:R-:W-:Y:S02]  /*0150*/  ISETP.NE.AND.EX P0, PT, RZ, c[0x0][0x1c4], PT, P2 ;  /* 0x00007100ff007a0c */ /* 0x001fe40003f05320 */
[----:B-----5:R-:W-:-:S02]  /*0160*/  ISETP.LE.AND P2, PT, R41, R42, PT ;  /* 0x0000002a2900720c */ /* 0x020fc40003f43270 */
[----:B------:R-:W-:-:S11]  /*0170*/  @P1 LEA R2, R11, R38, 0x5 ;  /* 0x000000260b021211 */ /* 0x000fd600078e28ff */
[----:B------:R-:W-:Y:S05]  /*0180*/  @P0 EXIT P2 ;  /* 0x000000000000094d */ /* 0x000fea0001000000 */
[----:B------:R-:W0:Y:S01]  /*0190*/  S2R R39, SR_TID.X ;  /* 0x0000000000277919 */ /* 0x000e220000002100 */
[----:B------:R-:W-:Y:S01]  /*01a0*/  @P1 SHF.R.S32.HI R5, RZ, 0x1f, R2 ;  /* 0x0000001fff051819 */ /* 0x000fe20000011402 */
[----:B------:R-:W-:Y:S01]  /*01b0*/  IMAD.SHL.U32 R9, R3, 0x2000, RZ ;  /* 0x0000200003097824 */ /* 0x000fe200078e00ff */
[----:B------:R-:W-:Y:S01]  /*01c0*/  SEL R36, R11, RZ, !P0 ;  /* 0x000000ff0b247207 */ /* 0x000fe20004000000 */
[----:B------:R-:W1:Y:S01]  /*01d0*/  S2R R0, SR_CTAID.Y ;  /* 0x0000000000007919 */ /* 0x000e620000002600 */
[----:B------:R-:W-:-:S05]  /*01e0*/  @P1 LEA.HI R5, R5, R2, RZ, 0x5 ;  /* 0x0000000205051211 */ /* 0x000fca00078f28ff */
[----:B------:R-:W-:-:S05]  /*01f0*/  @P1 IMAD.SHL.U32 R5, R5, 0x100, RZ ;  /* 0x0000010005051824 */ /* 0x000fca00078e00ff */
[----:B------:R-:W-:Y:S02]  /*0200*/  @P1 LOP3.LUT R7, R5, 0xffffe000, RZ, 0xc0, !PT ;  /* 0xffffe00005071812 */ /* 0x000fe400078ec0ff */
[----:B------:R-:W-:Y:S02]  /*0210*/  CS2R R4, SRZ ;  /* 0x0000000000047805 */ /* 0x000fe4000001ff00 */
[--C-:B------:R-:W-:Y:S01]  /*0220*/  @P1 SHF.R.S32.HI R5, RZ, 0x1f, R7.reuse ;  /* 0x0000001fff051819 */ /* 0x100fe20000011407 */
[----:B------:R-:W-:Y:S01]  /*0230*/  @P1 IMAD.MOV.U32 R4, RZ, RZ, R7 ;  /* 0x000000ffff041224 */ /* 0x000fe200078e0007 */
[----:B------:R-:W-:Y:S01]  /*0240*/  SHF.R.S32.HI R7, RZ, 0x1f, R9 ;  /* 0x0000001fff077819 */ /* 0x000fe20000011409 */
[----:B0-----:R-:W-:Y:S01]  /*0250*/  IMAD.SHL.U32 R2, R39, 0x4, RZ ;  /* 0x0000000427027824 */ /* 0x001fe200078e00ff */
[----:B-1----:R-:W-:-:S04]  /*0260*/  SHF.R.S32.HI R37, RZ, 0x1f, R0 ;  /* 0x0000001fff257819 */ /* 0x002fc80000011400 */
[----:B------:R-:W-:Y:S02]  /*0270*/  IADD3 R4, P2, P3, R4, R2, R9 ;  /* 0x0000000204047210 */ /* 0x000fe40007b5e009 */
[----:B------:R-:W-:Y:S01]  /*0280*/  SHF.R.S32.HI R6, RZ, 0x1f, R2 ;  /* 0x0000001fff067819 */ /* 0x000fe20000011402 */
[----:B------:R-:W-:Y:S01]  /*0290*/  IMAD R9, R37, c[0x0][0x178], RZ ;  /* 0x00005e0025097a24 */ /* 0x000fe200078e02ff */
[----:B------:R-:W-:Y:S02]  /*02a0*/  SHF.R.S32.HI R2, RZ, 0x1f, R11 ;  /* 0x0000001fff027819 */ /* 0x000fe4000001140b */
[----:B------:R-:W-:Y:S01]  /*02b0*/  IADD3.X R5, R5, R6, R7, P2, P3 ;  /* 0x0000000605057210 */ /* 0x000fe200017e6407 */
[----:B------:R-:W-:Y:S01]  /*02c0*/  IMAD R9, R0, c[0x0][0x17c], R9 ;  /* 0x00005f0000097a24 */ /* 0x000fe200078e0209 */
[----:B------:R-:W-:-:S03]  /*02d0*/  SEL R2, R2, RZ, !P0 ;  /* 0x000000ff02027207 */ /* 0x000fc60004000000 */
[----:B------:R-:W-:-:S04]  /*02e0*/  IMAD.WIDE.U32 R4, R0, c[0x0][0x178], R4 ;  /* 0x00005e0000047a25 */ /* 0x000fc800078e0004 */
[----:B------:R-:W-:Y:S02]  /*02f0*/  IMAD R7, R2, c[0x0][0x180], RZ ;  /* 0x0000600002077a24 */ /* 0x000fe400078e02ff */
[----:B------:R-:W-:Y:S02]  /*0300*/  IMAD.IADD R5, R5, 0x1, R9 ;  /* 0x0000000105057824 */ /* 0x000fe400078e0209 */
[C---:B------:R-:W-:Y:S02]  /*0310*/  IMAD R7, R36.reuse, c[0x0][0x184], R7 ;  /* 0x0000610024077a24 */ /* 0x040fe400078e0207 */
[----:B------:R-:W-:-:S05]  /*0320*/  IMAD.WIDE.U32 R4, R36, c[0x0][0x180], R4 ;  /* 0x0000600024047a25 */ /* 0x000fca00078e0004 */
[----:B------:R-:W-:Y:S02]  /*0330*/  IADD3 R5, R5, R7, RZ ;  /* 0x0000000705057210 */ /* 0x000fe40007ffe0ff */
[----:B------:R-:W-:-:S04]  /*0340*/  LEA R44, P0, R4, c[0x0][0x160], 0x2 ;  /* 0x00005800042c7a11 */ /* 0x000fc800078010ff */
[----:B------:R-:W-:-:S05]  /*0350*/  LEA.HI.X R45, R4, c[0x0][0x164], R5, 0x2, P0 ;  /* 0x00005900042d7a11 */ /* 0x000fca00000f1405 */
[----:B------:R0:W2:Y:S04]  /*0360*/  LDG.E.128 R4, [R44.64] ;  /* 0x000000042c047981 */ /* 0x0000a8000c1e1d00 */
[----:B------:R0:W3:Y:S04]  /*0370*/  LDG.E.128 R8, [R44.64+0x1000] ;  /* 0x001000042c087981 */ /* 0x0000e8000c1e1d00 */
[----:B------:R0:W4:Y:S04]  /*0380*/  LDG.E.128 R12, [R44.64+0x2000] ;  /* 0x002000042c0c7981 */ /* 0x000128000c1e1d00 */
[----:B------:R0:W5:Y:S04]  /*0390*/  LDG.E.128 R16, [R44.64+0x3000] ;  /* 0x003000042c107981 */ /* 0x000168000c1e1d00 */
[----:B------:R0:W5:Y:S04]  /*03a0*/  LDG.E.128 R20, [R44.64+0x4000] ;  /* 0x004000042c147981 */ /* 0x000168000c1e1d00 */
[----:B------:R0:W5:Y:S04]  /*03b0*/  LDG.E.128 R24, [R44.64+0x5000] ;  /* 0x005000042c187981 */ /* 0x000168000c1e1d00 */
[----:B------:R0:W5:Y:S04]  /*03c0*/  LDG.E.128 R28, [R44.64+0x6000] ;  /* 0x006000042c1c7981 */ /* 0x000168000c1e1d00 */
[----:B------:R0:W5:Y:S01]  /*03d0*/  LDG.E.128 R32, [R44.64+0x7000] ;  /* 0x007000042c207981 */ /* 0x000162000c1e1d00 */
[----:B------:R-:W-:Y:S01]  /*03e0*/  SHF.R.S32.HI R46, RZ, 0x1f, R39 ;  /* 0x0000001fff2e7819 */ /* 0x000fe20000011427 */
[----:B------:R-:W-:Y:S01]  /*03f0*/  IMAD.IADD R41, R41, 0x1, -R42 ;  /* 0x0000000129297824 */ /* 0x000fe200078e0a2a */
[----:B------:R-:W-:Y:S01]  /*0400*/  BSSY B0, `(.L_x_518) ;  /* 0x00000bd000007945 */ /* 0x000fe20003800000 */
[----:B------:R-:W-:Y:S01]  /*0410*/  IMAD R37, R37, c[0x0][0x1a8], RZ ;  /* 0x00006a0025257a24 */ /* 0x000fe200078e02ff */
[----:B------:R-:W-:-:S02]  /*0420*/  LEA.HI R40, R46, R39, RZ, 0x2 ;  /* 0x000000272e287211 */ /* 0x000fc400078f10ff */
[-C--:B------:R-:W-:Y:S01]  /*0430*/  LEA.HI R47, R46, R39.reuse, RZ, 0x6 ;  /* 0x000000272e2f7211 */ /* 0x080fe200078f30ff */
[----:B------:R-:W-:Y:S01]  /*0440*/  IMAD R37, R0, c[0x0][0x1ac], R37 ;  /* 0x00006b0000257a24 */ /* 0x000fe200078e0225 */
[--C-:B------:R-:W-:Y:S02]  /*0450*/  SHF.R.S32.HI R43, RZ, 0x2, R40.reuse ;  /* 0x00000002ff2b7819 */ /* 0x100fe40000011428 */
[----:B------:R-:W-:Y:S01]  /*0460*/  SHF.R.S32.HI R48, RZ, 0x1f, R40 ;  /* 0x0000001fff307819 */ /* 0x000fe20000011428 */
[----:B------:R-:W-:Y:S01]  /*0470*/  IMAD.SHL.U32 R47, R47, 0x8, RZ ;  /* 0x000000082f2f7824 */ /* 0x000fe200078e00ff */
[----:B0-----:R-:W-:Y:S02]  /*0480*/  LEA.HI R45, R46, R39, RZ, 0x5 ;  /* 0x000000272e2d7211 */ /* 0x001fe400078f28ff */
[----:B------:R-:W-:Y:S02]  /*0490*/  LEA.HI R48, R48, R43, RZ, 0x3 ;  /* 0x0000002b30307211 */ /* 0x000fe400078f18ff */
[----:B------:R-:W-:-:S02]  /*04a0*/  LEA.HI R46, R46, R39, RZ, 0x7 ;  /* 0x000000272e2e7211 */ /* 0x000fc400078f38ff */
[----:B------:R-:W-:Y:S02]  /*04b0*/  LOP3.LUT R44, R48, 0xfffffff8, RZ, 0xc0, !PT ;  /* 0xfffffff8302c7812 */ /* 0x000fe400078ec0ff */
[--C-:B------:R-:W-:Y:S02]  /*04c0*/  SHF.R.S32.HI R48, RZ, 0x1f, R45.reuse ;  /* 0x0000001fff307819 */ /* 0x100fe4000001142d */
[----:B------:R-:W-:Y:S01]  /*04d0*/  SHF.R.U32.HI R46, RZ, 0x1, R46 ;  /* 0x00000001ff2e7819 */ /* 0x000fe2000001162e */
[----:B------:R-:W-:Y:S01]  /*04e0*/  IMAD.IADD R44, R43, 0x1, -R44 ;  /* 0x000000012b2c7824 */ /* 0x000fe200078e0a2c */
[----:B------:R-:W-:Y:S02]  /*04f0*/  SHF.R.S32.HI R43, RZ, 0x5, R45 ;  /* 0x00000005ff2b7819 */ /* 0x000fe4000001142d */
[----:B------:R-:W-:Y:S02]  /*0500*/  LOP3.LUT R40, R40, 0x7ffffffc, RZ, 0xc0, !PT ;  /* 0x7ffffffc28287812 */ /* 0x000fe400078ec0ff */
[----:B------:R-:W-:-:S02]  /*0510*/  LEA.HI R48, R48, R43, RZ, 0x2 ;  /* 0x0000002b30307211 */ /* 0x000fc400078f10ff */
[----:B------:R-:W-:Y:S01]  /*0520*/  LOP3.LUT R47, R47, 0x7ffffe00, RZ, 0xc0, !PT ;  /* 0x7ffffe002f2f7812 */ /* 0x000fe200078ec0ff */
[----:B------:R-:W-:Y:S01]  /*0530*/  IMAD.IADD R40, R39, 0x1, -R40 ;  /* 0x0000000127287824 */ /* 0x000fe200078e0a28 */
[----:B------:R-:W-:Y:S02]  /*0540*/  LOP3.LUT R48, R48, 0x7fffffc, RZ, 0xc0, !PT ;  /* 0x07fffffc30307812 */ /* 0x000fe400078ec0ff */
[----:B------:R-:W-:Y:S01]  /*0550*/  IMNMX R41, R41, 0x20, PT ;  /* 0x0000002029297817 */ /* 0x000fe20003800200 */
[----:B------:R-:W-:Y:S01]  /*0560*/  IMAD R40, R40, 0x2, R47 ;  /* 0x0000000228287824 */ /* 0x000fe200078e022f */
[----:B--2---:R0:W-:Y:S04]  /*0570*/  STS.128 [R39.X16], R4 ;  /* 0x0000000427007388 */ /* 0x0041e8000000cc00 */
[----:B---3--:R1:W-:Y:S04]  /*0580*/  STS.128 [R39.X16+0x1000], R8 ;  /* 0x0010000827007388 */ /* 0x0083e8000000cc00 */
[----:B----4-:R-:W-:Y:S04]  /*0590*/  STS.128 [R39.X16+0x2000], R12 ;  /* 0x0020000c27007388 */ /* 0x010fe8000000cc00 */
[----:B-----5:R-:W-:Y:S04]  /*05a0*/  STS.128 [R39.X16+0x3000], R16 ;  /* 0x0030001027007388 */ /* 0x020fe8000000cc00 */
[----:B------:R-:W-:Y:S01]  /*05b0*/  STS.128 [R39.X16+0x4000], R20 ;  /* 0x0040001427007388 */ /* 0x000fe2000000cc00 */
[----:B0-----:R-:W-:-:S02]  /*05c0*/  LOP3.LUT R4, R45, 0xffffffe0, RZ, 0xc0, !PT ;  /* 0xffffffe02d047812 */ /* 0x001fc400078ec0ff */
[----:B------:R-:W-:Y:S01]  /*05d0*/  SHF.R.S32.HI R5, RZ, 0x1f, R44 ;  /* 0x0000001fff057819 */ /* 0x000fe2000001142c */
[----:B------:R-:W-:Y:S01]  /*05e0*/  STS.128 [R39.X16+0x5000], R24 ;  /* 0x0050001827007388 */ /* 0x000fe2000000cc00 */
[----:B-1----:R-:W-:Y:S01]  /*05f0*/  LOP3.LUT R9, R46, 0x40, RZ, 0xc0, !PT ;  /* 0x000000402e097812 */ /* 0x002fe200078ec0ff */
[----:B------:R-:W-:Y:S01]  /*0600*/  IMAD.IADD R4, R39, 0x1, -R4 ;  /* 0x0000000127047824 */ /* 0x000fe200078e0a04 */
[----:B------:R-:W-:Y:S01]  /*0610*/  LEA.HI R5, R5, R44, RZ, 0x2 ;  /* 0x0000002c05057211 */ /* 0x000fe200078f10ff */
[----:B------:R-:W-:Y:S01]  /*0620*/  STS.128 [R39.X16+0x6000], R28 ;  /* 0x0060001c27007388 */ /* 0x000fe2000000cc00 */
[----:B------:R-:W-:Y:S01]  /*0630*/  SHF.R.U32.HI R10, RZ, 0x3, R9 ;  /* 0x00000003ff0a7819 */ /* 0x000fe20000011609 */
[C---:B------:R-:W-:Y:S01]  /*0640*/  IMAD.IADD R11, R43.reuse, 0x1, -R48 ;  /* 0x000000012b0b7824 */ /* 0x040fe200078e0a30 */
[C---:B------:R-:W-:Y:S01]  /*0650*/  LEA.HI R7, R4.reuse, R4, RZ, 0x1 ;  /* 0x0000000404077211 */ /* 0x040fe200078f08ff */
[----:B------:R-:W-:Y:S01]  /*0660*/  STS.128 [R39.X16+0x7000], R32 ;  /* 0x0070002027007388 */ /* 0x000fe2000000cc00 */
[----:B------:R-:W-:Y:S01]  /*0670*/  IMAD.SHL.U32 R4, R4, 0x8, RZ ;  /* 0x0000000804047824 */ /* 0x000fe200078e00ff */
[----:B------:R-:W-:-:S02]  /*0680*/  SHF.L.U32 R6, R43, 0x3, RZ ;  /* 0x000000032b067819 */ /* 0x000fc400000006ff */
[----:B------:R-:W-:Y:S01]  /*0690*/  BAR.SYNC.DEFER_BLOCKING 0x0 ;  /* 0x0000000000007b1d */ /* 0x000fe20000010000 */
[----:B------:R-:W-:Y:S01]  /*06a0*/  IMAD.SHL.U32 R7, R7, 0x100, RZ ;  /* 0x0000010007077824 */ /* 0x000fe200078e00ff */
[----:B------:R-:W-:Y:S02]  /*06b0*/  LOP3.LUT R9, R9, 0x8, R4, 0xf8, !PT ;  /* 0x0000000809097812 */ /* 0x000fe400078ef804 */
[----:B------:R-:W-:Y:S02]  /*06c0*/  ISETP.GE.AND P0, PT, R4, c[0x0][0x194], PT ;  /* 0x0000650004007a0c */ /* 0x000fe40003f06270 */
[----:B------:R-:W-:Y:S02]  /*06d0*/  LOP3.LUT R8, R7, 0x7ffffe00, RZ, 0xc0, !PT ;  /* 0x7ffffe0007087812 */ /* 0x000fe400078ec0ff */
[C---:B------:R-:W-:Y:S01]  /*06e0*/  LOP3.LUT R7, R5.reuse, 0x7fffffc, RZ, 0xc0, !PT ;  /* 0x07fffffc05077812 */ /* 0x040fe200078ec0ff */
[----:B------:R-:W-:Y:S01]  /*06f0*/  IMAD.SHL.U32 R5, R5, 0x10, RZ ;  /* 0x0000001005057824 */ /* 0x000fe200078e00ff */
[----:B------:R-:W-:Y:S01]  /*0700*/  LOP3.LUT R10, R9, R10, RZ, 0x3c, !PT ;  /* 0x0000000a090a7212 */ /* 0x000fe200078e3cff */
[----:B------:R-:W-:Y:S01]  /*0710*/  IMAD R11, R11, 0x10, R8 ;  /* 0x000000100b0b7824 */ /* 0x000fe200078e0208 */
[----:B------:R-:W-:-:S02]  /*0720*/  IADD3 R9, R44, -R7, RZ ;  /* 0x800000072c097210 */ /* 0x000fc40007ffe0ff */
[----:B------:R-:W-:-:S04]  /*0730*/  LOP3.LUT R5, R5, 0x40, RZ, 0xc0, !PT ;  /* 0x0000004005057812 */ /* 0x000fc800078ec0ff */
[----:B------:R-:W-:Y:S01]  /*0740*/  LOP3.LUT R7, R5, 0x8, R6, 0xf8, !PT ;  /* 0x0000000805077812 */ /* 0x000fe200078ef806 */
[----:B------:R-:W-:Y:S01]  /*0750*/  IMAD.IADD R6, R11, 0x1, R10 ;  /* 0x000000010b067824 */ /* 0x000fe200078e020a */
[----:B------:R-:W-:Y:S01]  /*0760*/  SHF.R.U32.HI R8, RZ, 0x3, R5 ;  /* 0x00000003ff087819 */ /* 0x000fe20000011605 */
[----:B------:R-:W-:Y:S01]  /*0770*/  IMAD R5, R9, 0x10, R40 ;  /* 0x0000001009057824 */ /* 0x000fe200078e0228 */
[----:B------:R-:W0:Y:S02]  /*0780*/  LDS R34, [R39.X4+0x400] ;  /* 0x0004000027227984 */ /* 0x000e240000004800 */
[----:B------:R-:W-:Y:S02]  /*0790*/  LOP3.LUT R8, R7, R8, RZ, 0x3c, !PT ;  /* 0x0000000807087212 */ /* 0x000fe400078e3cff */
[----:B------:R-:W1:Y:S03]  /*07a0*/  LDS R33, [R39.X4+0x800] ;  /* 0x0008000027217984 */ /* 0x000e660000004800 */
[----:B------:R-:W-:Y:S01]  /*07b0*/  IMAD.IADD R8, R8, 0x1, R5 ;  /* 0x0000000108087824 */ /* 0x000fe200078e0205 */
[----:B------:R-:W2:Y:S04]  /*07c0*/  LDS R32, [R39.X4+0xc00] ;  /* 0x000c000027207984 */ /* 0x000ea80000004800 */
[----:B------:R-:W3:Y:S04]  /*07d0*/  LDS R35, [R39.X4] ;  /* 0x0000000027237984 */ /* 0x000ee80000004800 */
[----:B------:R-:W4:Y:S04]  /*07e0*/  LDS R26, [R39.X4+0x1000] ;  /* 0x00100000271a7984 */ /* 0x000f280000004800 */
[----:B------:R-:W5:Y:S04]  /*07f0*/  LDS R31, [R39.X4+0x1400] ;  /* 0x00140000271f7984 */ /* 0x000f680000004800 */
[----:B------:R-:W5:Y:S04]  /*0800*/  LDS R28, [R39.X4+0x2c00] ;  /* 0x002c0000271c7984 */ /* 0x000f680000004800 */
[----:B------:R-:W5:Y:S04]  /*0810*/  LDS R25, [R39.X4+0x3000] ;  /* 0x0030000027197984 */ /* 0x000f680000004800 */
[----:B------:R-:W5:Y:S04]  /*0820*/  LDS R27, [R39.X4+0x3400] ;  /* 0x00340000271b7984 */ /* 0x000f680000004800 */
[----:B------:R-:W5:Y:S04]  /*0830*/  LDS R22, [R39.X4+0x2800] ;  /* 0x0028000027167984 */ /* 0x000f680000004800 */
[----:B------:R-:W5:Y:S01]  /*0840*/  LDS R19, [R39.X4+0x4c00] ;  /* 0x004c000027137984 */ /* 0x000f620000004800 */
[----:B0-----:R-:W-:-:S03]  /*0850*/  FMUL.FTZ R40, R34, c[0x0][0x1b8] ;  /* 0x00006e0022287a20 */ /* 0x001fc60000410000 */
[----:B------:R-:W0:Y:S01]  /*0860*/  LDS R9, [R39.X4+0x4000] ;  /* 0x0040000027097984 */ /* 0x000e220000004800 */
[----:B-1----:R-:W-:-:S03]  /*0870*/  FMUL.FTZ R42, R33, c[0x0][0x1b8] ;  /* 0x00006e00212a7a20 */ /* 0x002fc60000410000 */
[----:B------:R-:W1:Y:S01]  /*0880*/  LDS R20, [R39.X4+0x4400] ;  /* 0x0044000027147984 */ /* 0x000e620000004800 */
[----:B--2---:R-:W-:-:S03]  /*0890*/  FMUL.FTZ R45, R32, c[0x0][0x1b8] ;  /* 0x00006e00202d7a20 */ /* 0x004fc60000410000 */
[----:B------:R-:W2:Y:S01]  /*08a0*/  LDS R12, [R39.X4+0x5000] ;  /* 0x00500000270c7984 */ /* 0x000ea20000004800 */
[----:B---3--:R-:W-:-:S03]  /*08b0*/  FMUL.FTZ R35, R35, c[0x0][0x1b8] ;  /* 0x00006e0023237a20 */ /* 0x008fc60000410000 */
[----:B------:R-:W3:Y:S01]  /*08c0*/  LDS R18, [R39.X4+0x5400] ;  /* 0x0054000027127984 */ /* 0x000ee20000004800 */
[----:B----4-:R-:W-:Y:S01]  /*08d0*/  FMUL.FTZ R26, R26, c[0x0][0x1b8] ;  /* 0x00006e001a1a7a20 */ /* 0x010fe20000410000 */
[----:B------:R-:W-:Y:S02]  /*08e0*/  F2FP.BF16.PACK_AB R35, R40, R35 ;  /* 0x000000232823723e */ /* 0x000fe400000010ff */
[----:B------:R-:W4:Y:S01]  /*08f0*/  LDS R24, [R39.X4+0x1800] ;  /* 0x0018000027187984 */ /* 0x000f220000004800 */
[----:B-----5:R-:W-:Y:S01]  /*0900*/  FMUL.FTZ R31, R31, c[0x0][0x1b8] ;  /* 0x00006e001f1f7a20 */ /* 0x020fe20000410000 */
[----:B------:R-:W-:Y:S02]  /*0910*/  F2FP.BF16.PACK_AB R40, R45, R42 ;  /* 0x0000002a2d28723e */ /* 0x000fe400000010ff */
[----:B------:R-:W5:Y:S01]  /*0920*/  LDS R30, [R39.X4+0x1c00] ;  /* 0x001c0000271e7984 */ /* 0x000f620000004800 */
[----:B------:R-:W-:-:S03]  /*0930*/  FMUL.FTZ R47, R28, c[0x0][0x1b8] ;  /* 0x00006e001c2f7a20 */ /* 0x000fc60000410000 */
[----:B------:R-:W5:Y:S01]  /*0940*/  LDS R23, [R39.X4+0x2000] ;  /* 0x0020000027177984 */ /* 0x000f620000004800 */
[----:B------:R-:W-:-:S03]  /*0950*/  FMUL.FTZ R28, R25, c[0x0][0x1b8] ;  /* 0x00006e00191c7a20 */ /* 0x000fc60000410000 */
[----:B------:R-:W5:Y:S01]  /*0960*/  LDS R29, [R39.X4+0x2400] ;  /* 0x00240000271d7984 */ /* 0x000f620000004800 */
[----:B------:R-:W-:-:S03]  /*0970*/  FMUL.FTZ R27, R27, c[0x0][0x1b8] ;  /* 0x00006e001b1b7a20 */ /* 0x000fc60000410000 */
[----:B------:R-:W5:Y:S01]  /*0980*/  LDS R14, [R39.X4+0x3800] ;  /* 0x00380000270e7984 */ /* 0x000f620000004800 */
[----:B------:R-:W-:Y:S01]  /*0990*/  FMUL.FTZ R42, R22, c[0x0][0x1b8] ;  /* 0x00006e00162a7a20 */ /* 0x000fe20000410000 */
[----:B------:R-:W-:Y:S02]  /*09a0*/  F2FP.BF16.PACK_AB R22, R31, R26 ;  /* 0x0000001a1f16723e */ /* 0x000fe400000010ff */
[----:B------:R-:W5:Y:S01]  /*09b0*/  LDS R21, [R39.X4+0x3c00] ;  /* 0x003c000027157984 */ /* 0x000f620000004800 */
[----:B------:R-:W-:Y:S01]  /*09c0*/  F2FP.BF16.PACK_AB R26, R27, R28 ;  /* 0x0000001c1b1a723e */ /* 0x000fe200000010ff */
[----:B------:R-:W-:Y:S01]  /*09d0*/  FMUL.FTZ R28, R19, c[0x0][0x1b8] ;  /* 0x00006e00131c7a20 */ /* 0x000fe20000410000 */
[----:B------:R-:W-:Y:S01]  /*09e0*/  F2FP.BF16.PACK_AB R25, R47, R42 ;  /* 0x0000002a2f19723e */ /* 0x000fe200000010ff */
[----:B------:R-:W5:Y:S01]  /*09f0*/  LDS R13, [R39.X4+0x4800] ;  /* 0x00480000270d7984 */ /* 0x000f620000004800 */
[----:B0-----:R-:W-:-:S03]  /*0a00*/  FMUL.FTZ R9, R9, c[0x0][0x1b8] ;  /* 0x00006e0009097a20 */ /* 0x001fc60000410000 */
[----:B------:R-:W0:Y:S01]  /*0a10*/  LDS R11, [R39.X4+0x5800] ;  /* 0x00580000270b7984 */ /* 0x000e220000004800 */
[----:B-1----:R-:W-:-:S03]  /*0a20*/  FMUL.FTZ R20, R20, c[0x0][0x1b8] ;  /* 0x00006e0014147a20 */ /* 0x002fc60000410000 */
[----:B------:R-:W1:Y:S01]  /*0a30*/  LDS R17, [R39.X4+0x5c00] ;  /* 0x005c000027117984 */ /* 0x000e620000004800 */
[----:B--2---:R-:W-:Y:S01]  /*0a40*/  FMUL.FTZ R12, R12, c[0x0][0x1b8] ;  /* 0x00006e000c0c7a20 */ /* 0x004fe20000410000 */
[----:B------:R-:W-:Y:S02]  /*0a50*/  F2FP.BF16.PACK_AB R20, R20, R9 ;  /* 0x000000091414723e */ /* 0x000fe400000010ff */
[----:B------:R-:W2:Y:S01]  /*0a60*/  LDS R5, [R39.X4+0x6000] ;  /* 0x0060000027057984 */ /* 0x000ea20000004800 */
[----:B---3--:R-:W-:-:S03]  /*0a70*/  FMUL.FTZ R19, R18, c[0x0][0x1b8] ;  /* 0x00006e0012137a20 */ /* 0x008fc60000410000 */
[----:B------:R-:W3:Y:S01]  /*0a80*/  LDS R16, [R39.X4+0x6400] ;  /* 0x0064000027107984 */ /* 0x000ee20000004800 */
[----:B----4-:R-:W-:Y:S01]  /*0a90*/  FMUL.FTZ R24, R24, c[0x0][0x1b8] ;  /* 0x00006e0018187a20 */ /* 0x010fe20000410000 */
[----:B------:R-:W-:Y:S02]  /*0aa0*/  F2FP.BF16.PACK_AB R19, R19, R12 ;  /* 0x0000000c1313723e */ /* 0x000fe400000010ff */
[----:B------:R-:W4:Y:S01]  /*0ab0*/  LDS R7, [R39.X4+0x6800] ;  /* 0x0068000027077984 */ /* 0x000f220000004800 */
[----:B-----5:R-:W-:-:S03]  /*0ac0*/  FMUL.FTZ R45, R30, c[0x0][0x1b8] ;  /* 0x00006e001e2d7a20 */ /* 0x020fc60000410000 */
[----:B------:R-:W5:Y:S01]  /*0ad0*/  LDS R15, [R39.X4+0x6c00] ;  /* 0x006c0000270f7984 */ /* 0x000f620000004800 */
[----:B------:R-:W-:Y:S01]  /*0ae0*/  FMUL.FTZ R30, R23, c[0x0][0x1b8] ;  /* 0x00006e00171e7a20 */ /* 0x000fe20000410000 */
[----:B------:R-:W-:Y:S02]  /*0af0*/  F2FP.BF16.PACK_AB R23, R45, R24 ;  /* 0x000000182d17723e */ /* 0x000fe400000010ff */
[----:B------:R-:W5:Y:S01]  /*0b00*/  LDS R10, [R39.X4+0x7000] ;  /* 0x00700000270a7984 */ /* 0x000f620000004800 */
[----:B------:R-:W-:-:S03]  /*0b10*/  FMUL.FTZ R29, R29, c[0x0][0x1b8] ;  /* 0x00006e001d1d7a20 */ /* 0x000fc60000410000 */
[----:B------:R-:W5:Y:S01]  /*0b20*/  LDS R33, [R39.X4+0x7400] ;  /* 0x0074000027217984 */ /* 0x000f620000004800 */
[----:B------:R-:W-:Y:S01]  /*0b30*/  FMUL.FTZ R14, R14, c[0x0][0x1b8] ;  /* 0x00006e000e0e7a20 */ /* 0x000fe20000410000 */
[----:B------:R-:W-:Y:S02]  /*0b40*/  F2FP.BF16.PACK_AB R24, R29, R30 ;  /* 0x0000001e1d18723e */ /* 0x000fe400000010ff */
[----:B------:R-:W5:Y:S01]  /*0b50*/  LDS R32, [R39.X4+0x7800] ;  /* 0x0078000027207984 */ /* 0x000f620000004800 */
[----:B------:R-:W-:-:S03]  /*0b60*/  FMUL.FTZ R21, R21, c[0x0][0x1b8] ;  /* 0x00006e0015157a20 */ /* 0x000fc60000410000 */
[----:B------:R-:W5:Y:S01]  /*0b70*/  LDS R34, [R39.X4+0x7c00] ;  /* 0x007c000027227984 */ /* 0x000f620000004800 */
[----:B------:R-:W-:Y:S01]  /*0b80*/  FMUL.FTZ R13, R13, c[0x0][0x1b8] ;  /* 0x00006e000d0d7a20 */ /* 0x000fe20000410000 */
[----:B------:R-:W-:Y:S01]  /*0b90*/  F2FP.BF16.PACK_AB R14, R21, R14 ;  /* 0x0000000e150e723e */ /* 0x000fe200000010ff */
[----:B0-----:R-:W-:-:S03]  /*0ba0*/  FMUL.FTZ R11, R11, c[0x0][0x1b8] ;  /* 0x00006e000b0b7a20 */ /* 0x001fc60000410000 */
[----:B------:R-:W-:Y:S01]  /*0bb0*/  F2FP.BF16.PACK_AB R13, R28, R13 ;  /* 0x0000000d1c0d723e */ /* 0x000fe200000010ff */
[----:B-1----:R-:W-:Y:S02]  /*0bc0*/  FMUL.FTZ R18, R17, c[0x0][0x1b8] ;  /* 0x00006e0011127a20 */ /* 0x002fe40000410000 */
[----:B------:R-:W-:Y:S02]  /*0bd0*/  IMAD R17, R2, c[0x0][0x1b0], RZ ;  /* 0x00006c0002117a24 */ /* 0x000fe400078e02ff */
[----:B--2---:R-:W-:Y:S01]  /*0be0*/  FMUL.FTZ R5, R5, c[0x0][0x1b8] ;  /* 0x00006e0005057a20 */ /* 0x004fe20000410000 */
[----:B------:R-:W-:Y:S01]  /*0bf0*/  F2FP.BF16.PACK_AB R18, R18, R11 ;  /* 0x0000000b1212723e */ /* 0x000fe200000010ff */
[----:B------:R-:W-:Y:S02]  /*0c00*/  IMAD R17, R36, c[0x0][0x1b4], R17 ;  /* 0x00006d0024117a24 */ /* 0x000fe400078e0211 */
[----:B---3--:R-:W-:Y:S02]  /*0c10*/  FMUL.FTZ R16, R16, c[0x0][0x1b8] ;  /* 0x00006e0010107a20 */ /* 0x008fe40000410000 */
[----:B----4-:R-:W-:-:S03]  /*0c20*/  FMUL.FTZ R7, R7, c[0x0][0x1b8] ;  /* 0x00006e0007077a20 */ /* 0x010fc60000410000 */
[----:B------:R-:W-:Y:S02]  /*0c30*/  F2FP.BF16.PACK_AB R5, R16, R5 ;  /* 0x000000051005723e */ /* 0x000fe400000010ff */
[----:B------:R-:W-:Y:S01]  /*0c40*/  IADD3 R16, R43, 0x10, RZ ;  /* 0x000000102b107810 */ /* 0x000fe20007ffe0ff */
[----:B-----5:R-:W-:Y:S01]  /*0c50*/  FMUL.FTZ R12, R15, c[0x0][0x1b8] ;  /* 0x00006e000f0c7a20 */ /* 0x020fe20000410000 */
[----:B------:R-:W-:Y:S02]  /*0c60*/  SHF.L.U32 R15, R8, 0x1, RZ ;  /* 0x00000001080f7819 */ /* 0x000fe400000006ff */
[----:B------:R-:W-:Y:S01]  /*0c70*/  ISETP.GE.OR P3, PT, R16, R41, P0 ;  /* 0x000000291000720c */ /* 0x000fe20000766670 */
[----:B------:R-:W-:Y:S01]  /*0c80*/  FMUL.FTZ R10, R10, c[0x0][0x1b8] ;  /* 0x00006e000a0a7a20 */ /* 0x000fe20000410000 */
[----:B------:R-:W-:Y:S01]  /*0c90*/  F2FP.BF16.PACK_AB R12, R12, R7 ;  /* 0x000000070c0c723e */ /* 0x000fe200000010ff */
[----:B------:R-:W-:Y:S01]  /*0ca0*/  STS [R15+0x8000], R35 ;  /* 0x008000230f007388 */ /* 0x000fe20000000800 */
[----:B------:R-:W-:-:S02]  /*0cb0*/  IMAD.SHL.U32 R7, R6, 0x2, RZ ;  /* 0x0000000206077824 */ /* 0x000fc400078e00ff */
[----:B------:R-:W-:Y:S01]  /*0cc0*/  FMUL.FTZ R33, R33, c[0x0][0x1b8] ;  /* 0x00006e0021217a20 */ /* 0x000fe20000410000 */
[----:B------:R-:W-:Y:S01]  /*0cd0*/  STS [R15+0x8100], R40 ;  /* 0x008100280f007388 */ /* 0x000fe20000000800 */
[----:B------:R-:W-:-:S03]  /*0ce0*/  FMUL.FTZ R32, R32, c[0x0][0x1b8] ;  /* 0x00006e0020207a20 */ /* 0x000fc60000410000 */
[----:B------:R-:W-:Y:S01]  /*0cf0*/  F2FP.BF16.PACK_AB R33, R33, R10 ;  /* 0x0000000a2121723e */ /* 0x000fe200000010ff */
[----:B------:R-:W-:Y:S01]  /*0d00*/  STS [R15+0x9000], R24 ;  /* 0x009000180f007388 */ /* 0x000fe20000000800 */
[----:B------:R-:W-:-:S03]  /*0d10*/  FMUL.FTZ R9, R34, c[0x0][0x1b8] ;  /* 0x00006e0022097a20 */ /* 0x000fc60000410000 */
[----:B------:R-:W-:Y:S02]  /*0d20*/  STS [R15+0x9100], R25 ;  /* 0x009100190f007388 */ /* 0x000fe40000000800 */
[----:B------:R-:W-:Y:S02]  /*0d30*/  F2FP.BF16.PACK_AB R32, R9, R32 ;  /* 0x000000200920723e */ /* 0x000fe400000010ff */
        /* <DEDUP_REMOVED lines=8> */
[----:B0-----:R-:W-:-:S03]  /*0dc0*/  IADD3 R13, R43, 0x8, RZ ;  /* 0x000000082b0d7810 */ /* 0x001fc60007ffe0ff */
[----:B------:R-:W-:Y:S01]  /*0dd0*/  STS [R15+0xa200], R19 ;  /* 0x00a200130f007388 */ /* 0x000fe20000000800 */
[----:B-1----:R-:W-:-:S03]  /*0de0*/  SHF.R.S32.HI R5, RZ, 0x1f, R4 ;  /* 0x0000001fff057819 */ /* 0x002fc60000011404 */
[----:B------:R-:W-:Y:S01]  /*0df0*/  STS [R15+0xa300], R18 ;  /* 0x00a300120f007388 */ /* 0x000fe20000000800 */
[----:B------:R-:W-:Y:S02]  /*0e00*/  ISETP.GE.OR P2, PT, R13, R41, P0 ;  /* 0x000000290d00720c */ /* 0x000fe40000746670 */
[----:B--2---:R-:W-:Y:S01]  /*0e10*/  CS2R R12, SRZ ;  /* 0x00000000000c7805 */ /* 0x004fe2000001ff00 */
[----:B------:R-:W-:Y:S01]  /*0e20*/  STS [R15+0xb200], R33 ;  /* 0x00b200210f007388 */ /* 0x000fe20000000800 */
[--C-:B------:R-:W-:Y:S01]  /*0e30*/  @P1 SHF.R.S32.HI R13, RZ, 0x1f, R38.reuse ;  /* 0x0000001fff0d1819 */ /* 0x100fe20000011426 */
[----:B------:R-:W-:Y:S02]  /*0e40*/  @P1 IMAD.MOV.U32 R12, RZ, RZ, R38 ;  /* 0x000000ffff0c1224 */ /* 0x000fe400078e0026 */
[----:B------:R0:W-:Y:S04]  /*0e50*/  STS [R15+0xb300], R32 ;  /* 0x00b300200f007388 */ /* 0x0001e80000000800 */
[----:B------:R-:W-:Y:S01]  /*0e60*/  BAR.SYNC.DEFER_BLOCKING 0x0 ;  /* 0x0000000000007b1d */ /* 0x000fe20000010000 */
[----:B0-----:R-:W-:Y:S01]  /*0e70*/  IMAD.WIDE.U32 R14, R0, c[0x0][0x1a8], R4 ;  /* 0x00006a00000e7a25 */ /* 0x001fe200078e0004 */
[----:B------:R-:W-:-:S02]  /*0e80*/  IADD3 R0, R43, 0x18, RZ ;  /* 0x000000182b007810 */ /* 0x000fc40007ffe0ff */
[----:B------:R-:W-:Y:S01]  /*0e90*/  IADD3 R4, P4, R43, R12, RZ ;  /* 0x0000000c2b047210 */ /* 0x000fe20007f9e0ff */
[----:B------:R-:W-:Y:S01]  /*0ea0*/  IMAD.IADD R15, R15, 0x1, R37 ;  /* 0x000000010f0f7824 */ /* 0x000fe200078e0225 */
[-C--:B------:R-:W-:Y:S02]  /*0eb0*/  ISETP.GE.OR P1, PT, R0, R41.reuse, P0 ;  /* 0x000000290000720c */ /* 0x080fe40000726670 */
[C---:B------:R-:W-:Y:S01]  /*0ec0*/  ISETP.GE.OR P0, PT, R43.reuse, R41, P0 ;  /* 0x000000292b00720c */ /* 0x040fe20000706670 */
[----:B------:R-:W-:Y:S01]  /*0ed0*/  IMAD.WIDE.U32 R36, R36, c[0x0][0x1b0], R14 ;  /* 0x00006c0024247a25 */ /* 0x000fe200078e000e */
[----:B------:R-:W-:Y:S02]  /*0ee0*/  LEA.HI.X.SX32 R5, R43, R13, 0x1, P4 ;  /* 0x0000000d2b057211 */ /* 0x000fe400020f0eff */
[----:B------:R-:W-:-:S03]  /*0ef0*/  LEA R12, R6, 0x8000, 0x1 ;  /* 0x00008000060c7811 */ /* 0x000fc600078e08ff */
[----:B------:R-:W-:Y:S01]  /*0f00*/  IMAD.WIDE R2, R3, 0x20, R4 ;  /* 0x0000002003027825 */ /* 0x000fe200078e0204 */
[----:B------:R0:W1:Y:S03]  /*0f10*/  LDS.128 R8, [R7+0x8300] ;  /* 0x0083000007087984 */ /* 0x0000660000000c00 */
[----:B------:R-:W-:Y:S02]  /*0f20*/  IMAD.IADD R5, R37, 0x1, R17 ;  /* 0x0000000125057824 */ /* 0x000fe400078e0211 */
[----:B------:R-:W-:Y:S05]  /*0f30*/  @P0 BRA `(.L_x_519) ;  /* 0x0000009000000947 */ /* 0x000fea0003800000 */
[----:B------:R-:W2:Y:S01]  /*0f40*/  LDS.128 R12, [R12] ;  /* 0x000000000c0c7984 */ /* 0x000ea20000000c00 */
[----:B------:R-:W-:Y:S01]  /*0f50*/  MOV R4, R36 ;  /* 0x0000002400047202 */ /* 0x000fe20000000f00 */
[----:B------:R-:W-:-:S04]  /*0f60*/  IMAD R19, R3, c[0x0][0x1a0], RZ ;  /* 0x0000680003137a24 */ /* 0x000fc800078e02ff */
[----:B------:R-:W-:-:S04]  /*0f70*/  IMAD.WIDE.U32 R16, R2, c[0x0][0x1a0], R4 ;  /* 0x0000680002107a25 */ /* 0x000fc800078e0004 */
[----:B------:R-:W-:Y:S01]  /*0f80*/  IMAD R19, R2, c[0x0][0x1a4], R19 ;  /* 0x0000690002137a24 */ /* 0x000fe200078e0213 */
[----:B------:R-:W-:-:S03]  /*0f90*/  LEA R18, P0, R16, c[0x0][0x188], 0x1 ;  /* 0x0000620010127a11 */ /* 0x000fc600078008ff */
[----:B------:R-:W-:-:S05]  /*0fa0*/  IMAD.IADD R17, R17, 0x1, R19 ;  /* 0x0000000111117824 */ /* 0x000fca00078e0213 */
[----:B------:R-:W-:-:S05]  /*0fb0*/  LEA.HI.X R19, R16, c[0x0][0x18c], R17, 0x1, P0 ;  /* 0x0000630010137a11 */ /* 0x000fca00000f0c11 */
[----:B--2---:R2:W-:Y:S02]  /*0fc0*/  STG.E.128 [R18.64], R12 ;  /* 0x0000000c12007986 */ /* 0x0045e4000c101d04 */
.L_x_519:
[----:B------:R-:W-:Y:S05]  /*0fd0*/  BSYNC B0 ;  /* 0x0000000000007941 */ /* 0x000fea0003800000 */
.L_x_518:
[----:B--2---:R2:W3:Y:S01]  /*0fe0*/  LDS.128 R12, [R7+0x8100] ;  /* 0x00810000070c7984 */ /* 0x0044e20000000c00 */
[----:B------:R-:W-:Y:S01]  /*0ff0*/  BSSY B0, `(.L_x_520) ;  /* 0x000000d000007945 */ /* 0x000fe20003800000 */
[----:B------:R-:W-:Y:S05]  /*1000*/  @P2 BRA `(.L_x_521) ;  /* 0x000000b000002947 */ /* 0x000fea0003800000 */
[----:B------:R-:W-:Y:S01]  /*1010*/  IADD3 R19, P0, R2, 0x8, RZ ;  /* 0x0000000802137810 */ /* 0x000fe20007f1e0ff */
[----:B------:R-:W-:Y:S02]  /*1020*/  IMAD.MOV.U32 R16, RZ, RZ, R36 ;  /* 0x000000ffff107224 */ /* 0x000fe400078e0024 */
[----:B------:R-:W-:Y:S02]  /*1030*/  IMAD.MOV.U32 R17, RZ, RZ, R5 ;  /* 0x000000ffff117224 */ /* 0x000fe400078e0005 */
[----:B------:R-:W-:Y:S02]  /*1040*/  IMAD.X R0, RZ, RZ, R3, P0 ;  /* 0x000000ffff007224 */ /* 0x000fe400000e0603 */
[----:B------:R-:W-:-:S04]  /*1050*/  IMAD.WIDE.U32 R16, R19, c[0x0][0x1a0], R16 ;  /* 0x0000680013107a25 */ /* 0x000fc800078e0010 */
[----:B------:R-:W-:Y:S01]  /*1060*/  IMAD R0, R0, c[0x0][0x1a0], RZ ;  /* 0x0000680000007a24 */ /* 0x000fe200078e02ff */
[----:B------:R-:W-:-:S03]  /*1070*/  LEA R18, P0, R16, c[0x0][0x188], 0x1 ;  /* 0x0000620010127a11 */ /* 0x000fc600078008ff */
[----:B------:R-:W-:-:S05]  /*1080*/  IMAD R19, R19, c[0x0][0x1a4], R0 ;  /* 0x0000690013137a24 */ /* 0x000fca00078e0200 */
[----:B------:R-:W-:-:S04]  /*1090*/  IADD3 R17, R17, R19, RZ ;  /* 0x0000001311117210 */ /* 0x000fc80007ffe0ff */
[----:B------:R-:W-:-:S05]  /*10a0*/  LEA.HI.X R19, R16, c[0x0][0x18c], R17, 0x1, P0 ;  /* 0x0000630010137a11 */ /* 0x000fca00000f0c11 */
[----:B---3--:R3:W-:Y:S02]  /*10b0*/  STG.E.128 [R18.64], R12 ;  /* 0x0000000c12007986 */ /* 0x0087e4000c101d04 */
.L_x_521:
[----:B------:R-:W-:Y:S05]  /*10c0*/  BSYNC B0 ;  /* 0x0000000000007941 */ /* 0x000fea0003800000 */
.L_x_520:
[----:B---3--:R3:W4:Y:S01]  /*10d0*/  LDS.128 R12, [R7+0x8200] ;  /* 0x00820000070c7984 */ /* 0x0087220000000c00 */
[----:B------:R-:W-:Y:S01]  /*10e0*/  BSSY B0, `(.L_x_522) ;  /* 0x000000d000007945 */ /* 0x000fe20003800000 */
[----:B------:R-:W-:Y:S05]  /*10f0*/  @P3 BRA `(.L_x_523) ;  /* 0x000000b000003947 */ /* 0x000fea0003800000 */
[----:B------:R-:W-:Y:S01]  /*1100*/  IADD3 R17, P0, R2, 0x10, RZ ;  /* 0x0000001002117810 */ /* 0x000fe20007f1e0ff */
[----:B------:R-:W-:Y:S02]  /*1110*/  IMAD.MOV.U32 R6, RZ, RZ, R36 ;  /* 0x000000ffff067224 */ /* 0x000fe400078e0024 */
[----:B0-23--:R-:W-:Y:S02]  /*1120*/  IMAD.MOV.U32 R7, RZ, RZ, R5 ;  /* 0x000000ffff077224 */ /* 0x00dfe400078e0005 */
[----:B------:R-:W-:Y:S02]  /*1130*/  IMAD.X R0, RZ, RZ, R3, P0 ;  /* 0x000000ffff007224 */ /* 0x000fe400000e0603 */
[----:B------:R-:W-:-:S04]  /*1140*/  IMAD.WIDE.U32 R6, R17, c[0x0][0x1a0], R6 ;  /* 0x0000680011067a25 */ /* 0x000fc800078e0006 */
[----:B------:R-:W-:Y:S01]  /*1150*/  IMAD R0, R0, c[0x0][0x1a0], RZ ;  /* 0x0000680000007a24 */ /* 0x000fe200078e02ff */
[----:B------:R-:W-:-:S03]  /*1160*/  LEA R16, P0, R6, c[0x0][0x188], 0x1 ;  /* 0x0000620006107a11 */ /* 0x000fc600078008ff */
[----:B------:R-:W-:-:S04]  /*1170*/  IMAD R17, R17, c[0x0][0x1a4], R0 ;  /* 0x0000690011117a24 */ /* 0x000fc800078e0200 */
[----:B------:R-:W-:-:S05]  /*1180*/  IMAD.IADD R7, R7, 0x1, R17 ;  /* 0x0000000107077824 */ /* 0x000fca00078e0211 */
[----:B------:R-:W-:-:S05]  /*1190*/  LEA.HI.X R17, R6, c[0x0][0x18c], R7, 0x1, P0 ;  /* 0x0000630006117a11 */ /* 0x000fca00000f0c07 */
[----:B----4-:R0:W-:Y:S02]  /*11a0*/  STG.E.128 [R16.64], R12 ;  /* 0x0000000c10007986 */ /* 0x0101e4000c101d04 */
.L_x_523:
[----:B------:R-:W-:Y:S05]  /*11b0*/  BSYNC B0 ;  /* 0x0000000000007941 */ /* 0x000fea0003800000 */
.L_x_522:
[----:B------:R-:W-:Y:S05]  /*11c0*/  @P1 EXIT ;  /* 0x000000000000194d */ /* 0x000fea0003800000 */
[----:B0-23--:R-:W-:-:S04]  /*11d0*/  IADD3 R7, P0, R2, 0x18, RZ ;  /* 0x0000001802077810 */ /* 0x00dfc80007f1e0ff */
[----:B------:R-:W-:Y:S01]  /*11e0*/  IADD3.X R2, RZ, R3, RZ, P0, !PT ;  /* 0x00000003ff027210 */ /* 0x000fe200007fe4ff */
[----:B------:R-:W-:-:S04]  /*11f0*/  IMAD.MOV.U32 R3, RZ, RZ, R5 ;  /* 0x000000ffff037224 */ /* 0x000fc800078e0005 */
[----:B------:R-:W-:Y:S02]  /*1200*/  IMAD R0, R2, c[0x0][0x1a0], RZ ;  /* 0x0000680002007a24 */ /* 0x000fe400078e02ff */
[----:B------:R-:W-:-:S04]  /*1210*/  IMAD.MOV.U32 R2, RZ, RZ, R36 ;  /* 0x000000ffff027224 */ /* 0x000fc800078e0024 */
[----:B------:R-:W-:-:S04]  /*1220*/  IMAD.WIDE.U32 R2, R7, c[0x0][0x1a0], R2 ;  /* 0x0000680007027a25 */ /* 0x000fc800078e0002 */
[----:B------:R-:W-:Y:S01]  /*1230*/  IMAD R7, R7, c[0x0][0x1a4], R0 ;  /* 0x0000690007077a24 */ /* 0x000fe200078e0200 */
[----:B------:R-:W-:-:S03]  /*1240*/  LEA R4, P0, R2, c[0x0][0x188], 0x1 ;  /* 0x0000620002047a11 */ /* 0x000fc600078008ff */
[----:B------:R-:W-:-:S05]  /*1250*/  IMAD.IADD R3, R3, 0x1, R7 ;  /* 0x0000000103037824 */ /* 0x000fca00078e0207 */
[----:B------:R-:W-:-:S05]  /*1260*/  LEA.HI.X R5, R2, c[0x0][0x18c], R3, 0x1, P0 ;  /* 0x0000630002057a11 */ /* 0x000fca00000f0c03 */
[----:B-1----:R-:W-:Y:S01]  /*1270*/  STG.E.128 [R4.64], R8 ;  /* 0x0000000804007986 */ /* 0x002fe2000c101d04 */
[----:B------:R-:W-:Y:S05]  /*1280*/  EXIT ;  /* 0x000000000000794d */ /* 0x000fea0003800000 */
.L_x_524:
        /* <DEDUP_REMOVED lines=15> */
.L_x_1158:


//--------------------- .text._ZN7cutlass13device_kernelIN5flash19enable_sm80_to_sm89INS1_16FlashAttnBwdSm80INS1_25CollectiveMainloopBwdSm80ILi1ELi1EN4cute5tupleIJNS5_1CILi32EEENS7_ILi64EEENS7_ILi256EEEEEENS_10bfloat16_tEfNS_4arch4Sm80ELb1ELb0ELb0ELb1ELb0ELb0ELb0ELb0ELi2ELi2ELi2ELi1ELb1EEENS1_24CollectiveEpilogueBwdGQAISB_fSE_Li256ELb1ELb0EEENS1_25SingleTileBwdLPTSchedulerILb1ELi64ELb0EEEEEEEEEvNT_6ParamsE --------------------------
	.section	.text._ZN7cutlass13device_kernelIN5flash19enable_sm80_to_sm89INS1_16FlashAttnBwdSm80INS1_25CollectiveMainloopBwdSm80ILi1ELi1EN4cute5tupleIJNS5_1CILi32EEENS7_ILi64EEENS7_ILi256EEEEEENS_10bfloat16_tEfNS_4arch4Sm80ELb1ELb0ELb0ELb1ELb0ELb0ELb0ELb0ELi2ELi2ELi2ELi1ELb1EEENS1_24CollectiveEpilogueBwdGQAISB_fSE_Li256ELb1ELb0EEENS1_25SingleTileBwdLPTSchedulerILb1ELi64ELb0EEEEEEEEEvNT_6ParamsE,"ax",@progbits
	.sectioninfo	@"SHI_REGISTERS=255"
	.align	128
.text._ZN7cutlass13device_kernelIN5flash19enable_sm80_to_sm89INS1_16FlashAttnBwdSm80INS1_25CollectiveMainloopBwdSm80ILi1ELi1EN4cute5tupleIJNS5_1CILi32EEENS7_ILi64EEENS7_ILi256EEEEEENS_10bfloat16_tEfNS_4arch4Sm80ELb1ELb0ELb0ELb1ELb0ELb0ELb0ELb0ELi2ELi2ELi2ELi1ELb1EEENS1_24CollectiveEpilogueBwdGQAISB_fSE_Li256ELb1ELb0EEENS1_25SingleTileBwdLPTSchedulerILb1ELi64ELb0EEEEEEEEEvNT_6ParamsE:
        .type           _ZN7cutlass13device_kernelIN5flash19enable_sm80_to_sm89INS1_16FlashAttnBwdSm80INS1_25CollectiveMainloopBwdSm80ILi1ELi1EN4cute5tupleIJNS5_1CILi32EEENS7_ILi64EEENS7_ILi256EEEEEENS_10bfloat16_tEfNS_4arch4Sm80ELb1ELb0ELb0ELb1ELb0ELb0ELb0ELb0ELi2ELi2ELi2ELi1ELb1EEENS1_24CollectiveEpilogueBwdGQAISB_fSE_Li256ELb1ELb0EEENS1_25SingleTileBwdLPTSchedulerILb1ELi64ELb0EEEEEEEEEvNT_6ParamsE,@function
        .size           _ZN7cutlass13device_kernelIN5flash19enable_sm80_to_sm89INS1_16FlashAttnBwdSm80INS1_25CollectiveMainloopBwdSm80ILi1ELi1EN4cute5tupleIJNS5_1CILi32EEENS7_ILi64EEENS7_ILi256EEEEEENS_10bfloat16_tEfNS_4arch4Sm80ELb1ELb0ELb0ELb1ELb0ELb0ELb0ELb0ELi2ELi2ELi2ELi1ELb1EEENS1_24CollectiveEpilogueBwdGQAISB_fSE_Li256ELb1ELb0EEENS1_25SingleTileBwdLPTSchedulerILb1ELi64ELb0EEEEEEEEEvNT_6ParamsE,(.L_x_1159 - _ZN7cutlass13device_kernelIN5flash19enable_sm80_to_sm89INS1_16FlashAttnBwdSm80INS1_25CollectiveMainloopBwdSm80ILi1ELi1EN4cute5tupleIJNS5_1CILi32EEENS7_ILi64EEENS7_ILi256EEEEEENS_10bfloat16_tEfNS_4arch4Sm80ELb1ELb0ELb0ELb1ELb0ELb0ELb0ELb0ELi2ELi2ELi2ELi1ELb1EEENS1_24CollectiveEpilogueBwdGQAISB_fSE_Li256ELb1ELb0EEENS1_25SingleTileBwdLPTSchedulerILb1ELi64ELb0EEEEEEEEEvNT_6ParamsE)
        .other          _ZN7cutlass13device_kernelIN5flash19enable_sm80_to_sm89INS1_16FlashAttnBwdSm80INS1_25CollectiveMainloopBwdSm80ILi1ELi1EN4cute5tupleIJNS5_1CILi32EEENS7_ILi64EEENS7_ILi256EEEEEENS_10bfloat16_tEfNS_4arch4Sm80ELb1ELb0ELb0ELb1ELb0ELb0ELb0ELb0ELi2ELi2ELi2ELi1ELb1EEENS1_24CollectiveEpilogueBwdGQAISB_fSE_Li256ELb1ELb0EEENS1_25SingleTileBwdLPTSchedulerILb1ELi64ELb0EEEEEEEEEvNT_6ParamsE,@"STO_CUDA_ENTRY STV_DEFAULT"
_ZN7cutlass13device_kernelIN5flash19enable_sm80_to_sm89INS1_16FlashAttnBwdSm80INS1_25CollectiveMainloopBwdSm80ILi1ELi1EN4cute5tupleIJNS5_1CILi32EEENS7_ILi64EEENS7_ILi256EEEEEENS_10bfloat16_tEfNS_4arch4Sm80ELb1ELb0ELb0ELb1ELb0ELb0ELb0ELb0ELi2ELi2ELi2ELi1ELb1EEENS1_24CollectiveEpilogueBwdGQAISB_fSE_Li256ELb1ELb0EEENS1_25SingleTileBwdLPTSchedulerILb1ELi64ELb0EEEEEEEEEvNT_6ParamsE:
        /* <DEDUP_REMOVED lines=31> */
.L_x_526:
        /* <DEDUP_REMOVED lines=8> */
.L_x_527:
        /* <DEDUP_REMOVED lines=8> */
[----:B------:R-:W-:Y:S02]  /*02f0*/  UMOV UR7, UR5 ;  /* 0x0000000500077c82 */ /* 0x000fe40008000000 */
        /* <DEDUP_REMOVED lines=12> */
.L_x_528:
        /* <DEDUP_REMOVED lines=14> */
.L_x_530:
[----:B------:R-:W-:Y:S02]  /*04a0*/  ULDC UR5, c[0x0][0x3dc] ;  /* 0x0000f70000057ab9 */ /* 0x000fe40000000800 */
.L_x_529:
[----:B------:R-:W-:-:S04]  /*04b0*/  UIADD3 UR5, UR5, 0x3f, URZ ;  /* 0x0000003f05057890 */ /* 0x000fc8000fffe03f */
[----:B------:R-:W-:-:S04]  /*04c0*/  USHF.R.S32.HI UR4, URZ, 0x1f, UR5 ;  /* 0x0000001f3f047899 */ /* 0x000fc80008011405 */
[----:B------:R-:W-:-:S04]  /*04d0*/  ULEA.HI UR4, UR4, UR5, URZ, 0x6 ;  /* 0x0000000504047291 */ /* 0x000fc8000f8f303f */
[----:B------:R-:W-:-:S04]  /*04e0*/  USHF.R.S32.HI UR4, URZ, 0x6, UR4 ;  /* 0x000000063f047899 */ /* 0x000fc80008011404 */
[----:B------:R-:W-:-:S04]  /*04f0*/  UISETP.GE.AND UP0, UPT, UR15, UR4, UPT ;  /* 0x000000040f00728c */ /* 0x000fc8000bf06270 */
[----:B------:R-:W-:-:S06]  /*0500*/  USEL UR7, UR7, 0xffffffff, !UP0 ;  /* 0xffffffff07077887 */ /* 0x000fcc000c000000 */
[----:B------:R-:W-:-:S05]  /*0510*/  MOV R0, UR7 ;  /* 0x0000000700007c02 */ /* 0x000fca0008000f00 */
[----:B------:R1:W-:Y:S01]  /*0520*/  STL [R1+0xb4], R0 ;  /* 0x0000b40001007387 */ /* 0x0003e20000100800 */
[----:B------:R-:W-:Y:S05]  /*0530*/  BRA `(.L_x_531) ;  /* 0x000004a000007947 */ /* 0x000fea0003800000 */
.L_x_525:
        /* <DEDUP_REMOVED lines=22> */
.L_x_532:
        /* <DEDUP_REMOVED lines=8> */
.L_x_533:
        /* <DEDUP_REMOVED lines=21> */
.L_x_534:
        /* <DEDUP_REMOVED lines=14> */
.L_x_536:
[----:B------:R-:W-:Y:S02]  /*0950*/  ULDC UR5, c[0x0][0x3dc] ;  /* 0x0000f70000057ab9 */ /* 0x000fe40000000800 */
.L_x_535:
[----:B------:R-:W-:-:S04]  /*0960*/  UIADD3 UR5, UR5, 0x3f, URZ ;  /* 0x0000003f05057890 */ /* 0x000fc8000fffe03f */
[----:B------:R-:W-:-:S04]  /*0970*/  USHF.R.S32.HI UR4, URZ, 0x1f, UR5 ;  /* 0x0000001f3f047899 */ /* 0x000fc80008011405 */
[----:B------:R-:W-:-:S04]  /*0980*/  ULEA.HI UR4, UR4, UR5, URZ, 0x6 ;  /* 0x0000000504047291 */ /* 0x000fc8000f8f303f */
[----:B------:R-:W-:-:S04]  /*0990*/  USHF.R.S32.HI UR4, URZ, 0x6, UR4 ;  /* 0x000000063f047899 */ /* 0x000fc80008011404 */
[----:B------:R-:W-:-:S04]  /*09a0*/  UISETP.GE.AND UP0, UPT, UR15, UR4, UPT ;  /* 0x000000040f00728c */ /* 0x000fc8000bf06270 */
[----:B------:R-:W-:-:S06]  /*09b0*/  USEL UR7, UR7, 0xffffffff, !UP0 ;  /* 0xffffffff07077887 */ /* 0x000fcc000c000000 */
[----:B------:R-:W-:-:S05]  /*09c0*/  MOV R0, UR7 ;  /* 0x0000000700007c02 */ /* 0x000fca0008000f00 */
[----:B------:R1:W-:Y:S02]  /*09d0*/  STL [R1+0xb4], R0 ;  /* 0x0000b40001007387 */ /* 0x0003e40000100800 */
.L_x_531:
[----:B------:R-:W2:Y:S02]  /*09e0*/  LDL R148, [R1+0xb4] ;  /* 0x0000b40001947983 */ /* 0x000ea40000100800 */
[----:B--2---:R-:W-:-:S13]  /*09f0*/  ISETP.GE.AND P0, PT, R148, RZ, PT ;  /* 0x000000ff9400720c */ /* 0x004fda0003f06270 */
[----:B------:R-:W-:Y:S05]  /*0a00*/  @!P0 EXIT ;  /* 0x000000000000894d */ /* 0x000fea0003800000 */
[----:B------:R-:W-:Y:S01]  /*0a10*/  ISETP.NE.U32.AND P0, PT, RZ, c[0x0][0x2d8], PT ;  /* 0x0000b600ff007a0c */ /* 0x000fe20003f05070 */
[----:B------:R-:W-:Y:S01]  /*0a20*/  IMAD.MOV.U32 R13, RZ, RZ, 0x4 ;  /* 0x00000004ff0d7424 */ /* 0x000fe200078e00ff */
[----:B------:R-:W-:Y:S02]  /*0a30*/  ISETP.NE.U32.AND P2, PT, RZ, c[0x0][0x2c8], PT ;  /* 0x0000b200ff007a0c */ /* 0x000fe40003f45070 */
[----:B------:R-:W-:Y:S01]  /*0a40*/  ISETP.NE.AND.EX P0, PT, RZ, c[0x0][0x2dc], PT, P0 ;  /* 0x0000b700ff007a0c */ /* 0x000fe20003f05300 */
[----:B------:R-:W-:Y:S01]  /*0a50*/  IMAD.WIDE R4, R148, R13, c[0x0][0x2c8] ;  /* 0x0000b20094047625 */ /* 0x000fe200078e020d */
        /* <DEDUP_REMOVED lines=30> */
.L_x_537:
[----:B------:R-:W-:-:S04]  /*0c40*/  ISETP.NE.U32.AND P0, PT, RZ, c[0x0][0x2e0], PT ;  /* 0x0000b800ff007a0c */ /* 0x000fc80003f05070 */
[----:B------:R-:W-:-:S13]  /*0c50*/  ISETP.NE.AND.EX P0, PT, RZ, c[0x0][0x2e4], PT, P0 ;  /* 0x0000b900ff007a0c */ /* 0x000fda0003f05300 */
[----:B------:R-:W-:Y:S05]  /*0c60*/  @!P0 BRA `(.L_x_538) ;  /* 0x0000004000008947 */ /* 0x000fea0003800000 */
[----:B------:R-:W-:-:S05]  /*0c70*/  IMAD.WIDE R2, R148, R13, c[0x0][0x2e0] ;  /* 0x0000b80094027625 */ /* 0x000fca00078e020d */
[----:B------:R-:W2:Y:S02]  /*0c80*/  LDG.E R0, [R2.64] ;  /* 0x0000001002007981 */ /* 0x000ea4000c1e1900 */
[----:B--2---:R1:W2:Y:S02]  /*0c90*/  R2UR UR12, R0 ;  /* 0x00000000000c73c2 */ /* 0x0042a400000e0000 */
[----:B-12---:R-:W-:Y:S05]  /*0ca0*/  BRA `(.L_x_539) ;  /* 0x0000006000007947 */ /* 0x006fea0003800000 */
.L_x_538:
[----:B------:R-:W-:Y:S05]  /*0cb0*/  @!P5 BRA `(.L_x_539) ;  /* 0x000000500000d947 */ /* 0x000fea0003800000 */
[----:B------:R1:W2:Y:S04]  /*0cc0*/  LDG.E R0, [R2.64] ;  /* 0x0000001002007981 */ /* 0x0002a8000c1e1900 */
[----:B-1----:R-:W3:Y:S01]  /*0cd0*/  LDG.E R2, [R2.64+0x4] ;  /* 0x0000041002027981 */ /* 0x002ee2000c1e1900 */
[----:B--2---:R-:W1:Y:S08]  /*0ce0*/  R2UR UR12, R0 ;  /* 0x00000000000c73c2 */ /* 0x004e7000000e0000 */
[----:B---3--:R-:W1:Y:S02]  /*0cf0*/  R2UR UR4, R2 ;  /* 0x00000000020473c2 */ /* 0x008e6400000e0000 */
[----:B-1----:R-:W-:-:S06]  /*0d00*/  UIADD3 UR12, -UR12, UR4, URZ ;  /* 0x000000040c0c7290 */ /* 0x002fcc000fffe13f */
.L_x_539:
        /* <DEDUP_REMOVED lines=81> */
[----:B------:R-:W-:Y:S01]  /*1220*/  SHF.R.S32.HI R37, RZ, 0x1f, R149 ;  /* 0x0000001fff257819 */ /* 0x000fe20000011495 */
[----:B------:R-:W-:Y:S01]  /*1230*/  IMAD.SHL.U32 R5, R149, 0x4, RZ ;  /* 0x0000000495057824 */ /* 0x000fe200078e00ff */
[----:B------:R-:W-:Y:S01]  /*1240*/  SHF.R.S32.HI R3, RZ, 0x1f, R12 ;  /* 0x0000001fff037819 */ /* 0x000fe2000001140c */
[----:B------:R-:W-:Y:S01]  /*1250*/  IMAD.SHL.U32 R0, R12, 0x100, RZ ;  /* 0x000001000c007824 */ /* 0x000fe200078e00ff */
[-C--:B------:R-:W-:Y:S01]  /*1260*/  LEA.HI R39, R37, R149.reuse, RZ, 0x3 ;  /* 0x0000009525277211 */ /* 0x080fe200078f18ff */
[----:B------:R-:W-:Y:S01]  /*1270*/  ULDC.64 UR4, c[0x0][0x248] ;  /* 0x0000920000047ab9 */ /* 0x000fe20000000a00 */
[----:B------:R-:W-:Y:S01]  /*1280*/  IADD3 R2, P3, R5, R12, RZ ;  /* 0x0000000c05027210 */ /* 0x000fe20007f7e0ff */
[----:B------:R-:W-:Y:S01]  /*1290*/  UISETP.NE.AND UP0, UPT, UR4, 0x1, UPT ;  /* 0x000000010400788c */ /* 0x000fe2000bf05270 */
[----:B------:R-:W-:Y:S01]  /*12a0*/  SHF.R.S32.HI R43, RZ, 0x3, R39 ;  /* 0x00000003ff2b7819 */ /* 0x000fe20000011427 */
[----:B------:R-:W-:Y:S01]  /*12b0*/  UIMAD.WIDE.U32 UR20, UR14, UR5, URZ ;  /* 0x000000050e1472a5 */ /* 0x000fe2000f8e003f */
[----:B------:R-:W-:Y:S01]  /*12c0*/  SHF.R.S32.HI R7, RZ, 0x1f, R149 ;  /* 0x0000001fff077819 */ /* 0x000fe20000011495 */
[----:B------:R-:W-:Y:S01]  /*12d0*/  ULDC UR4, c[0x0][0x250] ;  /* 0x0000940000047ab9 */ /* 0x000fe20000000800 */
[----:B------:R-:W-:Y:S01]  /*12e0*/  IADD3 R4, P1, R0, R149, RZ ;  /* 0x0000009500047210 */ /* 0x000fe20007f3e0ff */
[----:B------:R-:W-:Y:S01]  /*12f0*/  UMOV UR7, UR14 ;  /* 0x0000000e00077c82 */ /* 0x000fe20008000000 */
[----:B------:R-:W-:Y:S01]  /*1300*/  SHF.R.S32.HI R6, RZ, 0x1f, R43 ;  /* 0x0000001fff067819 */ /* 0x000fe2000001142b */
[----:B------:R-:W-:Y:S01]  /*1310*/  UIADD3 UR8, -UR9, UR12, URZ ;  /* 0x0000000c09087290 */ /* 0x000fe2000fffe13f */
[C---:B------:R-:W-:Y:S01]  /*1320*/  IADD3 R12, P4, R43.reuse, R8, RZ ;  /* 0x000000082b0c7210 */ /* 0x040fe20007f9e0ff */
[----:B------:R-:W-:Y:S01]  /*1330*/  USHF.R.S32.HI UR11, URZ, 0x1f, UR14 ;  /* 0x0000001f3f0b7899 */ /* 0x000fe2000801140e */
[----:B------:R-:W-:Y:S01]  /*1340*/  IADD3 R8, P0, R43, R10, RZ ;  /* 0x0000000a2b087210 */ /* 0x000fe20007f1e0ff */
[----:B------:R-:W-:Y:S01]  /*1350*/  @UP0 UMOV UR5, UR21 ;  /* 0x0000001500050c82 */ /* 0x000fe20008000000 */
[----:B------:R-:W-:Y:S01]  /*1360*/  LEA.HI.X.SX32 R3, R5, R3, 0x1, P3 ;  /* 0x0000000305037211 */ /* 0x000fe200018f0eff */
[----:B------:R-:W-:Y:S01]  /*1370*/  IMAD.X R19, R6, 0x1, R9, P4 ;  /* 0x0000000106137824 */ /* 0x000fe200020e0609 */
[----:B------:R-:W-:Y:S01]  /*1380*/  LEA.HI.X.SX32 R5, R0, R7, 0x1, P1 ;  /* 0x0000000700057211 */ /* 0x000fe200008f0eff */
[----:B------:R-:W-:Y:S01]  /*1390*/  IMAD.U32 R0, RZ, RZ, UR14 ;  /* 0x0000000eff007e24 */ /* 0x000fe2000f8e00ff */
[CC--:B------:R-:W-:Y:S01]  /*13a0*/  LEA.HI R41, R37.reuse, R149.reuse, RZ, 0x4 ;  /* 0x0000009525297211 */ /* 0x0c0fe200078f20ff */
[----:B------:R-:W-:Y:S01]  /*13b0*/  IMAD.X R9, R6, 0x1, R11, P0 ;  /* 0x0000000106097824 */ /* 0x000fe200000e060b */
[----:B------:R-:W-:Y:S01]  /*13c0*/  LEA.HI R28, R37, R149, RZ, 0x2 ;  /* 0x00000095251c7211 */ /* 0x000fe200078f10ff */
[----:B------:R-:W-:Y:S01]  /*13d0*/  IMAD.U32 R7, RZ, RZ, UR14 ;  /* 0x0000000eff077e24 */ /* 0x000fe2000f8e00ff */
[----:B------:R-:W-:Y:S01]  /*13e0*/  @UP0 USHF.R.U32.HI UR7, URZ, UR4, UR5 ;  /* 0x000000043f070299 */ /* 0x000fe20008011605 */
[----:B------:R-:W-:Y:S01]  /*13f0*/  IMAD.U32 R6, RZ, RZ, UR14 ;  /* 0x0000000eff067e24 */ /* 0x000fe2000f8e00ff */
[----:B------:R-:W-:Y:S01]  /*1400*/  SHF.R.S32.HI R26, RZ, 0x1f, R148 ;  /* 0x0000001fff1a7819 */ /* 0x000fe20000011494 */
[----:B------:R-:W-:Y:S01]  /*1410*/  IMAD.WIDE.U32 R34, R0, c[0x0][0x238], R4 ;  /* 0x00008e0000227a25 */ /* 0x000fe200078e0004 */
[----:B------:R-:W-:Y:S01]  /*1420*/  SHF.R.S32.HI R4, RZ, 0x4, R41 ;  /* 0x00000004ff047819 */ /* 0x000fe20000011429 */
[----:B------:R-:W-:Y:S01]  /*1430*/  USHF.R.S32.HI UR6, URZ, 0x1f, UR7 ;  /* 0x0000001f3f067899 */ /* 0x000fe20008011407 */
[----:B------:R-:W-:Y:S01]  /*1440*/  SHF.R.S32.HI R5, RZ, 0x2, R28 ;  /* 0x00000002ff057819 */ /* 0x000fe2000001141c */
[----:B------:R-:W-:Y:S01]  /*1450*/  IMAD.WIDE.U32 R30, R7, c[0x0][0x270], R2 ;  /* 0x00009c00071e7a25 */ /* 0x000fe200078e0002 */
[----:B------:R-:W-:Y:S01]  /*1460*/  SHF.R.S32.HI R0, RZ, 0x1f, R28 ;  /* 0x0000001fff007819 */ /* 0x000fe2000001141c */
[----:B------:R-:W-:Y:S01]  /*1470*/  ULDC.64 UR4, c[0x0][0x1e0] ;  /* 0x0000780000047ab9 */ /* 0x000fe20000000a00 */
[----:B------:R-:W-:Y:S01]  /*1480*/  SEL R16, R26, RZ, !P5 ;  /* 0x000000ff1a107207 */ /* 0x000fe20006800000 */
[----:B------:R-:W-:Y:S01]  /*1490*/  IMAD.WIDE.U32 R32, R6, c[0x0][0x288], R2 ;  /* 0x0000a20006207a25 */ /* 0x000fe200078e0002 */
[----:B------:R-:W-:Y:S01]  /*14a0*/  LEA.HI R2, R41, R4, RZ, 0x1 ;  /* 0x0000000429027211 */ /* 0x000fe200078f08ff */
[----:B------:R-:W-:Y:S01]  /*14b0*/  UIMAD UR4, UR6, UR4, URZ ;  /* 0x00000004060472a4 */ /* 0x000fe2000f8e023f */
[----:B------:R-:W-:Y:S01]  /*14c0*/  LEA.HI R0, R0, R5, RZ, 0x3 ;  /* 0x0000000500007211 */ /* 0x000fe200078f18ff */
[----:B------:R-:W-:Y:S01]  /*14d0*/  IMAD.U32 R10, RZ, RZ, UR15 ;  /* 0x0000000fff0a7e24 */ /* 0x000fe2000f8e00ff */
[----:B------:R-:W-:Y:S01]  /*14e0*/  LOP3.LUT R3, R39, 0xfffffff8, RZ, 0xc0, !PT ;  /* 0xfffffff827037812 */ /* 0x000fe200078ec0ff */
[----:B------:R-:W-:Y:S01]  /*14f0*/  UIMAD UR4, UR7, UR5, UR4 ;  /* 0x00000005070472a4 */ /* 0x000fe2000f8e0204 */
[----:B------:R-:W-:Y:S01]  /*1500*/  LOP3.LUT R2, R2, 0xfffffffe, RZ, 0xc0, !PT ;  /* 0xfffffffe02027812 */ /* 0x000fe200078ec0ff */
[----:B------:R-:W-:Y:S01]  /*1510*/  IMAD.WIDE R10, R10, 0x40, R8 ;  /* 0x000000400a0a7825 */ /* 0x000fe200078e0208 */
[----:B------:R-:W-:Y:S01]  /*1520*/  LOP3.LUT R0, R0, 0xfffffff8, RZ, 0xc0, !PT ;  /* 0xfffffff800007812 */ /* 0x000fe200078ec0ff */
[----:B------:R-:W-:Y:S01]  /*1530*/  CS2R R146, SRZ ;  /* 0x0000000000927805 */ /* 0x000fe2000001ff00 */
[----:B------:R-:W-:Y:S01]  /*1540*/  SEL R17, R148, RZ, !P5 ;  /* 0x000000ff94117207 */ /* 0x000fe20006800000 */
[----:B------:R-:W-:Y:S01]  /*1550*/  IMAD.IADD R22, R149, 0x1, -R3 ;  /* 0x0000000195167824 */ /* 0x000fe200078e0a03 */
[-C--:B------:R-:W-:Y:S01]  /*1560*/  LEA.HI R38, R37, R149.reuse, RZ, 0x5 ;  /* 0x0000009525267211 */ /* 0x080fe200078f28ff */
[----:B------:R-:W-:Y:S01]  /*1570*/  IMAD.IADD R27, R4, 0x1, -R2 ;  /* 0x00000001041b7824 */ /* 0x000fe200078e0a02 */
[----:B------:R-:W-:Y:S01]  /*1580*/  CS2R R144, SRZ ;  /* 0x0000000000907805 */ /* 0x000fe2000001ff00 */
[----:B------:R-:W-:Y:S01]  /*1590*/  IMAD.IADD R25, R5, 0x1, -R0 ;  /* 0x0000000105197824 */ /* 0x000fe200078e0a00 */
[----:B------:R-:W-:Y:S01]  /*15a0*/  LEA.HI R0, R37, R149, RZ, 0x6 ;  /* 0x0000009525007211 */ /* 0x000fe200078f30ff */
[----:B------:R-:W-:Y:S01]  /*15b0*/  IMAD.SHL.U32 R14, R22, 0x8, RZ ;  /* 0x00000008160e7824 */ /* 0x000fe200078e00ff */
[----:B------:R-:W-:Y:S01]  /*15c0*/  SHF.R.S32.HI R37, RZ, 0x5, R38 ;  /* 0x00000005ff257819 */ /* 0x000fe20000011426 */
[----:B------:R-:W-:Y:S01]  /*15d0*/  IMAD.SHL.U32 R2, R43, 0x40, RZ ;  /* 0x000000402b027824 */ /* 0x000fe200078e00ff */
[----:B------:R-:W-:Y:S01]  /*15e0*/  SHF.R.S32.HI R24, RZ, 0x6, R0 ;  /* 0x00000006ff187819 */ /* 0x000fe20000011400 */
[----:B------:R-:W-:Y:S01]  /*15f0*/  IMAD.U32 R5, RZ, RZ, UR7 ;  /* 0x00000007ff057e24 */ /* 0x000fe2000f8e00ff */
[--C-:B------:R-:W-:Y:S01]  /*1600*/  SHF.R.S32.HI R15, RZ, 0x1f, R14.reuse ;  /* 0x0000001fff0f7819 */ /* 0x100fe2000001140e */
[----:B------:R-:W-:Y:S01]  /*1610*/  IMAD R6, R16, c[0x0][0x1e8], RZ ;  /* 0x00007a0010067a24 */ /* 0x000fe200078e02ff */
[----:B------:R-:W-:Y:S01]  /*1620*/  LOP3.LUT R0, R2, 0x1c0, RZ, 0xc0, !PT ;  /* 0x000001c002007812 */ /* 0x000fe200078ec0ff */
[----:B------:R-:W-:Y:S01]  /*1630*/  IMAD.SHL.U32 R40, R24, 0x200, RZ ;  /* 0x0000020018287824 */ /* 0x000fe200078e00ff */
[----:B------:R-:W-:Y:S01]  /*1640*/  ISETP.GE.AND P5, PT, R14, c[0x0][0x1cc], PT ;  /* 0x000073000e007a0c */ /* 0x000fe20003fa6270 */
[--C-:B------:R-:W-:Y:S01]  /*1650*/  IMAD.WIDE.U32 R2, R5, c[0x0][0x1e0], R14.reuse ;  /* 0x0000780005027a25 */ /* 0x100fe200078e000e */
[----:B------:R-:W-:Y:S01]  /*1660*/  LOP3.LUT R4, R0, 0x38, R14, 0xf8, !PT ;  /* 0x0000003800047812 */ /* 0x000fe200078ef80e */
[----:B------:R-:W-:Y:S01]  /*1670*/  CS2R R142, SRZ ;  /* 0x00000000008e7805 */ /* 0x000fe2000001ff00 */
[----:B------:R-:W-:Y:S01]  /*1680*/  SHF.R.U32.HI R0, RZ, 0x3, R0 ;  /* 0x00000003ff007819 */ /* 0x000fe20000011600 */
[----:B------:R-:W-:Y:S01]  /*1690*/  IMAD.WIDE.U32 R8, R12, c[0x0][0x178], R14 ;  /* 0x00005e000c087a25 */ /* 0x000fe200078e000e */
[----:B------:R-:W-:Y:S01]  /*16a0*/  IADD3 R3, R3, UR4, RZ ;  /* 0x0000000403037c10 */ /* 0x000fe2000fffe0ff */
[----:B------:R-:W-:Y:S01]  /*16b0*/  ULDC.64 UR4, c[0x0][0x1b0] ;  /* 0x00006c0000047ab9 */ /* 0x000fe20000000a00 */
[----:B------:R-:W-:Y:S01]  /*16c0*/  LOP3.LUT R23, R40, R4, R0, 0xf6, !PT ;  /* 0x0000000428177212 */ /* 0x000fe200078ef600 */
[----:B------:R-:W-:Y:S01]  /*16d0*/  IMAD R0, R19, c[0x0][0x178], RZ ;  /* 0x00005e0013007a24 */ /* 0x000fe200078e02ff */
[----:B------:R-:W-:Y:S01]  /*16e0*/  UIMAD UR4, UR6, UR4, URZ ;  /* 0x00000004060472a4 */ /* 0x000fe2000f8e023f */
[----:B------:R-:W-:Y:S01]  /*16f0*/  IMAD.WIDE.U32 R4, R5, c[0x0][0x1b0], R14 ;  /* 0x00006c0005047a25 */ /* 0x000fe200078e000e */
[C---:B------:R-:W-:Y:S01]  /*1700*/  IADD3 R36, R14.reuse, 0x80, RZ ;  /* 0x000000800e247810 */ /* 0x040fe20007ffe0ff */
[----:B------:R-:W-:Y:S01]  /*1710*/  USHF.R.S32.HI UR6, URZ, 0x1f, UR18 ;  /* 0x0000001f3f067899 */ /* 0x000fe20008011412 */
[----:B------:R-:W-:Y:S01]  /*1720*/  IADD3 R29, R14, 0xc0, RZ ;  /* 0x000000c00e1d7810 */ /* 0x000fe20007ffe0ff */
[----:B------:R-:W-:Y:S01]  /*1730*/  IMAD R0, R12, c[0x0][0x17c], R0 ;  /* 0x00005f000c007a24 */ /* 0x000fe200078e0200 */
[----:B------:R-:W-:Y:S01]  /*1740*/  UIMAD UR4, UR7, UR5, UR4 ;  /* 0x00000005070472a4 */ /* 0x000fe2000f8e0204 */
[----:B------:R-:W-:Y:S01]  /*1750*/  IMAD R19, R19, c[0x0][0x208], RZ ;  /* 0x0000820013137a24 */ /* 0x000fe200078e02ff */
[----:B------:R-:W-:Y:S01]  /*1760*/  ISETP.GE.AND P3, PT, R36, c[0x0][0x1cc], PT ;  /* 0x0000730024007a0c */ /* 0x000fe20003f66270 */
[----:B------:R-:W-:Y:S01]  /*1770*/  IMAD R18, R17, c[0x0][0x1ec], R6 ;  /* 0x00007b0011127a24 */ /* 0x000fe200078e0206 */
[----:B------:R-:W-:Y:S01]  /*1780*/  CS2R R140, SRZ ;  /* 0x00000000008c7805 */ /* 0x000fe2000001ff00 */
[----:B------:R-:W-:Y:S01]  /*1790*/  IMAD.IADD R13, R9, 0x1, R0 ;  /* 0x00000001090d7824 */ /* 0x000fe200078e0200 */
[----:B------:R-:W-:Y:S01]  /*17a0*/  CS2R R138, SRZ ;  /* 0x00000000008a7805 */ /* 0x000fe2000001ff00 */
[----:B------:R-:W-:Y:S01]  /*17b0*/  IMAD.WIDE.U32 R6, R17, c[0x0][0x1e8], R2 ;  /* 0x00007a0011067a25 */ /* 0x000fe200078e0002 */
[----:B------:R-:W-:Y:S01]  /*17c0*/  IADD3 R3, R5, UR4, RZ ;  /* 0x0000000405037c10 */ /* 0x000fe2000fffe0ff */
[----:B------:R-:W-:Y:S01]  /*17d0*/  ULDC.64 UR4, c[0x0][0x180] ;  /* 0x0000600000047ab9 */ /* 0x000fe20000000a00 */
[----:B------:R-:W-:Y:S01]  /*17e0*/  CS2R R136, SRZ ;  /* 0x0000000000887805 */ /* 0x000fe2000001ff00 */
[----:B------:R-:W-:Y:S01]  /*17f0*/  IMAD R0, R11, c[0x0][0x1d8], RZ ;  /* 0x000076000b007a24 */ /* 0x000fe200078e02ff */
[----:B------:R-:W-:Y:S01]  /*1800*/  UIMAD UR4, UR11, UR4, URZ ;  /* 0x000000040b0472a4 */ /* 0x000fe2000f8e023f */
[C---:B------:R-:W-:Y:S01]  /*1810*/  IMAD R19, R12.reuse, c[0x0][0x20c], R19 ;  /* 0x000083000c137a24 */ /* 0x040fe200078e0213 */
[----:B------:R-:W-:Y:S01]  /*1820*/  CS2R R134, SRZ ;  /* 0x0000000000867805 */ /* 0x000fe2000001ff00 */
[----:B------:R-:W-:Y:S01]  /*1830*/  IMAD.WIDE.U32 R20, R12, c[0x0][0x208], R14 ;  /* 0x000082000c147a25 */ /* 0x000fe200078e000e */
[----:B------:R-:W-:Y:S01]  /*1840*/  UIMAD UR4, UR14, UR5, UR4 ;  /* 0x000000050e0472a4 */ /* 0x000fe2000f8e0204 */
[----:B------:R-:W-:Y:S01]  /*1850*/  CS2R R132, SRZ ;  /* 0x0000000000847805 */ /* 0x000fe2000001ff00 */
[----:B------:R-:W-:Y:S01]  /*1860*/  CS2R R130, SRZ ;  /* 0x0000000000827805 */ /* 0x000fe2000001ff00 */
[----:B------:R-:W-:Y:S01]  /*1870*/  IMAD.MOV.U32 R12, RZ, RZ, R8 ;  /* 0x000000ffff0c7224 */ /* 0x000fe200078e0008 */
[----:B------:R-:W-:Y:S01]  /*1880*/  CS2R R128, SRZ ;  /* 0x0000000000807805 */ /* 0x000fe2000001ff00 */
[----:B------:R-:W-:Y:S01]  /*1890*/  IMAD.MOV.U32 R2, RZ, RZ, R4 ;  /* 0x000000ffff027224 */ /* 0x000fe200078e0004 */
[----:B------:R-:W-:Y:S01]  /*18a0*/  CS2R R126, SRZ ;  /* 0x00000000007e7805 */ /* 0x000fe2000001ff00 */
[----:B------:R-:W-:Y:S01]  /*18b0*/  IMAD.IADD R5, R7, 0x1, R18 ;  /* 0x0000000107057824 */ /* 0x000fe200078e0212 */
[----:B------:R-:W-:Y:S01]  /*18c0*/  CS2R R124, SRZ ;  /* 0x00000000007c7805 */ /* 0x000fe2000001ff00 */
[----:B------:R-:W-:Y:S01]  /*18d0*/  IMAD.MOV.U32 R4, RZ, RZ, R6 ;  /* 0x000000ffff047224 */ /* 0x000fe200078e0006 */
[----:B------:R-:W-:Y:S01]  /*18e0*/  CS2R R122, SRZ ;  /* 0x00000000007a7805 */ /* 0x000fe2000001ff00 */
[----:B------:R-:W-:Y:S01]  /*18f0*/  IMAD R8, R10, c[0x0][0x1dc], R0 ;  /* 0x000077000a087a24 */ /* 0x000fe200078e0200 */
[----:B------:R-:W-:Y:S01]  /*1900*/  IADD3 R0, -R43, UR8, RZ ;  /* 0x000000082b007c10 */ /* 0x000fe2000fffe1ff */
[----:B------:R-:W-:Y:S01]  /*1910*/  IMAD R7, R16, c[0x0][0x1b8], RZ ;  /* 0x00006e0010077a24 */ /* 0x000fe200078e02ff */
[----:B------:R-:W-:Y:S01]  /*1920*/  IADD3 R16, R14, 0x40, RZ ;  /* 0x000000400e107810 */ /* 0x000fe20007ffe0ff */
[----:B------:R-:W-:Y:S01]  /*1930*/  IMAD.WIDE.U32 R4, R10, c[0x0][0x1d8], R4 ;  /* 0x000076000a047a25 */ /* 0x000fe200078e0004 */
[----:B------:R-:W-:Y:S01]  /*1940*/  ISETP.LT.OR P1, PT, R0, 0x1, P5 ;  /* 0x000000010000780c */ /* 0x000fe20002f21670 */
[----:B------:R-:W-:Y:S01]  /*1950*/  CS2R R120, SRZ ;  /* 0x0000000000787805 */ /* 0x000fe2000001ff00 */
[----:B------:R-:W-:Y:S01]  /*1960*/  ISETP.GE.AND P4, PT, R16, c[0x0][0x1cc], PT ;  /* 0x0000730010007a0c */ /* 0x000fe20003f86270 */
[C---:B------:R-:W-:Y:S01]  /*1970*/  IMAD R9, R17.reuse, c[0x0][0x1bc], R7 ;  /* 0x00006f0011097a24 */ /* 0x040fe200078e0207 */
[----:B------:R-:W-:Y:S01]  /*1980*/  ISETP.LT.OR P5, PT, R0, 0x21, P5 ;  /* 0x000000210000780c */ /* 0x000fe20002fa1670 */
[----:B------:R-:W-:Y:S01]  /*1990*/  IMAD.WIDE.U32 R6, R17, c[0x0][0x1b8], R2 ;  /* 0x00006e0011067a25 */ /* 0x000fe200078e0002 */
[----:B------:R-:W-:Y:S01]  /*19a0*/  LEA R2, P0, R4, c[0x0][0x1c0], 0x1 ;  /* 0x0000700004027a11 */ /* 0x000fe200078008ff */
[----:B------:R-:W-:Y:S01]  /*19b0*/  CS2R R118, SRZ ;  /* 0x0000000000767805 */ /* 0x000fe2000001ff00 */
[C---:B------:R-:W-:Y:S01]  /*19c0*/  ISETP.LT.OR P6, PT, R0.reuse, 0x1, P4 ;  /* 0x000000010000780c */ /* 0x040fe200027c1670 */
[----:B------:R-:W-:Y:S01]  /*19d0*/  IMAD.IADD R3, R5, 0x1, R8 ;  /* 0x0000000105037824 */ /* 0x000fe200078e0208 */
[----:B------:R-:W-:Y:S01]  /*19e0*/  ISETP.LT.OR P4, PT, R0, 0x21, P4 ;  /* 0x000000210000780c */ /* 0x000fe20002781670 */
[----:B------:R-:W-:Y:S01]  /*19f0*/  IMAD.SHL.U32 R42, R23, 0x2, RZ ;  /* 0x00000002172a7824 */ /* 0x000fe200078e00ff */
[----:B------:R-:W-:Y:S01]  /*1a00*/  CS2R R116, SRZ ;  /* 0x0000000000747805 */ /* 0x000fe2000001ff00 */
[----:B------:R-:W-:Y:S01]  /*1a10*/  IMAD.MOV.U32 R17, RZ, RZ, c[0x0][0x1d8] ;  /* 0x00007600ff117624 */ /* 0x000fe200078e00ff */
[----:B------:R-:W-:Y:S01]  /*1a20*/  LEA.HI.X R3, R4, c[0x0][0x1c4], R3, 0x1, P0 ;  /* 0x0000710004037a11 */ /* 0x000fe200000f0c03 */
[----:B------:R-:W-:Y:S01]  /*1a30*/  IMAD.MOV.U32 R18, RZ, RZ, c[0x0][0x1dc] ;  /* 0x00007700ff127624 */ /* 0x000fe200078e00ff */
[C---:B------:R-:W-:Y:S01]  /*1a40*/  ISETP.LT.OR P0, PT, R0.reuse, 0x1, P3 ;  /* 0x000000010000780c */ /* 0x040fe20001f01670 */
[----:B------:R-:W-:Y:S01]  /*1a50*/  IMAD R5, R11, c[0x0][0x1a8], RZ ;  /* 0x00006a000b057a24 */ /* 0x000fe200078e02ff */
[----:B------:R-:W-:Y:S01]  /*1a60*/  ISETP.LT.OR P3, PT, R0, 0x21, P3 ;  /* 0x000000210000780c */ /* 0x000fe20001f61670 */
[----:B------:R-:W-:Y:S01]  /*1a70*/  @!PT LDS RZ, [RZ] ;  /* 0x00000000fffff984 */ /* 0x000fe20000000800 */
[----:B------:R-:W-:Y:S01]  /*1a80*/  @!PT LDS RZ, [RZ] ;  /* 0x00000000fffff984 */ /* 0x000fe20000000800 */
[----:B------:R-:W-:Y:S01]  /*1a90*/  @!PT LDS RZ, [RZ] ;  /* 0x00000000fffff984 */ /* 0x000fe20000000800 */
[----:B------:R1:W-:Y:S01]  /*1aa0*/  LDGSTS.E.BYPASS.LTC128B.128 [R42+0x8080], [R2.64], !P1 ;  /* 0x08080000022a7fae */ /* 0x0003e2000c901d50 */
[C---:B------:R-:W-:Y:S01]  /*1ab0*/  LEA R4, P1, R17.reuse, R2, 0x6 ;  /* 0x0000000211047211 */ /* 0x040fe200078230ff */
[C---:B------:R-:W-:Y:S01]  /*1ac0*/  IMAD R15, R10.reuse, c[0x0][0x1ac], R5 ;  /* 0x00006b000a0f7a24 */ /* 0x040fe200078e0205 */
[----:B------:R-:W-:Y:S01]  /*1ad0*/  CS2R R114, SRZ ;  /* 0x0000000000727805 */ /* 0x000fe2000001ff00 */
[----:B------:R1:W-:Y:S01]  /*1ae0*/  LDGSTS.E.BYPASS.LTC128B.128 [R42+0xa080], [R2.64+0x80], !P6 ;  /* 0x0a080080022a7fae */ /* 0x0003e2000f101d50 */
[----:B------:R-:W-:Y:S01]  /*1af0*/  LEA.HI.X R5, R17, R3, R18, 0x6, P1 ;  /* 0x0000000311057211 */ /* 0x000fe200008f3412 */
[----:B------:R-:W-:Y:S01]  /*1b00*/  IMAD.IADD R7, R7, 0x1, R9 ;  /* 0x0000000107077824 */ /* 0x000fe200078e0209 */
[----:B------:R-:W-:Y:S01]  /*1b10*/  ISETP.GE.AND P1, PT, R29, c[0x0][0x1cc], PT ;  /* 0x000073001d007a0c */ /* 0x000fe20003f26270 */
[----:B------:R-:W-:Y:S01]  /*1b20*/  IMAD.U32 R11, RZ, RZ, UR14 ;  /* 0x0000000eff0b7e24 */ /* 0x000fe2000f8e00ff */
[----:B------:R-:W-:Y:S01]  /*1b30*/  STL [R1+0x50], R42 ;  /* 0x0000502a01007387 */ /* 0x000fe20000100800 */
[----:B------:R-:W-:Y:S01]  /*1b40*/  IMAD.WIDE.U32 R8, R10, c[0x0][0x1a8], R6 ;  /* 0x00006a000a087a25 */ /* 0x000fe200078e0006 */
[C---:B------:R-:W-:Y:S01]  /*1b50*/  ISETP.LT.OR P6, PT, R0.reuse, 0x1, P1 ;  /* 0x000000010000780c */ /* 0x040fe20000fc1670 */
[----:B------:R-:W-:Y:S01]  /*1b60*/  CS2R R112, SRZ ;  /* 0x0000000000707805 */ /* 0x000fe2000001ff00 */
[----:B------:R1:W-:Y:S01]  /*1b70*/  LDGSTS.E.BYPASS.LTC128B.128 [R42+0xc080], [R2.64+0x100], !P0 ;  /* 0x0c080100022a7fae */ /* 0x0003e2000c101d50 */
[----:B------:R-:W-:Y:S01]  /*1b80*/  IMAD.SHL.U32 R7, R25, 0x40, RZ ;  /* 0x0000004019077824 */ /* 0x000fe200078e00ff */
[----:B------:R-:W-:Y:S01]  /*1b90*/  ISETP.LT.OR P1, PT, R0, 0x21, P1 ;  /* 0x000000210000780c */ /* 0x000fe20000f21670 */
[----:B------:R-:W-:Y:S01]  /*1ba0*/  IMAD.SHL.U32 R6, R24, 0x8, RZ ;  /* 0x0000000818067824 */ /* 0x000fe200078e00ff */
[----:B------:R-:W-:Y:S01]  /*1bb0*/  SEL R17, R148, RZ, !P2 ;  /* 0x000000ff94117207 */ /* 0x000fe20005000000 */
[----:B------:R-:W-:Y:S01]  /*1bc0*/  IMAD.IADD R9, R9, 0x1, R15 ;  /* 0x0000000109097824 */ /* 0x000fe200078e020f */
[----:B------:R-:W-:Y:S01]  /*1bd0*/  LOP3.LUT R7, R7, 0x1c0, RZ, 0xc0, !PT ;  /* 0x000001c007077812 */ /* 0x000fe200078ec0ff */
[----:B------:R-:W-:Y:S01]  /*1be0*/  IMAD.MOV.U32 R148, RZ, RZ, 0x20 ;  /* 0x00000020ff947424 */ /* 0x000fe200078e00ff */
[----:B------:R-:W-:Y:S01]  /*1bf0*/  LOP3.LUT R23, R6, 0x18, RZ, 0xc0, !PT ;  /* 0x0000001806177812 */ /* 0x000fe200078ec0ff */
[----:B------:R-:W-:Y:S01]  /*1c00*/  CS2R R110, SRZ ;  /* 0x00000000006e7805 */ /* 0x000fe2000001ff00 */
[----:B------:R-:W-:Y:S01]  /*1c10*/  SHF.R.U32.HI R10, RZ, 0x3, R7 ;  /* 0x00000003ff0a7819 */ /* 0x000fe20000011607 */
[----:B------:R1:W-:Y:S01]  /*1c20*/  LDGSTS.E.BYPASS.LTC128B.128 [R42+0xe080], [R2.64+0x180], !P6 ;  /* 0x0e080180022a7fae */ /* 0x0003e2000f101d50 */
[----:B------:R-:W-:Y:S01]  /*1c30*/  LEA R6, P0, R8, c[0x0][0x190], 0x1 ;  /* 0x0000640008067a11 */ /* 0x000fe200078008ff */
[----:B------:R-:W-:Y:S01]  /*1c40*/  CS2R R108, SRZ ;  /* 0x00000000006c7805 */ /* 0x000fe2000001ff00 */
[----:B------:R-:W-:Y:S01]  /*1c50*/  ISETP.GE.AND P6, PT, R14, c[0x0][0x19c], PT ;  /* 0x000067000e007a0c */ /* 0x000fe20003fc6270 */
[----:B------:R2:W-:Y:S01]  /*1c60*/  LDGSTS.E.BYPASS.LTC128B.128 [R42+0x9080], [R4.64], !P5 ;  /* 0x09080000042a7fae */ /* 0x0005e2000e901d50 */
[----:B------:R-:W-:Y:S01]  /*1c70*/  ISETP.GE.AND P5, PT, R16, c[0x0][0x19c], PT ;  /* 0x0000670010007a0c */ /* 0x000fe20003fa6270 */
[----:B------:R-:W-:Y:S01]  /*1c80*/  CS2R R106, SRZ ;  /* 0x00000000006a7805 */ /* 0x000fe2000001ff00 */
[----:B------:R-:W-:Y:S01]  /*1c90*/  LOP3.LUT R15, R10, R7, R23, 0x1e, !PT ;  /* 0x000000070a0f7212 */ /* 0x000fe200078e1e17 */
[----:B------:R2:W-:Y:S01]  /*1ca0*/  LDGSTS.E.BYPASS.LTC128B.128 [R42+0xb080], [R4.64+0x80], !P4 ;  /* 0x0b080080042a7fae */ /* 0x0005e2000e101d50 */
[----:B------:R-:W-:Y:S01]  /*1cb0*/  ISETP.GE.AND P4, PT, R36, c[0x0][0x19c], PT ;  /* 0x0000670024007a0c */ /* 0x000fe20003f86270 */
[----:B------:R-:W-:Y:S01]  /*1cc0*/  IMAD.WIDE.U32 R10, R11, c[0x0][0x180], R12 ;  /* 0x000060000b0a7a25 */ /* 0x000fe200078e000c */
[----:B------:R-:W-:Y:S01]  /*1cd0*/  LEA.HI.X R7, R8, c[0x0][0x194], R9, 0x1, P0 ;  /* 0x0000650008077a11 */ /* 0x000fe200000f0c09 */
[----:B------:R2:W-:Y:S01]  /*1ce0*/  LDGSTS.E.BYPASS.LTC128B.128 [R42+0xd080], [R4.64+0x100], !P3 ;  /* 0x0d080100042a7fae */ /* 0x0005e2000d901d50 */
[C---:B------:R-:W-:Y:S01]  /*1cf0*/  ISETP.LT.OR P0, PT, R0.reuse, 0x1, P5 ;  /* 0x000000010000780c */ /* 0x040fe20002f01670 */
[----:B------:R-:W-:Y:S01]  /*1d00*/  IMAD.MOV.U32 R8, RZ, RZ, R10 ;  /* 0x000000ffff087224 */ /* 0x000fe200078e000a */
[C---:B------:R-:W-:Y:S01]  /*1d10*/  ISETP.LT.OR P3, PT, R0.reuse, 0x1, P4 ;  /* 0x000000010000780c */ /* 0x040fe20002761670 */
[----:B------:R2:W-:Y:S01]  /*1d20*/  LDGSTS.E.BYPASS.LTC128B.128 [R42+0xf080], [R4.64+0x180], !P1 ;  /* 0x0f080180042a7fae */ /* 0x0005e2000c901d50 */
[C---:B------:R-:W-:Y:S01]  /*1d30*/  ISETP.LT.OR P1, PT, R0.reuse, 0x1, P6 ;  /* 0x000000010000780c */ /* 0x040fe20003721670 */
[----:B------:R-:W-:Y:S01]  /*1d40*/  IMAD.MOV.U32 R10, RZ, RZ, c[0x0][0x1ac] ;  /* 0x00006b00ff0a7624 */ /* 0x000fe200078e00ff */
[----:B------:R-:W-:Y:S01]  /*1d50*/  IADD3 R9, R11, UR4, RZ ;  /* 0x000000040b097c10 */ /* 0x000fe2000fffe0ff */
[----:B------:R-:W0:Y:S01]  /*1d60*/  LDGDEPBAR ;  /* 0x00000000000079af */ /* 0x000e220000000000 */
[C---:B------:R-:W-:Y:S01]  /*1d70*/  ISETP.LT.OR P6, PT, R0.reuse, 0x21, P6 ;  /* 0x000000210000780c */ /* 0x040fe200037c1670 */
[----:B------:R-:W-:Y:S01]  /*1d80*/  ULDC.64 UR4, c[0x0][0x210] ;  /* 0x0000840000047ab9 */ /* 0x000fe20000000a00 */
[C---:B------:R-:W-:Y:S01]  /*1d90*/  ISETP.LT.OR P5, PT, R0.reuse, 0x21, P5 ;  /* 0x000000210000780c */ /* 0x040fe20002fa1670 */
[----:B------:R-:W-:Y:S01]  /*1da0*/  UIMAD UR4, UR11, UR4, URZ ;  /* 0x000000040b0472a4 */ /* 0x000fe2000f8e023f */
[----:B------:R-:W-:Y:S01]  /*1db0*/  ISETP.LT.OR P4, PT, R0, 0x21, P4 ;  /* 0x000000210000780c */ /* 0x000fe20002781670 */
[----:B------:R-:W-:Y:S01]  /*1dc0*/  IMAD.SHL.U32 R12, R22, 0x40, RZ ;  /* 0x00000040160c7824 */ /* 0x000fe200078e00ff */
[----:B-1----:R-:W-:Y:S01]  /*1dd0*/  LEA.HI R3, R38, R37, RZ, 0x1 ;  /* 0x0000002526037211 */ /* 0x002fe200078f08ff */
[----:B------:R-:W-:Y:S01]  /*1de0*/  UIMAD UR5, UR14, UR5, UR4 ;  /* 0x000000050e0572a4 */ /* 0x000fe2000f8e0204 */
[----:B------:R-:W-:Y:S01]  /*1df0*/  LOP3.LUT R2, R28, 0x3ffffffc, RZ, 0xc0, !PT ;  /* 0x3ffffffc1c027812 */ /* 0x000fe200078ec0ff */
[----:B------:R1:W-:Y:S01]  /*1e00*/  LDGSTS.E.BYPASS.LTC128B.128 [R42+0x80], [R6.64], !P1 ;  /* 0x00080000062a7fae */ /* 0x0003e2000c901d50 */
[----:B------:R-:W-:Y:S01]  /*1e10*/  LOP3.LUT R3, R3, 0xfffffffe, RZ, 0xc0, !PT ;  /* 0xfffffffe03037812 */ /* 0x000fe200078ec0ff */
[----:B------:R-:W-:Y:S01]  /*1e20*/  IMAD.WIDE.U32 R46, R17, c[0x0][0x188], R8 ;  /* 0x00006200112e7a25 */ /* 0x000fe200078e0008 */
[----:B------:R-:W-:Y:S01]  /*1e30*/  LOP3.LUT P1, RZ, R25, 0x4, RZ, 0xc0, !PT ;  /* 0x0000000419ff7812 */ /* 0x000fe2000782c0ff */
[----:B------:R1:W-:Y:S01]  /*1e40*/  LDGSTS.E.BYPASS.LTC128B.128 [R42+0x2080], [R6.64+0x80], !P0 ;  /* 0x02080080062a7fae */ /* 0x0003e2000c101d50 */
[----:B------:R-:W-:Y:S01]  /*1e50*/  SEL R13, R26, RZ, !P2 ;  /* 0x000000ff1a0d7207 */ /* 0x000fe20005000000 */
[----:B------:R-:W-:Y:S01]  /*1e60*/  IMAD.IADD R18, R37, 0x1, -R3 ;  /* 0x0000000125127824 */ /* 0x000fe200078e0a03 */
[----:B------:R-:W-:Y:S01]  /*1e70*/  LOP3.LUT P2, RZ, R22, 0x4, RZ, 0xc0, !PT ;  /* 0x0000000416ff7812 */ /* 0x000fe2000784c0ff */
[----:B------:R-:W-:Y:S01]  /*1e80*/  IMAD.IADD R2, R149, 0x1, -R2 ;  /* 0x0000000195027824 */ /* 0x000fe200078e0a02 */
[----:B------:R1:W-:Y:S01]  /*1e90*/  LDGSTS.E.BYPASS.LTC128B.128 [R42+0x4080], [R6.64+0x100], !P3 ;  /* 0x04080100062a7fae */ /* 0x0003e2000d901d50 */
[----:B------:R-:W-:Y:S01]  /*1ea0*/  IMAD.SHL.U32 R28, R18, 0x400, RZ ;  /* 0x00000400121c7824 */ /* 0x000fe200078e00ff */
[----:B------:R-:W-:Y:S01]  /*1eb0*/  ISETP.GE.AND P3, PT, R29, c[0x0][0x19c], PT ;  /* 0x000067001d007a0c */ /* 0x000fe20003f66270 */
[----:B------:R-:W-:Y:S01]  /*1ec0*/  IMAD.IADD R3, R21, 0x1, R19 ;  /* 0x0000000115037824 */ /* 0x000fe200078e0213 */
[----:B------:R-:W-:Y:S01]  /*1ed0*/  CS2R R104, SRZ ;  /* 0x0000000000687805 */ /* 0x000fe2000001ff00 */
[----:B--2---:R-:W-:Y:S01]  /*1ee0*/  IMAD R4, R2, 0x2, R28 ;  /* 0x0000000202047824 */ /* 0x004fe200078e021c */
[----:B------:R-:W-:Y:S01]  /*1ef0*/  CS2R R102, SRZ ;  /* 0x0000000000667805 */ /* 0x000fe2000001ff00 */
[----:B------:R-:W-:Y:S01]  /*1f00*/  IMAD.U32 R5, RZ, RZ, UR14 ;  /* 0x0000000eff057e24 */ /* 0x000fe2000f8e00ff */
[----:B------:R-:W-:Y:S01]  /*1f10*/  CS2R R100, SRZ ;  /* 0x0000000000647805 */ /* 0x000fe2000001ff00 */
[----:B------:R-:W-:Y:S01]  /*1f20*/  IMAD.MOV.U32 R2, RZ, RZ, R20 ;  /* 0x000000ffff027224 */ /* 0x000fe200078e0014 */
[----:B------:R-:W-:Y:S01]  /*1f30*/  CS2R R98, SRZ ;  /* 0x0000000000627805 */ /* 0x000fe2000001ff00 */
[----:B------:R-:W-:Y:S01]  /*1f40*/  IMAD.IADD R11, R4, 0x1, R15 ;  /* 0x00000001040b7824 */ /* 0x000fe200078e020f */
[----:B------:R-:W-:Y:S01]  /*1f50*/  LOP3.LUT R15, R12, 0x1c0, RZ, 0xc0, !PT ;  /* 0x000001c00c0f7812 */ /* 0x000fe200078ec0ff */
[----:B------:R-:W-:Y:S01]  /*1f60*/  IMAD.WIDE.U32 R2, R5, c[0x0][0x210], R2 ;  /* 0x0000840005027a25 */ /* 0x000fe200078e0002 */
[----:B------:R-:W-:Y:S01]  /*1f70*/  CS2R R96, SRZ ;  /* 0x0000000000607805 */ /* 0x000fe2000001ff00 */
[----:B------:R-:W-:Y:S01]  /*1f80*/  CS2R R94, SRZ ;  /* 0x00000000005e7805 */ /* 0x000fe2000001ff00 */
[----:B------:R-:W-:Y:S01]  /*1f90*/  SHF.R.U32.HI R21, RZ, 0x3, R15 ;  /* 0x00000003ff157819 */ /* 0x000fe2000001160f */
[----:B------:R-:W-:Y:S01]  /*1fa0*/  IMAD.MOV.U32 R5, RZ, RZ, c[0x0][0x1a8] ;  /* 0x00006a00ff057624 */ /* 0x000fe200078e00ff */
[----:B------:R-:W-:Y:S01]  /*1fb0*/  IADD3 R3, R3, UR5, RZ ;  /* 0x0000000503037c10 */ /* 0x000fe2000fffe0ff */
[----:B------:R-:W-:Y:S01]  /*1fc0*/  IMAD.SHL.U32 R45, R11, 0x2, RZ ;  /* 0x000000020b2d7824 */ /* 0x000fe200078e00ff */
[----:B------:R-:W-:Y:S01]  /*1fd0*/  ULDC.64 UR4, c[0x0][0x178] ;  /* 0x00005e0000047ab9 */ /* 0x000fe20000000a00 */
[----:B------:R-:W-:Y:S01]  /*1fe0*/  IMAD R9, R27, 0x800, R40 ;  /* 0x000008001b097824 */ /* 0x000fe200078e0228 */
[----:B------:R-:W-:Y:S01]  /*1ff0*/  LEA R4, P0, R5, R6, 0x6 ;  /* 0x0000000605047211 */ /* 0x000fe200078030ff */
[----:B------:R-:W-:Y:S01]  /*2000*/  UIMAD UR19, UR6, UR4, URZ ;  /* 0x00000004061372a4 */ /* 0x000fe2000f8e023f */
[----:B------:R-:W-:Y:S01]  /*2010*/  IADD3 R11, R45, 0x141c0, RZ ;  /* 0x000141c02d0b7810 */ /* 0x000fe20007ffe0ff */
[----:B------:R-:W-:Y:S01]  /*2020*/  UIMAD.WIDE.U32 UR20, UR18, UR4, URZ ;  /* 0x00000004121472a5 */ /* 0x000fe2000f8e003f */
[----:B------:R-:W-:Y:S01]  /*2030*/  LEA.HI.X R5, R5, R7, R10, 0x6, P0 ;  /* 0x0000000705057211 */ /* 0x000fe200000f340a */
[----:B------:R-:W-:Y:S01]  /*2040*/  STL [R1+0x64], R45 ;  /* 0x0000642d01007387 */ /* 0x000fe20000100800 */
[C---:B------:R-:W-:Y:S01]  /*2050*/  ISETP.LT.OR P0, PT, R0.reuse, 0x1, P3 ;  /* 0x000000010000780c */ /* 0x040fe20001f01670 */
[----:B------:R-:W-:Y:S01]  /*2060*/  UIMAD UR19, UR18, UR5, UR19 ;  /* 0x00000005121372a4 */ /* 0x000fe2000f8e0213 */
[----:B------:R-:W-:Y:S01]  /*2070*/  ISETP.LT.OR P3, PT, R0, 0x21, P3 ;  /* 0x000000210000780c */ /* 0x000fe20001f61670 */
[----:B------:R-:W-:Y:S01]  /*2080*/  IMAD R20, R13, c[0x0][0x290], RZ ;  /* 0x0000a4000d147a24 */ /* 0x000fe200078e02ff */
[----:B------:R-:W-:Y:S01]  /*2090*/  IADD3 R10, R45, 0x14180, RZ ;  /* 0x000141802d0a7810 */ /* 0x000fe20007ffe0ff */
[----:B------:R-:W-:Y:S01]  /*20a0*/  UIADD3 UR19, UR21, UR19, URZ ;  /* 0x0000001315137290 */ /* 0x000fe2000fffe03f */
[----:B------:R-:W-:Y:S01]  /*20b0*/  CS2R R92, SRZ ;  /* 0x00000000005c7805 */ /* 0x000fe2000001ff00 */
[----:B------:R-:W-:Y:S01]  /*20c0*/  ULDC.64 UR4, c[0x0][0x208] ;  /* 0x0000820000047ab9 */ /* 0x000fe20000000a00 */
[----:B------:R-:W-:Y:S01]  /*20d0*/  @P1 IADD3 R11, R10, -0x40, RZ ;  /* 0xffffffc00a0b1810 */ /* 0x000fe20007ffe0ff */
[----:B------:R-:W-:Y:S01]  /*20e0*/  IMAD R10, R13, c[0x0][0x218], RZ ;  /* 0x000086000d0a7a24 */ /* 0x000fe200078e02ff */
[----:B------:R-:W-:Y:S01]  /*20f0*/  USHF.L.U32 UR7, UR4, 0x5, URZ ;  /* 0x0000000504077899 */ /* 0x000fe2000800063f */
[----:B------:R-:W-:Y:S01]  /*2100*/  LOP3.LUT P1, RZ, R22, 0x2, RZ, 0xc0, !PT ;  /* 0x0000000216ff7812 */ /* 0x000fe2000782c0ff */
[----:B------:R-:W-:Y:S01]  /*2110*/  CS2R R90, SRZ ;  /* 0x00000000005a7805 */ /* 0x000fe2000001ff00 */
[----:B------:R1:W-:Y:S01]  /*2120*/  LDGSTS.E.BYPASS.LTC128B.128 [R42+0x6080], [R6.64+0x180], !P0 ;  /* 0x06080180062a7fae */ /* 0x0003e2000c101d50 */
[----:B------:R-:W-:Y:S01]  /*2130*/  IMAD R12, R17, c[0x0][0x21c], R10 ;  /* 0x00008700110c7a24 */ /* 0x000fe200078e020a */
[----:B------:R-:W-:Y:S01]  /*2140*/  CS2R R88, SRZ ;  /* 0x0000000000587805 */ /* 0x000fe2000001ff00 */
[----:B------:R-:W-:Y:S01]  /*2150*/  IMAD.U32 R10, RZ, RZ, UR19 ;  /* 0x00000013ff0a7e24 */ /* 0x000fe2000f8e00ff */
[----:B------:R2:W-:Y:S01]  /*2160*/  LDGSTS.E.BYPASS.LTC128B.128 [R42+0x1080], [R4.64], !P6 ;  /* 0x01080000042a7fae */ /* 0x0005e2000f101d50 */
[----:B------:R-:W-:Y:S01]  /*2170*/  IMAD.U32 R0, RZ, RZ, UR7 ;  /* 0x00000007ff007e24 */ /* 0x000fe2000f8e00ff */
[----:B------:R-:W-:Y:S01]  /*2180*/  UMOV UR19, 0x5 ;  /* 0x0000000500137882 */ /* 0x000fe20000000000 */
[----:B------:R-:W-:Y:S01]  /*2190*/  CS2R R86, SRZ ;  /* 0x0000000000567805 */ /* 0x000fe2000001ff00 */
[----:B------:R2:W-:Y:S01]  /*21a0*/  LDGSTS.E.BYPASS.LTC128B.128 [R42+0x3080], [R4.64+0x80], !P5 ;  /* 0x03080080042a7fae */ /* 0x0005e2000e901d50 */
[----:B------:R-:W-:Y:S01]  /*21b0*/  USHF.L.U64.HI UR4, UR4, UR19, UR5 ;  /* 0x0000001304047299 */ /* 0x000fe20008010205 */
[----:B------:R-:W-:Y:S01]  /*21c0*/  CS2R R84, SRZ ;  /* 0x0000000000547805 */ /* 0x000fe2000001ff00 */
[----:B------:R-:W-:Y:S01]  /*21d0*/  USHF.L.U32 UR19, UR18, 0x5, URZ ;  /* 0x0000000512137899 */ /* 0x000fe2000800063f */
[----:B------:R2:W-:Y:S01]  /*21e0*/  LDGSTS.E.BYPASS.LTC128B.128 [R42+0x5080], [R4.64+0x100], !P4 ;  /* 0x05080100042a7fae */ /* 0x0005e2000e101d50 */
[----:B------:R-:W-:Y:S01]  /*21f0*/  UIMAD UR4, UR4, UR18, URZ ;  /* 0x00000012040472a4 */ /* 0x000fe2000f8e023f */
[----:B------:R-:W-:Y:S01]  /*2200*/  CS2R R82, SRZ ;  /* 0x0000000000527805 */ /* 0x000fe2000001ff00 */
[----:B------:R-:W-:Y:S01]  /*2210*/  UIADD3 UR5, -UR19, UR13, URZ ;  /* 0x0000000d13057290 */ /* 0x000fe2000fffe13f */
[----:B------:R2:W-:Y:S01]  /*2220*/  LDGSTS.E.BYPASS.LTC128B.128 [R42+0x7080], [R4.64+0x180], !P3 ;  /* 0x07080180042a7fae */ /* 0x0005e2000d901d50 */
[----:B------:R-:W-:Y:S01]  /*2230*/  UIMAD UR4, UR6, UR7, UR4 ;  /* 0x00000007060472a4 */ /* 0x000fe2000f8e0204 */
[----:B------:R-:W-:Y:S01]  /*2240*/  ISETP.GE.AND P3, PT, R14, c[0x0][0x1fc], PT ;  /* 0x00007f000e007a0c */ /* 0x000fe20003f66270 */
[----:B------:R-:W-:Y:S01]  /*2250*/  CS2R R80, SRZ ;  /* 0x0000000000507805 */ /* 0x000fe2000001ff00 */
[----:B------:R-:W0:Y:S01]  /*2260*/  LDGDEPBAR ;  /* 0x00000000000079af */ /* 0x000e220000000000 */
[----:B------:R-:W-:Y:S01]  /*2270*/  ULDC.64 UR6, c[0x0][0x288] ;  /* 0x0000a20000067ab9 */ /* 0x000fe20000000a00 */
[----:B------:R-:W-:Y:S01]  /*2280*/  CS2R R78, SRZ ;  /* 0x00000000004e7805 */ /* 0x000fe2000001ff00 */
[----:B------:R-:W-:Y:S01]  /*2290*/  UIMAD UR6, UR11, UR6, URZ ;  /* 0x000000060b0672a4 */ /* 0x000fe2000f8e023f */
[----:B------:R3:W-:Y:S01]  /*22a0*/  STL [R1+0x68], R11 ;  /* 0x0000680b01007387 */ /* 0x0007e20000100800 */
[----:B------:R-:W-:Y:S01]  /*22b0*/  CS2R R76, SRZ ;  /* 0x00000000004c7805 */ /* 0x000fe2000001ff00 */
[----:B------:R-:W-:Y:S01]  /*22c0*/  CS2R R74, SRZ ;  /* 0x00000000004a7805 */ /* 0x000fe2000001ff00 */
[----:B-1----:R-:W-:Y:S01]  /*22d0*/  IMAD.U32 R7, RZ, RZ, UR21 ;  /* 0x00000015ff077e24 */ /* 0x002fe2000f8e00ff */
[----:B------:R-:W-:Y:S01]  /*22e0*/  LOP3.LUT R7, R15, 0x8, R39, 0xf8, !PT ;  /* 0x000000080f077812 */ /* 0x000fe200078ef827 */
[----:B------:R-:W-:Y:S01]  /*22f0*/  IMAD.U32 R6, RZ, RZ, UR20 ;  /* 0x00000014ff067e24 */ /* 0x000fe2000f8e00ff */
[----:B------:R1:W-:Y:S01]  /*2300*/  STL.64 [R1+0x98], R46 ;  /* 0x0000982e01007387 */ /* 0x0003e20000100a00 */
[----:B------:R-:W-:Y:S01]  /*2310*/  UIMAD UR6, UR14, UR7, UR6 ;  /* 0x000000070e0672a4 */ /* 0x000fe2000f8e0206 */
[----:B------:R-:W-:Y:S01]  /*2320*/  LOP3.LUT R8, R7, R21, RZ, 0x3c, !PT ;  /* 0x0000001507087212 */ /* 0x000fe200078e3cff */
[----:B------:R-:W-:Y:S01]  /*2330*/  CS2R R72, SRZ ;  /* 0x0000000000487805 */ /* 0x000fe2000001ff00 */
[----:B------:R-:W-:Y:S01]  /*2340*/  LEA R7, P0, R6, R46, 0x5 ;  /* 0x0000002e06077211 */ /* 0x000fe200078028ff */
        /* <DEDUP_REMOVED lines=9> */
[----:B------:R-:W-:-:S04]  /*23e0*/  DEPBAR.LE SB0, 0x1 ;  /* 0x000080400000791a */ /* 0x000fc80000000000 */
[----:B------:R-:W-:Y:S01]  /*23f0*/  CS2R R52, SRZ ;  /* 0x0000000000347805 */ /* 0x000fe2000001ff00 */
[----:B---3--:R-:W-:Y:S01]  /*2400*/  IMAD R11, R13, c[0x0][0x188], RZ ;  /* 0x000062000d0b7a24 */ /* 0x008fe200078e02ff */
[----:B------:R-:W-:Y:S01]  /*2410*/  CS2R R50, SRZ ;  /* 0x0000000000327805 */ /* 0x000fe2000001ff00 */
[----:B------:R-:W-:Y:S02]  /*2420*/  CS2R R48, SRZ ;  /* 0x0000000000307805 */ /* 0x000fe4000001ff00 */
[----:B------:R-:W-:-:S04]  /*2430*/  IMAD R11, R17, c[0x0][0x18c], R11 ;  /* 0x00006300110b7a24 */ /* 0x000fc800078e020b */
[----:B------:R-:W-:Y:S02]  /*2440*/  IMAD.IADD R19, R47, 0x1, R11 ;  /* 0x000000012f137824 */ /* 0x000fe400078e020b */
[----:B-1----:R-:W-:-:S03]  /*2450*/  IMAD.WIDE.U32 R46, R17, c[0x0][0x218], R2 ;  /* 0x00008600112e7a25 */ /* 0x002fc600078e0002 */
[----:B------:R-:W-:Y:S01]  /*2460*/  LEA.HI.X R6, R6, R19, R10, 0x5, P0 ;  /* 0x0000001306067211 */ /* 0x000fe200000f2c0a */
[----:B------:R-:W-:Y:S01]  /*2470*/  IMAD.IADD R2, R9, 0x1, R8 ;  /* 0x0000000109027824 */ /* 0x000fe200078e0208 */
[----:B------:R-:W-:Y:S01]  /*2480*/  BAR.SYNC.DEFER_BLOCKING 0x0 ;  /* 0x0000000000007b1d */ /* 0x000fe20000010000 */
[----:B------:R-:W-:Y:S01]  /*2490*/  LEA R8, P0, R7, c[0x0][0x160], 0x1 ;  /* 0x0000580007087a11 */ /* 0x000fe200078008ff */
[----:B------:R-:W-:Y:S02]  /*24a0*/  IMAD.IADD R45, R47, 0x1, R12 ;  /* 0x000000012f2d7824 */ /* 0x000fe400078e020c */
[----:B------:R-:W-:Y:S01]  /*24b0*/  IMAD.MOV.U32 R44, RZ, RZ, R46 ;  /* 0x000000ffff2c7224 */ /* 0x000fe200078e002e */
[----:B------:R-:W-:Y:S01]  /*24c0*/  LEA.HI.X R9, R7, c[0x0][0x164], R6, 0x1, P0 ;  /* 0x0000590007097a11 */ /* 0x000fe200000f0c06 */
[----:B------:R-:W-:Y:S01]  /*24d0*/  IMAD.MOV.U32 R3, RZ, RZ, 0x40 ;  /* 0x00000040ff037424 */ /* 0x000fe200078e00ff */
[----:B------:R-:W-:Y:S01]  /*24e0*/  ISETP.LT.AND P0, PT, R43, UR5, PT ;  /* 0x000000052b007c0c */ /* 0x000fe2000bf01270 */
[----:B------:R-:W-:Y:S01]  /*24f0*/  IMAD.WIDE.U32 R6, R0, UR18, R44 ;  /* 0x0000001200067c25 */ /* 0x000fe2000f8e002c */
[----:B------:R-:W-:Y:S01]  /*2500*/  SHF.R.S32.HI R0, RZ, 0x1f, R24 ;  /* 0x0000001fff007819 */ /* 0x000fe20000011418 */
[----:B------:R-:W-:Y:S01]  /*2510*/  STL [R1+0xb0], R19 ;  /* 0x0000b01301007387 */ /* 0x000fe20000100800 */
[----:B------:R-:W-:Y:S01]  /*2520*/  SEL R3, R3, 0xffffffc0, !P2 ;  /* 0xffffffc003037807 */ /* 0x000fe20005000000 */
[----:B------:R-:W-:Y:S01]  /*2530*/  IMAD.SHL.U32 R2, R2, 0x2, RZ ;  /* 0x0000000202027824 */ /* 0x000fe200078e00ff */
[----:B--2---:R-:W-:Y:S01]  /*2540*/  LEA.HI R4, R0, R24, RZ, 0x2 ;  /* 0x0000001800047211 */ /* 0x004fe200078f10ff */
[----:B------:R1:W-:Y:S01]  /*2550*/  STL.64 [R1+0x88], R46 ;  /* 0x0000882e01007387 */ /* 0x0003e20000100a00 */
[----:B------:R-:W-:Y:S01]  /*2560*/  SEL R0, R148, 0xffffffe0, !P1 ;  /* 0xffffffe094007807 */ /* 0x000fe20004800000 */
[----:B------:R-:W-:Y:S01]  /*2570*/  IMAD.IADD R10, R2, 0x1, R3 ;  /* 0x00000001020a7824 */ /* 0x000fe200078e0203 */
[----:B------:R-:W-:Y:S01]  /*2580*/  ISETP.GE.OR P6, PT, R14, c[0x0][0x16c], !P0 ;  /* 0x00005b000e007a0c */ /* 0x000fe200047c6670 */
[----:B------:R-:W-:Y:S01]  /*2590*/  STL.64 [R1+0x70], R44 ;  /* 0x0000702c01007387 */ /* 0x000fe20000100a00 */
[----:B------:R-:W-:Y:S01]  /*25a0*/  ISETP.GE.OR P2, PT, R16, c[0x0][0x16c], !P0 ;  /* 0x00005b0010007a0c */ /* 0x000fe20004746670 */
[----:B------:R-:W-:Y:S01]  /*25b0*/  IMAD.IADD R11, R2, 0x1, R0 ;  /* 0x00000001020b7824 */ /* 0x000fe200078e0200 */
[----:B------:R-:W-:Y:S01]  /*25c0*/  IADD3 R0, R7, UR4, RZ ;  /* 0x0000000407007c10 */ /* 0x000fe2000fffe0ff */
[----:B------:R-:W-:Y:S01]  /*25d0*/  STL [R1+0x28], R2 ;  /* 0x0000280201007387 */ /* 0x000fe20000100800 */
[----:B------:R-:W-:Y:S01]  /*25e0*/  ULDC.64 UR4, c[0x0][0x270] ;  /* 0x00009c0000047ab9 */ /* 0x000fe20000000a00 */
[----:B------:R-:W-:Y:S01]  /*25f0*/  IMAD.IADD R5, R3, 0x1, R11 ;  /* 0x0000000103057824 */ /* 0x000fe200078e020b */
[----:B------:R-:W-:Y:S01]  /*2600*/  UIMAD UR4, UR11, UR4, URZ ;  /* 0x000000040b0472a4 */ /* 0x000fe2000f8e023f */
[----:B------:R-:W2:Y:S01]  /*2610*/  LDSM.16.M88.4 R164, [R2+0x8080] ;  /* 0x0080800002a4783b */ /* 0x000ea20000000200 */
[----:B------:R-:W-:-:S02]  /*2620*/  ISETP.GE.AND P1, PT, R14, c[0x0][0x16c], PT ;  /* 0x00005b000e007a0c */ /* 0x000fc40003f26270 */
[----:B------:R-:W-:Y:S01]  /*2630*/  UIMAD UR5, UR14, UR5, UR4 ;  /* 0x000000050e0572a4 */ /* 0x000fe2000f8e0204 */
[----:B------:R-:W3:Y:S01]  /*2640*/  LDSM.16.M88.4 R168, [R11+0x8080] ;  /* 0x008080000ba8783b */ /* 0x000ee20000000200 */
[----:B------:R-:W-:Y:S02]  /*2650*/  SEL R40, RZ, 0x1, P1 ;  /* 0x00000001ff287807 */ /* 0x000fe40000800000 */
[----:B------:R-:W-:Y:S01]  /*2660*/  ISETP.GT.AND P1, PT, R149, 0x7, PT ;  /* 0x000000079500780c */ /* 0x000fe20003f24270 */
[----:B------:R-:W4:Y:S01]  /*2670*/  LDSM.16.M88.4 R172, [R10+0x8080] ;  /* 0x008080000aac783b */ /* 0x000f220000000200 */
[----:B------:R-:W-:Y:S01]  /*2680*/  IADD3 R7, R31, UR5, RZ ;  /* 0x000000051f077c10 */ /* 0x000fe2000fffe0ff */
[----:B------:R-:W-:Y:S01]  /*2690*/  ULDC.64 UR4, c[0x0][0x238] ;  /* 0x00008e0000047ab9 */ /* 0x000fe20000000a00 */
[C---:B------:R-:W-:Y:S01]  /*26a0*/  ISETP.GE.OR P5, PT, R36.reuse, c[0x0][0x16c], !P0 ;  /* 0x00005b0024007a0c */ /* 0x040fe200047a6670 */
[----:B------:R-:W2:Y:S01]  /*26b0*/  LDSM.16.M88.4 R176, [R5+0x8080] ;  /* 0x0080800005b0783b */ /* 0x000ea20000000200 */
[----:B------:R-:W-:Y:S01]  /*26c0*/  ISETP.GE.OR P4, PT, R29, c[0x0][0x16c], !P0 ;  /* 0x00005b001d007a0c */ /* 0x000fe20004786670 */
[----:B------:R-:W-:Y:S01]  /*26d0*/  UIMAD UR11, UR11, UR4, URZ ;  /* 0x000000040b0b72a4 */ /* 0x000fe2000f8e023f */
[----:B------:R-:W-:Y:S01]  /*26e0*/  SEL R31, RZ, 0x1, P3 ;  /* 0x00000001ff1f7807 */ /* 0x000fe20001800000 */
[----:B------:R-:W2:Y:S01]  /*26f0*/  LDSM.16.M88.4 R180, [R2+0xa080] ;  /* 0x00a0800002b4783b */ /* 0x000ea20000000200 */
[----:B------:R-:W-:Y:S01]  /*2700*/  USHF.R.S32.HI UR4, URZ, 0x1f, UR19 ;  /* 0x0000001f3f047899 */ /* 0x000fe20008011413 */
[----:B------:R-:W-:Y:S01]  /*2710*/  ISETP.GE.AND P3, PT, R36, c[0x0][0x1fc], PT ;  /* 0x00007f0024007a0c */ /* 0x000fe20003f66270 */
[----:B------:R-:W-:Y:S01]  /*2720*/  UIMAD UR5, UR14, UR5, UR11 ;  /* 0x000000050e0572a4 */ /* 0x000fe2000f8e020b */
[----:B------:R-:W2:Y:S01]  /*2730*/  LDSM.16.M88.4 R184, [R11+0xa080] ;  /* 0x00a080000bb8783b */ /* 0x000ea20000000200 */
[----:B-1----:R-:W-:-:S03]  /*2740*/  CS2R R46, SRZ ;  /* 0x00000000002e7805 */ /* 0x002fc6000001ff00 */
        /* <DEDUP_REMOVED lines=12> */
[----:B-----5:R-:W-:-:S03]  /*2810*/  LOP3.LUT R2, R4, 0x1ffffffc, RZ, 0xc0, !PT ;  /* 0x1ffffffc04027812 */ /* 0x020fc600078ec0ff */
[----:B------:R-:W-:Y:S02]  /*2820*/  STL [R1+0x34], R10 ;  /* 0x0000340a01007387 */ /* 0x000fe40000100800 */
[----:B------:R-:W-:Y:S02]  /*2830*/  IMAD.IADD R24, R24, 0x1, -R2 ;  /* 0x0000000118187824 */ /* 0x000fe400078e0a02 */
[----:B------:R5:W-:Y:S04]  /*2840*/  STL [R1+0x30], R5 ;  /* 0x0000300501007387 */ /* 0x000be80000100800 */
[----:B------:R-:W-:Y:S01]  /*2850*/  @!PT LDS RZ, [RZ] ;  /* 0x00000000fffff984 */ /* 0x000fe20000000800 */
[----:B------:R-:W-:Y:S01]  /*2860*/  @!PT LDS RZ, [RZ] ;  /* 0x00000000fffff984 */ /* 0x000fe20000000800 */
[----:B------:R-:W-:Y:S01]  /*2870*/  @!PT LDS RZ, [RZ] ;  /* 0x00000000fffff984 */ /* 0x000fe20000000800 */
[----:B------:R1:W-:Y:S01]  /*2880*/  LDGSTS.E.BYPASS.LTC128B.128 [R42+0x8080], [R8.64], !P6 ;  /* 0x08080000082a7fae */ /* 0x0003e2000f101d50 */
[----:B------:R-:W-:Y:S01]  /*2890*/  ISETP.GE.OR P6, PT, R14, c[0x0][0x1fc], !P0 ;  /* 0x00007f000e007a0c */ /* 0x000fe200047c6670 */
[----:B------:R-:W-:-:S02]  /*28a0*/  IMAD.SHL.U32 R14, R27, 0x20, RZ ;  /* 0x000000201b0e7824 */ /* 0x000fc400078e00ff */
[----:B------:R1:W-:Y:S01]  /*28b0*/  LDGSTS.E.BYPASS.LTC128B.128 [R42+0x9080], [R8.64+0x80], !P2 ;  /* 0x09080080082a7fae */ /* 0x0003e2000d101d50 */
[----:B------:R-:W-:Y:S02]  /*28c0*/  LEA R4, P2, R6, c[0x0][0x1f0], 0x1 ;  /* 0x00007c0006047a11 */ /* 0x000fe400078408ff */
[----:B------:R-:W-:Y:S01]  /*28d0*/  LOP3.LUT R23, R23, 0x20, R14, 0xf8, !PT ;  /* 0x0000002017177812 */ /* 0x000fe200078ef80e */
[----:B------:R1:W-:Y:S01]  /*28e0*/  LDGSTS.E.BYPASS.LTC128B.128 [R42+0xa080], [R8.64+0x100], !P5 ;  /* 0x0a080100082a7fae */ /* 0x0003e2000e901d50 */
[----:B------:R-:W-:Y:S01]  /*28f0*/  ISETP.GE.OR P5, PT, R16, c[0x0][0x1fc], !P0 ;  /* 0x00007f0010007a0c */ /* 0x000fe200047a6670 */
[----:B------:R-:W-:Y:S02]  /*2900*/  IMAD.SHL.U32 R14, R18, 0x10, RZ ;  /* 0x00000010120e7824 */ /* 0x000fe400078e00ff */
[----:B------:R1:W-:Y:S01]  /*2910*/  LDGSTS.E.BYPASS.LTC128B.128 [R42+0xb080], [R8.64+0x180], !P4 ;  /* 0x0b080180082a7fae */ /* 0x0003e2000e101d50 */
[----:B------:R-:W-:Y:S02]  /*2920*/  ISETP.GE.AND P4, PT, R16, c[0x0][0x1fc], PT ;  /* 0x00007f0010007a0c */ /* 0x000fe40003f86270 */
[----:B-----5:R-:W-:Y:S01]  /*2930*/  LEA.HI.X R5, R6, c[0x0][0x1f4], R0, 0x1, P2 ;  /* 0x00007d0006057a11 */ /* 0x020fe200010f0c00 */
[----:B------:R-:W-:Y:S01]  /*2940*/  IMAD R0, R13, c[0x0][0x278], RZ ;  /* 0x00009e000d007a24 */ /* 0x000fe200078e02ff */
[----:B------:R-:W-:Y:S01]  /*2950*/  ISETP.GE.AND P2, PT, R16, c[0x0][0x16c], PT ;  /* 0x00005b0010007a0c */ /* 0x000fe20003f46270 */
[----:B------:R-:W-:Y:S01]  /*2960*/  IMAD.MOV.U32 R6, RZ, RZ, R30 ;  /* 0x000000ffff067224 */ /* 0x000fe200078e001e */
[----:B------:R-:W-:Y:S01]  /*2970*/  SEL R22, RZ, 0xffffffff, P4 ;  /* 0xffffffffff167807 */ /* 0x000fe20002000000 */
[C---:B------:R-:W-:Y:S01]  /*2980*/  IMAD R0, R17.reuse, c[0x0][0x27c], R0 ;  /* 0x00009f0011007a24 */ /* 0x040fe200078e0200 */
[----:B------:R-:W-:Y:S01]  /*2990*/  SEL R25, RZ, 0xffffffff, P2 ;  /* 0xffffffffff197807 */ /* 0x000fe20001000000 */
[----:B------:R-:W-:Y:S01]  /*29a0*/  IMAD.WIDE.U32 R44, R17, c[0x0][0x278], R6 ;  /* 0x00009e00112c7a25 */ /* 0x000fe200078e0006 */
[----:B------:R-:W-:-:S02]  /*29b0*/  ISETP.GE.AND P2, PT, R36, c[0x0][0x16c], PT ;  /* 0x00005b0024007a0c */ /* 0x000fc40003f46270 */
[----:B------:R-:W-:Y:S01]  /*29c0*/  LOP3.LUT R7, R41, 0xfffffff0, RZ, 0xc0, !PT ;  /* 0xfffffff029077812 */ /* 0x000fe200078ec0ff */
[----:B------:R-:W-:Y:S01]  /*29d0*/  IMAD.IADD R10, R45, 0x1, R0 ;  /* 0x000000012d0a7824 */ /* 0x000fe200078e0200 */
[----:B------:R-:W-:Y:S01]  /*29e0*/  SEL R30, RZ, 0x4, P2 ;  /* 0x00000004ff1e7807 */ /* 0x000fe20001000000 */
[----:B------:R5:W-:Y:S01]  /*29f0*/  STL.64 [R1+0x80], R44 ;  /* 0x0000802c01007387 */ /* 0x000be20000100a00 */
[----:B------:R-:W-:Y:S01]  /*2a00*/  ISETP.GE.AND P2, PT, R29, c[0x0][0x16c], PT ;  /* 0x00005b001d007a0c */ /* 0x000fe20003f46270 */
[----:B------:R-:W-:Y:S01]  /*2a10*/  IMAD.IADD R0, R149, 0x1, -R7 ;  /* 0x0000000195007824 */ /* 0x000fe200078e0a07 */
[----:B------:R-:W-:Y:S01]  /*2a20*/  IADD3 R7, R35, UR5, RZ ;  /* 0x0000000523077c10 */ /* 0x000fe2000fffe0ff */
[----:B------:R2:W-:Y:S01]  /*2a30*/  STL [R1+0xa8], R10 ;  /* 0x0000a80a01007387 */ /* 0x0005e20000100800 */
[----:B------:R-:W-:Y:S02]  /*2a40*/  SEL R26, RZ, 0x8, P2 ;  /* 0x00000008ff1a7807 */ /* 0x000fe40001000000 */
[----:B------:R-:W-:-:S02]  /*2a50*/  @!P1 IADD3 R2, P2, R44, UR19, RZ ;  /* 0x000000132c029c10 */ /* 0x000fc4000ff5e0ff */
[----:B------:R-:W-:Y:S02]  /*2a60*/  SHF.R.S32.HI R16, RZ, 0x1f, R0 ;  /* 0x0000001fff107819 */ /* 0x000fe40000011400 */
[----:B------:R-:W-:Y:S01]  /*2a70*/  @!P1 IADD3.X R6, R10, UR4, RZ, P2, !PT ;  /* 0x000000040a069c10 */ /* 0x000fe200097fe4ff */
[----:B-1----:R-:W-:Y:S01]  /*2a80*/  IMAD.MOV.U32 R8, RZ, RZ, R32 ;  /* 0x000000ffff087224 */ /* 0x002fe200078e0020 */
[----:B------:R-:W-:Y:S02]  /*2a90*/  LEA.HI R16, R16, R0, RZ, 0x3 ;  /* 0x0000000010107211 */ /* 0x000fe400078f18ff */
[----:B------:R-:W-:Y:S02]  /*2aa0*/  IADD3 R9, R33, UR6, RZ ;  /* 0x0000000621097c10 */ /* 0x000fe4000fffe0ff */
[----:B------:R-:W-:Y:S02]  /*2ab0*/  LOP3.LUT R12, R16, 0xfffffff8, RZ, 0xc0, !PT ;  /* 0xfffffff8100c7812 */ /* 0x000fe400078ec0ff */
[----:B------:R-:W-:Y:S01]  /*2ac0*/  LOP3.LUT R15, R15, 0x10, R14, 0xf8, !PT ;  /* 0x000000100f0f7812 */ /* 0x000fe200078ef80e */
[----:B------:R-:W-:Y:S01]  /*2ad0*/  IMAD.WIDE.U32 R32, R17, c[0x0][0x290], R8 ;  /* 0x0000a40011207a25 */ /* 0x000fe200078e0008 */
[----:B------:R-:W-:-:S02]  /*2ae0*/  ISETP.GE.OR P4, PT, R36, c[0x0][0x1fc], !P0 ;  /* 0x00007f0024007a0c */ /* 0x000fc40004786670 */
[----:B------:R-:W-:Y:S01]  /*2af0*/  ISETP.GE.OR P0, PT, R29, c[0x0][0x1fc], !P0 ;  /* 0x00007f001d007a0c */ /* 0x000fe20004706670 */
[----:B------:R-:W-:Y:S02]  /*2b00*/  IMAD.IADD R0, R0, 0x1, -R12 ;  /* 0x0000000100007824 */ /* 0x000fe400078e0a0c */
[----:B------:R-:W-:Y:S01]  /*2b10*/  IMAD.SHL.U32 R8, R22, 0x2, RZ ;  /* 0x0000000216087824 */ /* 0x000fe200078e00ff */
[----:B-----5:R-:W-:Y:S01]  /*2b20*/  CS2R R44, SRZ ;  /* 0x00000000002c7805 */ /* 0x020fe2000001ff00 */
[----:B--2---:R-:W-:-:S03]  /*2b30*/  @!P1 LEA R10, P2, R2, c[0x0][0x258], 0x2 ;  /* 0x00009600020a9a11 */ /* 0x004fc600078410ff */
[----:B------:R-:W-:Y:S02]  /*2b40*/  LOP3.LUT R8, R8, 0x2, R31, 0xe2, !PT ;  /* 0x0000000208087812 */ /* 0x000fe400078ee21f */
[----:B------:R-:W-:Y:S01]  /*2b50*/  @!P1 LEA.HI.X R11, R2, c[0x0][0x25c], R6, 0x2, P2 ;  /* 0x00009700020b9a11 */ /* 0x000fe200010f1406 */
[----:B------:R-:W-:Y:S01]  /*2b60*/  IMAD.MOV.U32 R6, RZ, RZ, R34 ;  /* 0x000000ffff067224 */ /* 0x000fe200078e0022 */
[----:B------:R-:W-:Y:S01]  /*2b70*/  LOP3.LUT R2, R38, 0xffffffe0, RZ, 0xc0, !PT ;  /* 0xffffffe026027812 */ /* 0x000fe200078ec0ff */
[----:B------:R-:W-:Y:S01]  /*2b80*/  CS2R R34, SRZ ;  /* 0x0000000000227805 */ /* 0x000fe2000001ff00 */
[----:B------:R-:W-:Y:S01]  /*2b90*/  ISETP.GE.AND P2, PT, R29, c[0x0][0x1fc], PT ;  /* 0x00007f001d007a0c */ /* 0x000fe20003f46270 */
[----:B------:R-:W-:-:S03]  /*2ba0*/  IMAD.WIDE.U32 R150, R17, c[0x0][0x240], R6 ;  /* 0x0000900011967a25 */ /* 0x000fc600078e0006 */
[----:B------:R-:W-:Y:S01]  /*2bb0*/  SEL R9, RZ, 0x8, P2 ;  /* 0x00000008ff097807 */ /* 0x000fe20001000000 */
[----:B------:R-:W-:Y:S02]  /*2bc0*/  IMAD.IADD R2, R149, 0x1, -R2 ;  /* 0x0000000195027824 */ /* 0x000fe400078e0a02 */
[----:B------:R-:W-:Y:S02]  /*2bd0*/  IMAD.SHL.U32 R7, R25, 0x2, RZ ;  /* 0x0000000219077824 */ /* 0x000fe400078e00ff */
[----:B------:R-:W-:Y:S01]  /*2be0*/  @!P1 IMAD.SHL.U32 R6, R149, 0x10, RZ ;  /* 0x0000001095069824 */ /* 0x000fe200078e00ff */
[----:B------:R-:W-:Y:S02]  /*2bf0*/  SHF.R.S32.HI R19, RZ, 0x1f, R2 ;  /* 0x0000001fff137819 */ /* 0x000fe40000011402 */
[----:B------:R-:W-:Y:S02]  /*2c00*/  LOP3.LUT R7, R7, 0x2, R40, 0xe2, !PT ;  /* 0x0000000207077812 */ /* 0x000fe400078ee228 */
[----:B------:R-:W-:Y:S01]  /*2c10*/  LEA.HI R12, R19, R2, RZ, 0x2 ;  /* 0x00000002130c7211 */ /* 0x000fe200078f10ff */
[----:B------:R-:W-:Y:S01]  /*2c20*/  IMAD R19, R13, c[0x0][0x240], RZ ;  /* 0x000090000d137a24 */ /* 0x000fe200078e02ff */
[----:B------:R1:W-:Y:S01]  /*2c30*/  @!P1 LDGSTS.E.BYPASS.LTC128B.128 [R6+0x14080], [R10.64] ;  /* 0x140800000a069fae */ /* 0x0003e2000b901d50 */
[----:B------:R-:W-:Y:S01]  /*2c40*/  CS2R R40, SRZ ;  /* 0x0000000000287805 */ /* 0x000fe2000001ff00 */
[C---:B------:R-:W-:Y:S01]  /*2c50*/  LOP3.LUT R18, R12.reuse, 0x7ffffffc, RZ, 0xc0, !PT ;  /* 0x7ffffffc0c127812 */ /* 0x040fe200078ec0ff */
[C---:B------:R-:W-:Y:S01]  /*2c60*/  IMAD R19, R17.reuse, c[0x0][0x244], R19 ;  /* 0x0000910011137a24 */ /* 0x040fe200078e0213 */
[----:B------:R-:W-:Y:S01]  /*2c70*/  LEA.HI.SX32 R14, R12, R14, 0x1e ;  /* 0x0000000e0c0e7211 */ /* 0x000fe200078ff2ff */
[----:B------:R-:W-:Y:S01]  /*2c80*/  IMAD R12, R17, c[0x0][0x294], R20 ;  /* 0x0000a500110c7a24 */ /* 0x000fe200078e0214 */
[----:B------:R-:W0:Y:S01]  /*2c90*/  LDGDEPBAR ;  /* 0x00000000000079af */ /* 0x000e220000000000 */
[----:B------:R-:W-:Y:S01]  /*2ca0*/  IMAD.IADD R13, R2, 0x1, -R18 ;  /* 0x00000001020d7824 */ /* 0x000fe200078e0a12 */
[----:B------:R-:W-:Y:S01]  /*2cb0*/  LOP3.LUT R2, R15, 0x8, R39, 0xf8, !PT ;  /* 0x000000080f027812 */ /* 0x000fe200078ef827 */
[----:B------:R-:W-:Y:S01]  /*2cc0*/  IMAD.IADD R29, R33, 0x1, R12 ;  /* 0x00000001211d7824 */ /* 0x000fe200078e020c */
[----:B------:R2:W-:Y:S01]  /*2cd0*/  STL [R1+0x58], R14 ;  /* 0x0000580e01007387 */ /* 0x0005e20000100800 */
[----:B------:R-:W-:Y:S01]  /*2ce0*/  LOP3.LUT R12, R26, R7, R30, 0xfe, !PT ;  /* 0x000000071a0c7212 */ /* 0x000fe200078efe1e */
[----:B------:R-:W-:Y:S01]  /*2cf0*/  CS2R R38, SRZ ;  /* 0x0000000000267805 */ /* 0x000fe2000001ff00 */
[----:B------:R-:W-:Y:S01]  /*2d00*/  CS2R R30, SRZ ;  /* 0x00000000001e7805 */ /* 0x000fe2000001ff00 */
[----:B------:R5:W-:Y:S01]  /*2d10*/  LDGSTS.E.BYPASS.LTC128B.128 [R42+0x10080], [R4.64], !P6 ;  /* 0x10080000042a7fae */ /* 0x000be2000f101d50 */
[----:B------:R-:W-:-:S03]  /*2d20*/  LOP3.LUT P6, RZ, R0, 0x2, RZ, 0xc0, !PT ;  /* 0x0000000200ff7812 */ /* 0x000fc600078cc0ff */
[----:B------:R3:W-:Y:S04]  /*2d30*/  STL.64 [R1+0x78], R32 ;  /* 0x0000782001007387 */ /* 0x0007e80000100a00 */
[----:B------:R-:W-:Y:S04]  /*2d40*/  STL.64 [R1+0xa0], R150 ;  /* 0x0000a09601007387 */ /* 0x000fe80000100a00 */
[----:B------:R-:W-:Y:S01]  /*2d50*/  STL [R1+0x94], R29 ;  /* 0x0000941d01007387 */ /* 0x000fe20000100800 */
[----:B-1----:R-:W-:Y:S02]  /*2d60*/  SEL R11, RZ, 0x4, P3 ;  /* 0x00000004ff0b7807 */ /* 0x002fe40001800000 */
[C---:B------:R-:W-:Y:S01]  /*2d70*/  LOP3.LUT P3, RZ, R0.reuse, 0x4, RZ, 0xc0, !PT ;  /* 0x0000000400ff7812 */ /* 0x040fe2000786c0ff */
[----:B------:R-:W-:Y:S01]  /*2d80*/  IMAD.SHL.U32 R0, R0, 0x40, RZ ;  /* 0x0000004000007824 */ /* 0x000fe200078e00ff */
[----:B------:R-:W-:Y:S01]  /*2d90*/  LOP3.LUT R7, R9, R8, R11, 0xfe, !PT ;  /* 0x0000000809077212 */ /* 0x000fe200078efe0b */
[----:B------:R1:W-:Y:S01]  /*2da0*/  STL [R1+0x60], R12 ;  /* 0x0000600c01007387 */ /* 0x0003e20000100800 */
[----:B------:R-:W-:-:S02]  /*2db0*/  IMAD.SHL.U32 R8, R27, 0x8, RZ ;  /* 0x000000081b087824 */ /* 0x000fc400078e00ff */
[----:B--2---:R-:W-:Y:S01]  /*2dc0*/  IMAD R14, R24, 0x4, R13 ;  /* 0x00000004180e7824 */ /* 0x004fe200078e020d */
[----:B------:R-:W-:Y:S01]  /*2dd0*/  LOP3.LUT R13, R2, R21, RZ, 0x3c, !PT ;  /* 0x00000015020d7212 */ /* 0x000fe200078e3cff */
[----:B------:R2:W-:Y:S01]  /*2de0*/  STL [R1+0x5c], R7 ;  /* 0x00005c0701007387 */ /* 0x0005e20000100800 */
[----:B------:R-:W-:Y:S01]  /*2df0*/  IADD3 R2, P2, R32, UR19, RZ ;  /* 0x0000001320027c10 */ /* 0x000fe2000ff5e0ff */
[----:B------:R-:W-:Y:S01]  /*2e00*/  CS2R R24, SRZ ;  /* 0x0000000000187805 */ /* 0x000fe2000001ff00 */
[----:B------:R-:W-:Y:S01]  /*2e10*/  LOP3.LUT R0, R0, 0x1c0, RZ, 0xc0, !PT ;  /* 0x000001c000007812 */ /* 0x000fe200078ec0ff */
[----:B------:R5:W-:Y:S01]  /*2e20*/  LDGSTS.E.BYPASS.LTC128B.128 [R42+0x11080], [R4.64+0x80], !P5 ;  /* 0x11080080042a7fae */ /* 0x000be2000e901d50 */
[----:B------:R-:W-:Y:S01]  /*2e30*/  IADD3.X R6, R29, UR4, RZ, P2, !PT ;  /* 0x000000041d067c10 */ /* 0x000fe200097fe4ff */
[----:B------:R-:W-:Y:S01]  /*2e40*/  CS2R R20, SRZ ;  /* 0x0000000000147805 */ /* 0x000fe2000001ff00 */
[----:B------:R-:W-:Y:S01]  /*2e50*/  LEA R10, P2, R2, c[0x0][0x280], 0x2 ;  /* 0x0000a000020a7a11 */ /* 0x000fe200078410ff */
[----:B------:R5:W-:Y:S01]  /*2e60*/  LDGSTS.E.BYPASS.LTC128B.128 [R42+0x12080], [R4.64+0x100], !P4 ;  /* 0x12080100042a7fae */ /* 0x000be2000e101d50 */
[----:B------:R-:W-:Y:S01]  /*2e70*/  LOP3.LUT R8, R0, 0x8, R8, 0xf8, !PT ;  /* 0x0000000800087812 */ /* 0x000fe200078ef808 */
[----:B---3--:R-:W-:Y:S01]  /*2e80*/  CS2R R32, SRZ ;  /* 0x0000000000207805 */ /* 0x008fe2000001ff00 */
[----:B------:R-:W-:Y:S01]  /*2e90*/  LEA.HI.X R11, R2, c[0x0][0x284], R6, 0x2, P2 ;  /* 0x0000a100020b7a11 */ /* 0x000fe200010f1406 */
[----:B------:R-:W-:Y:S01]  /*2ea0*/  IMAD.SHL.U32 R6, R16, 0x40, RZ ;  /* 0x0000004010067824 */ /* 0x000fe200078e00ff */
[----:B------:R-:W-:Y:S01]  /*2eb0*/  ISETP.GE.AND P2, PT, R149, 0x8, PT ;  /* 0x000000089500780c */ /* 0x000fe20003f46270 */
[----:B------:R5:W-:Y:S01]  /*2ec0*/  LDGSTS.E.BYPASS.LTC128B.128 [R42+0x13080], [R4.64+0x180], !P0 ;  /* 0x13080180042a7fae */ /* 0x000be2000c101d50 */
[----:B------:R-:W-:-:S02]  /*2ed0*/  SHF.R.U32.HI R2, RZ, 0x3, R0 ;  /* 0x00000003ff027819 */ /* 0x000fc40000011600 */
[----:B------:R-:W-:Y:S02]  /*2ee0*/  LOP3.LUT R6, R6, 0xfffffe00, RZ, 0xc0, !PT ;  /* 0xfffffe0006067812 */ /* 0x000fe400078ec0ff */
[----:B------:R-:W-:Y:S02]  /*2ef0*/  LOP3.LUT R8, R8, R2, RZ, 0x3c, !PT ;  /* 0x0000000208087212 */ /* 0x000fe400078e3cff */
[----:B-1----:R-:W-:Y:S02]  /*2f00*/  LOP3.LUT R12, R2, R23, R0, 0x1e, !PT ;  /* 0x00000017020c7212 */ /* 0x002fe400078e1e00 */
[----:B------:R-:W-:Y:S01]  /*2f10*/  CS2R R22, SRZ ;  /* 0x0000000000167805 */ /* 0x000fe2000001ff00 */
[----:B--2---:R-:W-:Y:S02]  /*2f20*/  IMAD.SHL.U32 R7, R37, 0x8, RZ ;  /* 0x0000000825077824 */ /* 0x004fe400078e00ff */
[----:B------:R-:W-:-:S03]  /*2f30*/  CS2R R36, SRZ ;  /* 0x0000000000247805 */ /* 0x000fc6000001ff00 */
[----:B------:R-:W-:Y:S01]  /*2f40*/  LOP3.LUT R7, R0, 0x38, R7, 0xf8, !PT ;  /* 0x0000003800077812 */ /* 0x000fe200078ef807 */
[C---:B------:R-:W-:Y:S02]  /*2f50*/  IMAD R0, R27.reuse, 0x200, R13 ;  /* 0x000002001b007824 */ /* 0x040fe400078e020d */
[----:B------:R-:W-:Y:S01]  /*2f60*/  IMAD R27, R27, 0x1000, R6 ;  /* 0x000010001b1b7824 */ /* 0x000fe200078e0206 */
[----:B------:R-:W-:Y:S01]  /*2f70*/  LOP3.LUT R9, R7, R2, RZ, 0x3c, !PT ;  /* 0x0000000207097212 */ /* 0x000fe200078e3cff */
[----:B------:R-:W-:Y:S01]  /*2f80*/  IMAD R3, R0, 0x2, R3 ;  /* 0x0000000200037824 */ /* 0x000fe200078e0203 */
[-C--:B------:R-:W-:Y:S01]  /*2f90*/  LOP3.LUT R7, R12, R6.reuse, RZ, 0xfc, !PT ;  /* 0x000000060c077212 */ /* 0x080fe200078efcff */
[----:B------:R-:W-:Y:S01]  /*2fa0*/  @!P2 IMAD.SHL.U32 R12, R149, 0x10, RZ ;  /* 0x00000010950ca824 */ /* 0x000fe200078e00ff */
[-C--:B------:R-:W-:Y:S01]  /*2fb0*/  IADD3 R2, R8, R6.reuse, R28 ;  /* 0x0000000608027210 */ /* 0x080fe20007ffe01c */
[----:B------:R-:W-:Y:S01]  /*2fc0*/  IMAD.SHL.U32 R0, R0, 0x2, RZ ;  /* 0x0000000200007824 */ /* 0x000fe200078e00ff */
[----:B------:R-:W-:Y:S01]  /*2fd0*/  LOP3.LUT R6, R8, R6, RZ, 0xfc, !PT ;  /* 0x0000000608067212 */ /* 0x000fe200078efcff */
[----:B------:R-:W-:Y:S01]  /*2fe0*/  IMAD.IADD R8, R27, 0x1, R9 ;  /* 0x000000011b087824 */ /* 0x000fe200078e0209 */
[----:B------:R1:W-:Y:S01]  /*2ff0*/  @!P2 LDGSTS.E.BYPASS.LTC128B.128 [R12+0x14100], [R10.64] ;  /* 0x141000000a0cafae */ /* 0x0003e2000b901d50 */
[----:B-----5:R-:W-:Y:S01]  /*3000*/  IMAD.IADD R5, R151, 0x1, R19 ;  /* 0x0000000197057824 */ /* 0x020fe200078e0213 */
[----:B------:R-:W-:Y:S01]  /*3010*/  SEL R4, R148, 0xffffffe0, !P3 ;  /* 0xffffffe094047807 */ /* 0x000fe20005800000 */
[----:B------:R-:W-:Y:S01]  /*3020*/  IMAD.MOV.U32 R9, RZ, RZ, 0x10 ;  /* 0x00000010ff097424 */ /* 0x000fe200078e00ff */
[----:B------:R-:W0:Y:S01]  /*3030*/  LDGDEPBAR ;  /* 0x00000000000079af */ /* 0x000e220000000000 */
[----:B------:R-:W-:Y:S01]  /*3040*/  IMAD.SHL.U32 R2, R2, 0x2, RZ ;  /* 0x0000000202027824 */ /* 0x000fe200078e00ff */
[----:B------:R-:W-:Y:S01]  /*3050*/  CS2R R42, SRZ ;  /* 0x00000000002a7805 */ /* 0x000fe2000001ff00 */
[----:B------:R-:W-:Y:S01]  /*3060*/  CS2R R28, SRZ ;  /* 0x00000000001c7805 */ /* 0x000fe2000001ff00 */
[----:B------:R2:W-:Y:S01]  /*3070*/  STL [R1+0xac], R5 ;  /* 0x0000ac0501007387 */ /* 0x0005e20000100800 */
[----:B------:R-:W-:Y:S01]  /*3080*/  CS2R R26, SRZ ;  /* 0x00000000001a7805 */ /* 0x000fe2000001ff00 */
[----:B-1----:R-:W-:-:S05]  /*3090*/  IMAD.SHL.U32 R10, R14, 0x2, RZ ;  /* 0x000000020e0a7824 */ /* 0x002fca00078e00ff */
[----:B------:R-:W-:Y:S01]  /*30a0*/  STL [R1+0x90], R10 ;  /* 0x0000900a01007387 */ /* 0x000fe20000100800 */
[----:B--2---:R-:W-:Y:S02]  /*30b0*/  SEL R5, R9, 0xfffffff0, !P6 ;  /* 0xfffffff009057807 */ /* 0x004fe40007000000 */
[----:B------:R-:W-:Y:S01]  /*30c0*/  LEA R9, R6, 0x15180, 0x1 ;  /* 0x0001518006097811 */ /* 0x000fe200078e08ff */
[----:B------:R1:W-:Y:S01]  /*30d0*/  STL [R1+0x38], R3 ;  /* 0x0000380301007387 */ /* 0x0003e20000100800 */
[----:B------:R-:W-:-:S03]  /*30e0*/  LEA R6, R8, 0x80, 0x1 ;  /* 0x0000008008067811 */ /* 0x000fc600078e08ff */
[----:B------:R2:W-:Y:S04]  /*30f0*/  STL [R1+0x3c], R0 ;  /* 0x00003c0001007387 */ /* 0x0005e80000100800 */
[----:B------:R-:W-:Y:S04]  /*3100*/  STL [R1+0x40], R9 ;  /* 0x0000400901007387 */ /* 0x000fe80000100800 */
[----:B------:R3:W-:Y:S01]  /*3110*/  STL [R1+0x24], R6 ;  /* 0x0000240601007387 */ /* 0x0007e20000100800 */
[----:B-1----:R-:W-:Y:S02]  /*3120*/  IMAD R3, R5, 0x2, R2 ;  /* 0x0000000205037824 */ /* 0x002fe400078e0202 */
[----:B--2---:R-:W-:-:S02]  /*3130*/  IMAD.SHL.U32 R0, R7, 0x2, RZ ;  /* 0x0000000207007824 */ /* 0x004fc400078e00ff */
[C---:B------:R-:W-:Y:S02]  /*3140*/  IMAD R7, R4.reuse, 0x2, R2 ;  /* 0x0000000204077824 */ /* 0x040fe400078e0202 */
[----:B------:R-:W-:-:S03]  /*3150*/  IMAD R252, R4, 0x2, R3 ;  /* 0x0000000204fc7824 */ /* 0x000fc600078e0203 */
[----:B------:R-:W-:Y:S01]  /*3160*/  STL [R1+0x20], R7 ;  /* 0x0000200701007387 */ /* 0x000fe20000100800 */
[--C-:B---3--:R-:W-:Y:S02]  /*3170*/  IMAD R6, R5, 0x2, R9.reuse ;  /* 0x0000000205067824 */ /* 0x108fe400078e0209 */
[----:B------:R-:W-:-:S03]  /*3180*/  IMAD R5, R4, 0x2, R9 ;  /* 0x0000000204057824 */ /* 0x000fc600078e0209 */
[----:B------:R-:W-:Y:S04]  /*3190*/  STL [R1+0x44], R6 ;  /* 0x0000440601007387 */ /* 0x000fe80000100800 */
[----:B------:R1:W-:Y:S02]  /*31a0*/  STL [R1+0x4c], R5 ;  /* 0x00004c0501007387 */ /* 0x0003e40000100800 */
[----:B-1----:R-:W-:Y:S01]  /*31b0*/  IMAD R5, R4, 0x2, R6 ;  /* 0x0000000204057824 */ /* 0x002fe200078e0206 */
[----:B------:R-:W-:-:S05]  /*31c0*/  IADD3 R4, -R10, UR8, RZ ;  /* 0x000000080a047c10 */ /* 0x000fca000fffe1ff */
[----:B------:R1:W-:Y:S04]  /*31d0*/  STL [R1+0x6c], R4 ;  /* 0x00006c0401007387 */ /* 0x0003e80000100800 */
[----:B----4-:R1:W-:Y:S02]  /*31e0*/  STL [R1+0x48], R5 ;  /* 0x0000480501007387 */ /* 0x0103e40000100800 */
.L_x_543:
[----:B-1----:R-:W2:Y:S01]  /*31f0*/  LDL R159, [R1+0x28] ;  /* 0x00002800019f7983 */ /* 0x002ea20000100800 */
[----:B------:R-:W-:Y:S04]  /*3200*/  DEPBAR.LE SB0, 0x0 ;  /* 0x000080000000791a */ /* 0x000fe80000000000 */
[----:B------:R-:W3:Y:S01]  /*3210*/  LDL R158, [R1+0x2c] ;  /* 0x00002c00019e7983 */ /* 0x000ee20000100800 */
[----:B------:R-:W-:Y:S02]  /*3220*/  USHF.L.U32 UR7, UR18, 0x5, URZ ;  /* 0x0000000512077899 */ /* 0x000fe4000800063f */
[----:B------:R-:W-:Y:S01]  /*3230*/  UIADD3 UR6, UR18, 0x1, URZ ;  /* 0x0000000112067890 */ /* 0x000fe2000fffe03f */
[----:B------:R-:W4:Y:S01]  /*3240*/  LDL R157, [R1+0x34] ;  /* 0x00003400019d7983 */ /* 0x000f220000100800 */
[----:B------:R-:W-:Y:S02]  /*3250*/  UIADD3 UR4, -UR9, 0x1, UR7 ;  /* 0x0000000109047890 */ /* 0x000fe4000fffe107 */
[----:B------:R-:W-:Y:S01]  /*3260*/  UISETP.GE.AND UP0, UPT, UR6, UR10, UPT ;  /* 0x0000000a0600728c */ /* 0x000fe2000bf06270 */
[----:B-----5:R-:W5:Y:S01]  /*3270*/  LDL R229, [R1+0x20] ;  /* 0x0000200001e57983 */ /* 0x020f620000100800 */
[----:B------:R-:W-:Y:S03]  /*3280*/  UIADD3 UR4, -UR13, UR4, UR12 ;  /* 0x000000040d047290 */ /* 0x000fe6000fffe10c */
[----:B------:R-:W5:Y:S04]  /*3290*/  LDL R156, [R1+0x30] ;  /* 0x00003000019c7983 */ /* 0x000f680000100800 */
[----:B------:R-:W-:Y:S06]  /*32a0*/  BAR.SYNC.DEFER_BLOCKING 0x0 ;  /* 0x0000000000007b1d */ /* 0x000fec0000010000 */
[----:B------:R-:W-:Y:S04]  /*32b0*/  LDSM.16.M88.4 R8, [R2+0x8080] ;  /* 0x008080000208783b */ /* 0x000fe80000000200 */
[----:B------:R-:W-:Y:S04]  /*32c0*/  LDSM.16.M88.4 R16, [R3+0x8080] ;  /* 0x008080000310783b */ /* 0x000fe80000000200 */
[----:B------:R-:W5:Y:S04]  /*32d0*/  LDL R228, [R1+0x58] ;  /* 0x0000580001e47983 */ /* 0x000f680000100800 */
[----:B------:R-:W5:Y:S04]  /*32e0*/  LDL R160, [R1+0x90] ;  /* 0x0000900001a07983 */ /* 0x000f680000100800 */
        /* <DEDUP_REMOVED lines=116> */
[----:B------:R-:W-:Y:S01]  /*3a30*/  FFMA.FTZ R6, R6, c[0x0][0x29c], -R162 ;  /* 0x0000a70006067a23 */ /* 0x000fe200000108a2 */
[----:B------:R-:W-:Y:S01]  /*3a40*/  PLOP3.LUT P0, PT, PT, PT, UP0, 0x80, 0x0 ;  /* 0x000000000000781c */ /* 0x000fe20003f0f008 */
        /* <DEDUP_REMOVED lines=181> */
.L_x_541:
        /* <DEDUP_REMOVED lines=98> */
.L_x_542:
        /* <DEDUP_REMOVED lines=167> */
.L_x_540:
[----:B------:R-:W-:Y:S05]  /*5630*/  @P1 EXIT ;  /* 0x000000000000194d */ /* 0x000fea0003800000 */
[----:B-1----:R-:W2:Y:S01]  /*5640*/  LDL.LU R7, [R1+0xb4] ;  /* 0x0000b40001077983 */ /* 0x002ea20000300800 */
[----:B------:R-:W-:Y:S01]  /*5650*/  ISETP.NE.U32.AND P2, PT, RZ, c[0x0][0x360], PT ;  /* 0x0000d800ff007a0c */ /* 0x000fe20003f45070 */
[----:B------:R-:W-:-:S03]  /*5660*/  ULDC.64 UR4, c[0x0][0x338] ;  /* 0x0000ce0000047ab9 */ /* 0x000fc60000000a00 */
[----:B------:R-:W-:-:S13]  /*5670*/  ISETP.NE.AND.EX P2, PT, RZ, c[0x0][0x364], PT, P2 ;  /* 0x0000d900ff007a0c */ /* 0x000fda0003f45320 */
[----:B------:R-:W-:-:S04]  /*5680*/  @P2 IMAD.MOV.U32 R2, RZ, RZ, 0x4 ;  /* 0x00000004ff022424 */ /* 0x000fc800078e00ff */
[----:B--2---:R-:W-:-:S05]  /*5690*/  @P2 IMAD.WIDE R2, R7, R2, c[0x0][0x360] ;  /* 0x0000d80007022625 */ /* 0x004fca00078e0202 */
[----:B-----5:R-:W2:Y:S01]  /*56a0*/  @P2 LDG.E R0, [R2.64] ;  /* 0x0000001002002981 */ /* 0x020ea2000c1e1900 */
[----:B------:R-:W-:Y:S01]  /*56b0*/  UISETP.NE.AND UP0, UPT, UR4, 0x1, UPT ;  /* 0x000000010400788c */ /* 0x000fe2000bf05270 */
[----:B------:R-:W-:Y:S01]  /*56c0*/  SHF.R.S32.HI R6, RZ, 0x1f, R7 ;  /* 0x0000001fff067819 */ /* 0x000fe20000011407 */
[----:B------:R-:W-:Y:S01]  /*56d0*/  UIMAD.WIDE.U32 UR6, UR14, UR5, URZ ;  /* 0x000000050e0672a5 */ /* 0x000fe2000f8e003f */
[----:B------:R-:W1:Y:S01]  /*56e0*/  S2R R4, SR_TID.X ;  /* 0x0000000000047919 */ /* 0x000e620000002100 */
[----:B------:R-:W-:Y:S02]  /*56f0*/  ULDC UR4, c[0x0][0x340] ;  /* 0x0000d00000047ab9 */ /* 0x000fe40000000800 */
[----:B------:R-:W-:-:S04]  /*5700*/  USHF.L.U32 UR15, UR15, 0xe, URZ ;  /* 0x0000000e0f0f7899 */ /* 0x000fc8000800063f */
[----:B------:R-:W-:Y:S02]  /*5710*/  USHF.R.S32.HI UR6, URZ, 0x1f, UR15 ;  /* 0x0000001f3f067899 */ /* 0x000fe4000801140f */
[----:B------:R-:W-:Y:S02]  /*5720*/  @UP0 UMOV UR5, UR7 ;  /* 0x0000000700050c82 */ /* 0x000fe40008000000 */
[----:B------:R-:W-:-:S03]  /*5730*/  @UP0 USHF.R.U32.HI UR14, URZ, UR4, UR5 ;  /* 0x000000043f0e0299 */ /* 0x000fc60008011605 */
[----:B------:R-:W-:Y:S02]  /*5740*/  ULDC.64 UR4, c[0x0][0x328] ;  /* 0x0000ca0000047ab9 */ /* 0x000fe40000000a00 */
[----:B------:R-:W-:-:S04]  /*5750*/  USHF.R.S32.HI UR7, URZ, 0x1f, UR14 ;  /* 0x0000001f3f077899 */ /* 0x000fc8000801140e */
[----:B------:R-:W-:-:S04]  /*5760*/  UIMAD UR4, UR7, UR4, URZ ;  /* 0x00000004070472a4 */ /* 0x000fc8000f8e023f */
[----:B------:R-:W-:-:S03]  /*5770*/  UIMAD UR8, UR14, UR5, UR4 ;  /* 0x000000050e0872a4 */ /* 0x000fc6000f8e0204 */
[----:B------:R-:W-:Y:S02]  /*5780*/  ULDC.64 UR4, c[0x0][0x300] ;  /* 0x0000c00000047ab9 */ /* 0x000fe40000000a00 */
[----:B------:R-:W-:-:S04]  /*5790*/  UIMAD UR4, UR7, UR4, URZ ;  /* 0x00000004070472a4 */ /* 0x000fc8000f8e023f */
[----:B------:R-:W-:Y:S01]  /*57a0*/  UIMAD UR4, UR14, UR5, UR4 ;  /* 0x000000050e0472a4 */ /* 0x000fe2000f8e0204 */
[----:B------:R-:W-:Y:S01]  /*57b0*/  BAR.SYNC.DEFER_BLOCKING 0x1, 0x100 ;  /* 0x0044000000007b1d */ /* 0x000fe20000010000 */
[----:B--2---:R-:W-:-:S05]  /*57c0*/  @P2 IMAD R0, R7, 0x40, R0 ;  /* 0x0000004007002824 */ /* 0x004fca00078e0200 */
[----:B------:R-:W-:-:S04]  /*57d0*/  @P2 SHF.R.S32.HI R2, RZ, 0x1f, R0 ;  /* 0x0000001fff022819 */ /* 0x000fc80000011400 */
[----:B------:R-:W-:Y:S02]  /*57e0*/  @P2 LEA.HI R2, R2, R0, RZ, 0x6 ;  /* 0x0000000002022211 */ /* 0x000fe400078f30ff */
[----:B-1----:R-:W-:-:S03]  /*57f0*/  SHF.R.S32.HI R0, RZ, 0x1f, R4 ;  /* 0x0000001fff007819 */ /* 0x002fc60000011404 */
[----:B------:R-:W-:-:S05]  /*5800*/  @P2 IMAD.SHL.U32 R2, R2, 0x100, RZ ;  /* 0x0000010002022824 */ /* 0x000fca00078e00ff */
[----:B------:R-:W-:-:S04]  /*5810*/  @P2 LOP3.LUT R2, R2, 0xffffc000, RZ, 0xc0, !PT ;  /* 0xffffc00002022812 */ /* 0x000fc800078ec0ff */
[----:B------:R-:W-:Y:S02]  /*5820*/  @P2 SHF.R.S32.HI R3, RZ, 0x1f, R2 ;  /* 0x0000001fff032819 */ /* 0x000fe40000011402 */
[----:B------:R-:W-:-:S06]  /*5830*/  @!P2 CS2R R2, SRZ ;  /* 0x000000000002a805 */ /* 0x000fcc000001ff00 */
[----:B------:R-:W-:Y:S01]  /*5840*/  IADD3 R2, P1, P0, R2, UR15, R4 ;  /* 0x0000000f02027c10 */ /* 0x000fe2000f83e004 */
[----:B------:R-:W-:-:S03]  /*5850*/  IMAD.U32 R4, RZ, RZ, UR14 ;  /* 0x0000000eff047e24 */ /* 0x000fc6000f8e00ff */
[----:B------:R-:W-:Y:S01]  /*5860*/  IADD3.X R3, R3, UR6, R0, P1, P0 ;  /* 0x0000000603037c10 */ /* 0x000fe20008fe0400 */
[----:B------:R-:W-:-:S04]  /*5870*/  IMAD.U32 R0, RZ, RZ, UR14 ;  /* 0x0000000eff007e24 */ /* 0x000fc8000f8e00ff */
[----:B------:R-:W-:-:S04]  /*5880*/  IMAD.WIDE.U32 R4, R4, c[0x0][0x328], R2 ;  /* 0x0000ca0004047a25 */ /* 0x000fc800078e0002 */
[----:B------:R-:W-:Y:S01]  /*5890*/  IMAD.WIDE.U32 R2, R0, c[0x0][0x300], R2 ;  /* 0x0000c00000027a25 */ /* 0x000fe200078e0002 */
[----:B------:R-:W-:Y:S02]  /*58a0*/  SEL R0, R6, RZ, !P2 ;  /* 0x000000ff06007207 */ /* 0x000fe40005000000 */
[----:B------:R-:W-:Y:S02]  /*58b0*/  IADD3 R5, R5, UR8, RZ ;  /* 0x0000000805057c10 */ /* 0x000fe4000fffe0ff */
[----:B------:R-:W-:Y:S01]  /*58c0*/  SEL R6, R7, RZ, !P2 ;  /* 0x000000ff07067207 */ /* 0x000fe20005000000 */
[C---:B------:R-:W-:Y:S01]  /*58d0*/  IMAD R10, R0.reuse, c[0x0][0x330], RZ ;  /* 0x0000cc00000a7a24 */ /* 0x040fe200078e02ff */
[----:B------:R-:W-:Y:S01]  /*58e0*/  IADD3 R3, R3, UR4, RZ ;  /* 0x0000000403037c10 */ /* 0x000fe2000fffe0ff */
[----:B------:R-:W-:Y:S02]  /*58f0*/  IMAD R0, R0, c[0x0][0x308], RZ ;  /* 0x0000c20000007a24 */ /* 0x000fe400078e02ff */
[----:B------:R-:W-:-:S02]  /*5900*/  IMAD R10, R6, c[0x0][0x334], R10 ;  /* 0x0000cd00060a7a24 */ /* 0x000fc400078e020a */
[----:B------:R-:W-:-:S04]  /*5910*/  IMAD.WIDE.U32 R8, R6, c[0x0][0x330], R4 ;  /* 0x0000cc0006087a25 */ /* 0x000fc800078e0004 */
[----:B------:R-:W-:Y:S01]  /*5920*/  IMAD R0, R6, c[0x0][0x30c], R0 ;  /* 0x0000c30006007a24 */ /* 0x000fe200078e0200 */
[----:B------:R-:W-:Y:S01]  /*5930*/  LEA R4, P1, R8, c[0x0][0x310], 0x2 ;  /* 0x0000c40008047a11 */ /* 0x000fe200078210ff */
[----:B------:R-:W-:-:S04]  /*5940*/  IMAD.WIDE.U32 R6, R6, c[0x0][0x308], R2 ;  /* 0x0000c20006067a25 */ /* 0x000fc800078e0002 */
[----:B------:R-:W-:Y:S01]  /*5950*/  IMAD.IADD R3, R9, 0x1, R10 ;  /* 0x0000000109037824 */ /* 0x000fe200078e020a */
[----:B------:R-:W-:Y:S01]  /*5960*/  LEA R2, P0, R6, c[0x0][0x2e8], 0x2 ;  /* 0x0000ba0006027a11 */ /* 0x000fe200078010ff */
[----:B------:R-:W-:-:S03]  /*5970*/  IMAD.IADD R0, R7, 0x1, R0 ;  /* 0x0000000107007824 */ /* 0x000fc600078e0200 */
        /* <DEDUP_REMOVED lines=131> */
.L_x_544:
        /* <DEDUP_REMOVED lines=13> */
.L_x_1159:


//--------------------- .text._ZN7cutlass13device_kernelIN5flash22FlashAttnBwdPreprocessIN4cute5tupleIJNS3_1CILi32EEENS5_ILi256EEEEEENS_10bfloat16_tEfNS_4arch4Sm80ELb1ELb1EEEEEvNT_6ParamsE --------------------------
	.section	.text._ZN7cutlass13device_kernelIN5flash22FlashAttnBwdPreprocessIN4cute5tupleIJNS3_1CILi32EEENS5_ILi256EEEEEENS_10bfloat16_tEfNS_4arch4Sm80ELb1ELb1EEEEEvNT_6ParamsE,"ax",@progbits
	.sectioninfo	@"SHI_REGISTERS=64"
	.align	128
.text._ZN7cutlass13device_kernelIN5flash22FlashAttnBwdPreprocessIN4cute5tupleIJNS3_1CILi32EEENS5_ILi256EEEEEENS_10bfloat16_tEfNS_4arch4Sm80ELb1ELb1EEEEEvNT_6ParamsE:
        .type           _ZN7cutlass13device_kernelIN5flash22FlashAttnBwdPreprocessIN4cute5tupleIJNS3_1CILi32EEENS5_ILi256EEEEEENS_10bfloat16_tEfNS_4arch4Sm80ELb1ELb1EEEEEvNT_6ParamsE,@function
        .size           _ZN7cutlass13device_kernelIN5flash22FlashAttnBwdPreprocessIN4cute5tupleIJNS3_1CILi32EEENS5_ILi256EEEEEENS_10bfloat16_tEfNS_4arch4Sm80ELb1ELb1EEEEEvNT_6ParamsE,(.L_x_1160 - _ZN7cutlass13device_kernelIN5flash22FlashAttnBwdPreprocessIN4cute5tupleIJNS3_1CILi32EEENS5_ILi256EEEEEENS_10bfloat16_tEfNS_4arch4Sm80ELb1ELb1EEEEEvNT_6ParamsE)
        .other          _ZN7cutlass13device_kernelIN5flash22FlashAttnBwdPreprocessIN4cute5tupleIJNS3_1CILi32EEENS5_ILi256EEEEEENS_10bfloat16_tEfNS_4arch4Sm80ELb1ELb1EEEEEvNT_6ParamsE,@"STO_CUDA_ENTRY STV_DEFAULT"
_ZN7cutlass13device_kernelIN5flash22FlashAttnBwdPreprocessIN4cute5tupleIJNS3_1CILi32EEENS5_ILi256EEEEEENS_10bfloat16_tEfNS_4arch4Sm80ELb1ELb1EEEEEvNT_6ParamsE:
        /* <DEDUP_REMOVED lines=15> */
[----:B-1----:R-:W-:Y:S01]  /*00f0*/  SHF.L.U32 R40, R52, 0x5, RZ ;  /* 0x0000000534287819 */ /* 0x002fe200000006ff */
[----:B------:R-:W-:Y:S05]  /*0100*/  @P1 BRA `(.L_x_545) ;  /* 0x0000004000001947 */ /* 0x000fea0003800000 */
[----:B0-----:R-:W-:Y:S05]  /*0110*/  @!P0 BRA `(.L_x_545) ;  /* 0x0000003000008947 */ /* 0x001fea0003800000 */
[----:B------:R-:W2:Y:S04]  /*0120*/  LDG.E R0, [R2.64] ;  /* 0x0000000402007981 */ /* 0x000ea8000c1e1900 */
[----:B-----5:R-:W2:Y:S02]  /*0130*/  LDG.E R53, [R2.64+0x4] ;  /* 0x0000040402357981 */ /* 0x020ea4000c1e1900 */
[----:B--2---:R-:W-:-:S02]  /*0140*/  IMAD.IADD R53, R53, 0x1, -R0 ;  /* 0x0000000135357824 */ /* 0x004fc400078e0a00 */
.L_x_545:
[----:B0-----:R-:W0:Y:S01]  /*0150*/  S2R R41, SR_TID.X ;  /* 0x0000000000297919 */ /* 0x001e220000002100 */
[----:B------:R-:W-:-:S02]  /*0160*/  ISETP.NE.AND.EX P2, PT, RZ, c[0x0][0x244], PT, P2 ;  /* 0x00009100ff007a0c */ /* 0x000fc40003f45320 */
[----:B-----5:R-:W-:-:S13]  /*0170*/  ISETP.LE.AND P1, PT, R53, R40, PT ;  /* 0x000000283500720c */ /* 0x020fda0003f23270 */
[----:B------:R-:W-:Y:S05]  /*0180*/  @P2 EXIT P1 ;  /* 0x000000000000294d */ /* 0x000fea0000800000 */
[----:B------:R-:W1:Y:S01]  /*0190*/  S2R R7, SR_CTAID.Y ;  /* 0x0000000000077919 */ /* 0x000e620000002600 */
[----:B------:R-:W-:Y:S01]  /*01a0*/  IMAD.IADD R6, R53, 0x1, -R40 ;  /* 0x0000000135067824 */ /* 0x000fe200078e0a28 */
[C---:B0-----:R-:W-:Y:S01]  /*01b0*/  ISETP.GT.AND P1, PT, R41.reuse, 0x1f, PT ;  /* 0x0000001f2900780c */ /* 0x041fe20003f24270 */
[----:B------:R-:W-:Y:S01]  /*01c0*/  CS2R R8, SRZ ;  /* 0x0000000000087805 */ /* 0x000fe2000001ff00 */
[----:B------:R-:W-:Y:S02]  /*01d0*/  SHF.R.S32.HI R4, RZ, 0x1f, R56 ;  /* 0x0000001fff047819 */ /* 0x000fe40000011438 */
[----:B------:R-:W-:Y:S02]  /*01e0*/  ISETP.GE.OR P3, PT, R41, R6, P1 ;  /* 0x000000062900720c */ /* 0x000fe40000f66670 */
[----:B------:R-:W-:Y:S02]  /*01f0*/  @P0 MOV R8, R54 ;  /* 0x0000003600080202 */ /* 0x000fe40000000f00 */
[----:B------:R-:W-:-:S02]  /*0200*/  @P0 SHF.R.S32.HI R9, RZ, 0x1f, R54 ;  /* 0x0000001fff090819 */ /* 0x000fc40000011436 */
[----:B------:R-:W-:-:S07]  /*0210*/  SEL R4, R4, RZ, !P2 ;  /* 0x000000ff04047207 */ /* 0x000fce0005000000 */
[----:B------:R-:W-:Y:S02]  /*0220*/  @!P3 SHF.R.S32.HI R3, RZ, 0x1f, R40 ;  /* 0x0000001fff03b819 */ /* 0x000fe40000011428 */
[--C-:B------:R-:W-:Y:S02]  /*0230*/  @!P3 SHF.R.S32.HI R0, RZ, 0x1f, R41.reuse ;  /* 0x0000001fff00b819 */ /* 0x100fe40000011429 */
[----:B------:R-:W-:Y:S02]  /*0240*/  @!P3 IADD3 R10, P4, P5, R8, R40, R41 ;  /* 0x00000028080ab210 */ /* 0x000fe40007d9e029 */
[----:B-1----:R-:W-:Y:S02]  /*0250*/  SHF.R.S32.HI R5, RZ, 0x1f, R7 ;  /* 0x0000001fff057819 */ /* 0x002fe40000011407 */
[----:B------:R-:W-:Y:S01]  /*0260*/  @!P3 IADD3.X R11, R9, R3, R0, P4, P5 ;  /* 0x00000003090bb210 */ /* 0x000fe200027ea400 */
[----:B------:R-:W-:Y:S01]  /*0270*/  @!P3 IMAD R0, R4, c[0x0][0x1e8], RZ ;  /* 0x00007a000400ba24 */ /* 0x000fe200078e02ff */
[----:B------:R-:W-:Y:S01]  /*0280*/  SEL R3, R56, RZ, !P2 ;  /* 0x000000ff38037207 */ /* 0x000fe20005000000 */
[----:B------:R-:W-:-:S02]  /*0290*/  @!P3 IMAD R2, R5, c[0x0][0x1e0], RZ ;  /* 0x000078000502ba24 */ /* 0x000fc400078e02ff */
[----:B------:R-:W-:-:S04]  /*02a0*/  @!P3 IMAD.WIDE.U32 R10, R7, c[0x0][0x1e0], R10 ;  /* 0x00007800070aba25 */ /* 0x000fc800078e000a */
[----:B------:R-:W-:Y:S01]  /*02b0*/  @!P3 IMAD R13, R7, c[0x0][0x1e4], R2 ;  /* 0x00007900070dba24 */ /* 0x000fe200078e0202 */
[----:B------:R-:W-:-:S03]  /*02c0*/  MOV R2, 0x7f800000 ;  /* 0x7f80000000027802 */ /* 0x000fc60000000f00 */
[----:B------:R-:W-:Y:S02]  /*02d0*/  @!P3 IMAD.IADD R11, R11, 0x1, R13 ;  /* 0x000000010b0bb824 */ /* 0x000fe400078e020d */
[C---:B------:R-:W-:Y:S01]  /*02e0*/  @!P3 IMAD R13, R3.reuse, c[0x0][0x1ec], R0 ;  /* 0x00007b00030dba24 */ /* 0x040fe200078e0200 */
[----:B------:R-:W-:Y:S01]  /*02f0*/  SHF.R.S32.HI R0, RZ, 0x1f, R41 ;  /* 0x0000001fff007819 */ /* 0x000fe20000011429 */
[----:B------:R-:W-:-:S03]  /*0300*/  @!P3 IMAD.WIDE.U32 R10, R3, c[0x0][0x1e8], R10 ;  /* 0x00007a00030aba25 */ /* 0x000fc600078e000a */
[----:B------:R-:W-:Y:S01]  /*0310*/  LEA.HI R57, R0, R41, RZ, 0x4 ;  /* 0x0000002900397211 */ /* 0x000fe200078f20ff */
[----:B------:R-:W-:Y:S01]  /*0320*/  @!P3 IMAD.IADD R11, R11, 0x1, R13 ;  /* 0x000000010b0bb824 */ /* 0x000fe200078e020d */
[C---:B------:R-:W-:Y:S02]  /*0330*/  @!P3 LEA R12, P2, R10.reuse, c[0x0][0x1d8], 0x2 ;  /* 0x000076000a0cba11 */ /* 0x040fe400078410ff */
[----:B------:R-:W-:Y:S02]  /*0340*/  LOP3.LUT R0, R57, 0xfffffff0, RZ, 0xc0, !PT ;  /* 0xfffffff039007812 */ /* 0x000fe400078ec0ff */
[----:B------:R-:W-:-:S03]  /*0350*/  @!P3 LEA.HI.X R13, R10, c[0x0][0x1dc], R11, 0x2, P2 ;  /* 0x000077000a0dba11 */ /* 0x000fc600010f140b */
[----:B------:R-:W-:Y:S01]  /*0360*/  IMAD.IADD R0, R41, 0x1, -R0 ;  /* 0x0000000129007824 */ /* 0x000fe200078e0a00 */
[----:B------:R-:W-:Y:S01]  /*0370*/  SHF.R.S32.HI R57, RZ, 0x4, R57 ;  /* 0x00000004ff397819 */ /* 0x000fe20000011439 */
[----:B------:R-:W-:Y:S01]  /*0380*/  IMAD R10, R5, c[0x0][0x180], RZ ;  /* 0x00006000050a7a24 */ /* 0x000fe200078e02ff */
[----:B------:R0:W5:Y:S01]  /*0390*/  @!P3 LDG.E R2, [R12.64] ;  /* 0x000000040c02b981 */ /* 0x000162000c1e1900 */
[----:B------:R-:W-:Y:S01]  /*03a0*/  IMAD.SHL.U32 R60, R0, 0x8, RZ ;  /* 0x00000008003c7824 */ /* 0x000fe200078e00ff */
[----:B------:R-:W-:Y:S01]  /*03b0*/  SHF.R.S32.HI R58, RZ, 0x1f, R57 ;  /* 0x0000001fff3a7819 */ /* 0x000fe20000011439 */
[----:B------:R-:W-:Y:S01]  /*03c0*/  IMAD R11, R7, c[0x0][0x184], R10 ;  /* 0x00006100070b7a24 */ /* 0x000fe200078e020a */
[----:B------:R-:W-:Y:S01]  /*03d0*/  IADD3 R42, P2, R57, R8, RZ ;  /* 0x00000008392a7210 */ /* 0x000fe20007f5e0ff */
[----:B------:R-:W-:Y:S01]  /*03e0*/  IMAD R14, R5, c[0x0][0x1a0], RZ ;  /* 0x00006800050e7a24 */ /* 0x000fe200078e02ff */
[--C-:B------:R-:W-:Y:S01]  /*03f0*/  SHF.R.S32.HI R61, RZ, 0x1f, R60.reuse ;  /* 0x0000001fff3d7819 */ /* 0x100fe2000001143c */
[----:B------:R-:W-:Y:S01]  /*0400*/  IMAD R22, R4, c[0x0][0x188], RZ ;  /* 0x0000620004167a24 */ /* 0x000fe200078e02ff */
[C---:B------:R-:W-:Y:S01]  /*0410*/  IADD3 R59, R57.reuse, 0x10, RZ ;  /* 0x00000010393b7810 */ /* 0x040fe20007ffe0ff */
[----:B------:R-:W-:Y:S01]  /*0420*/  IMAD.X R43, R58, 0x1, R9, P2 ;  /* 0x000000013a2b7824 */ /* 0x000fe200010e0609 */
[-C--:B------:R-:W-:Y:S01]  /*0430*/  ISETP.GE.AND P2, PT, R57, R6.reuse, PT ;  /* 0x000000063900720c */ /* 0x080fe20003f46270 */
[C---:B------:R-:W-:Y:S01]  /*0440*/  IMAD.WIDE.U32 R30, R7.reuse, c[0x0][0x180], R60 ;  /* 0x00006000071e7a25 */ /* 0x040fe200078e003c */
[----:B------:R-:W-:Y:S01]  /*0450*/  BSSY B0, `(.L_x_546) ;  /* 0x000001f000007945 */ /* 0x000fe20003800000 */
[----:B------:R-:W-:Y:S01]  /*0460*/  CS2R R8, SRZ ;  /* 0x0000000000087805 */ /* 0x000fe2000001ff00 */
[----:B------:R-:W-:Y:S01]  /*0470*/  CS2R R20, SRZ ;  /* 0x0000000000147805 */ /* 0x000fe2000001ff00 */
[----:B0-----:R-:W-:Y:S01]  /*0480*/  IMAD R13, R7, c[0x0][0x1a4], R14 ;  /* 0x00006900070d7a24 */ /* 0x001fe200078e020e */
[----:B------:R-:W-:Y:S01]  /*0490*/  IADD3 R31, R31, R11, RZ ;  /* 0x0000000b1f1f7210 */ /* 0x000fe20007ffe0ff */
[----:B------:R-:W-:Y:S01]  /*04a0*/  IMAD.WIDE.U32 R44, R7, c[0x0][0x1a0], R60 ;  /* 0x00006800072c7a25 */ /* 0x000fe200078e003c */
[----:B------:R-:W-:Y:S01]  /*04b0*/  CS2R R10, SRZ ;  /* 0x00000000000a7805 */ /* 0x000fe2000001ff00 */
[----:B------:R-:W-:Y:S01]  /*04c0*/  CS2R R14, SRZ ;  /* 0x00000000000e7805 */ /* 0x000fe2000001ff00 */
[----:B------:R-:W-:Y:S01]  /*04d0*/  CS2R R16, SRZ ;  /* 0x0000000000107805 */ /* 0x000fe2000001ff00 */
[C---:B------:R-:W-:Y:S01]  /*04e0*/  IMAD R25, R3.reuse, c[0x0][0x18c], R22 ;  /* 0x0000630003197a24 */ /* 0x040fe200078e0216 */
[----:B------:R-:W-:Y:S01]  /*04f0*/  CS2R R18, SRZ ;  /* 0x0000000000127805 */ /* 0x000fe2000001ff00 */
[----:B------:R-:W-:Y:S01]  /*0500*/  IMAD.WIDE.U32 R30, R3, c[0x0][0x188], R30 ;  /* 0x00006200031e7a25 */ /* 0x000fe200078e001e */
[----:B------:R-:W-:Y:S01]  /*0510*/  ISETP.GE.AND P3, PT, R59, R6, PT ;  /* 0x000000063b00720c */ /* 0x000fe20003f66270 */
[----:B------:R-:W-:-:S02]  /*0520*/  CS2R R22, SRZ ;  /* 0x0000000000167805 */ /* 0x000fc4000001ff00 */
[----:B------:R-:W-:Y:S01]  /*0530*/  IMAD.IADD R45, R45, 0x1, R13 ;  /* 0x000000012d2d7824 */ /* 0x000fe200078e020d */
[----:B------:R-:W-:Y:S01]  /*0540*/  IADD3 R25, R31, R25, RZ ;  /* 0x000000191f197210 */ /* 0x000fe20007ffe0ff */
[----:B------:R-:W-:Y:S01]  /*0550*/  CS2R R12, SRZ ;  /* 0x00000000000c7805 */ /* 0x000fe2000001ff00 */
[----:B------:R-:W-:Y:S01]  /*0560*/  IMAD.WIDE R42, R52, 0x20, R42 ;  /* 0x00000020342a7825 */ /* 0x000fe200078e022a */
[----:B------:R-:W-:Y:S05]  /*0570*/  @P2 BRA `(.L_x_547) ;  /* 0x000000c000002947 */ /* 0x000fea0003800000 */
[----:B------:R-:W-:Y:S01]  /*0580*/  IMAD R27, R43, c[0x0][0x178], RZ ;  /* 0x00005e002b1b7a24 */ /* 0x000fe200078e02ff */
[C---:B------:R-:W-:Y:S01]  /*0590*/  IADD3 R26, R60.reuse, 0x80, RZ ;  /* 0x000000803c1a7810 */ /* 0x040fe20007ffe0ff */
[----:B------:R-:W-:Y:S01]  /*05a0*/  IMAD.MOV.U32 R24, RZ, RZ, R30 ;  /* 0x000000ffff187224 */ /* 0x000fe200078e001e */
[----:B------:R-:W-:Y:S01]  /*05b0*/  ISETP.GE.AND P4, PT, R60, c[0x0][0x16c], PT ;  /* 0x00005b003c007a0c */ /* 0x000fe20003f86270 */
[----:B------:R-:W-:Y:S01]  /*05c0*/  IMAD R27, R42, c[0x0][0x17c], R27 ;  /* 0x00005f002a1b7a24 */ /* 0x000fe200078e021b */
[----:B------:R-:W-:Y:S01]  /*05d0*/  ISETP.GE.AND P5, PT, R26, c[0x0][0x16c], PT ;  /* 0x00005b001a007a0c */ /* 0x000fe20003fa6270 */
[----:B------:R-:W-:-:S04]  /*05e0*/  IMAD.WIDE.U32 R28, R42, c[0x0][0x178], R24 ;  /* 0x00005e002a1c7a25 */ /* 0x000fc800078e0018 */
[----:B------:R-:W-:Y:S01]  /*05f0*/  IMAD.IADD R27, R29, 0x1, R27 ;  /* 0x000000011d1b7824 */ /* 0x000fe200078e021b */
[----:B------:R-:W-:-:S04]  /*0600*/  LEA R26, P6, R28, c[0x0][0x160], 0x1 ;  /* 0x000058001c1a7a11 */ /* 0x000fc800078c08ff */
[----:B------:R-:W-:-:S05]  /*0610*/  LEA.HI.X R27, R28, c[0x0][0x164], R27, 0x1, P6 ;  /* 0x000059001c1b7a11 */ /* 0x000fca00030f0c1b */
[----:B------:R0:W5:Y:S04]  /*0620*/  @!P4 LDG.E.128 R8, [R26.64] ;  /* 0x000000041a08c981 */ /* 0x000168000c1e1d00 */
[----:B------:R0:W5:Y:S02]  /*0630*/  @!P5 LDG.E.128 R16, [R26.64+0x100] ;  /* 0x000100041a10d981 */ /* 0x000164000c1e1d00 */
.L_x_547:
[----:B------:R-:W-:Y:S05]  /*0640*/  BSYNC B0 ;  /* 0x0000000000007941 */ /* 0x000fea0003800000 */
.L_x_546:
[----:B------:R-:W-:Y:S01]  /*0650*/  BSSY B0, `(.L_x_548) ;  /* 0x0000011000007945 */ /* 0x000fe20003800000 */
[----:B------:R-:W-:Y:S05]  /*0660*/  @P3 BRA `(.L_x_549) ;  /* 0x000000f000003947 */ /* 0x000fea0003800000 */
[----:B------:R-:W-:Y:S01]  /*0670*/  IADD3 R29, P4, R42, 0x10, RZ ;  /* 0x000000102a1d7810 */ /* 0x000fe20007f9e0ff */
[----:B0-----:R-:W-:Y:S01]  /*0680*/  IMAD.MOV.U32 R26, RZ, RZ, R30 ;  /* 0x000000ffff1a7224 */ /* 0x001fe200078e001e */
[C---:B------:R-:W-:Y:S01]  /*0690*/  IADD3 R28, R60.reuse, 0x80, RZ ;  /* 0x000000803c1c7810 */ /* 0x040fe20007ffe0ff */
[----:B------:R-:W-:Y:S01]  /*06a0*/  IMAD.MOV.U32 R27, RZ, RZ, R25 ;  /* 0x000000ffff1b7224 */ /* 0x000fe200078e0019 */
[----:B------:R-:W-:Y:S02]  /*06b0*/  IADD3.X R24, RZ, R43, RZ, P4, !PT ;  /* 0x0000002bff187210 */ /* 0x000fe400027fe4ff */
[----:B------:R-:W-:Y:S01]  /*06c0*/  ISETP.GE.AND P5, PT, R60, c[0x0][0x16c], PT ;  /* 0x00005b003c007a0c */ /* 0x000fe20003fa6270 */
[----:B------:R-:W-:Y:S01]  /*06d0*/  IMAD.WIDE.U32 R26, R29, c[0x0][0x178], R26 ;  /* 0x00005e001d1a7a25 */ /* 0x000fe200078e001a */
[----:B------:R-:W-:-:S03]  /*06e0*/  ISETP.GE.AND P6, PT, R28, c[0x0][0x16c], PT ;  /* 0x00005b001c007a0c */ /* 0x000fc60003fc6270 */
[----:B------:R-:W-:-:S04]  /*06f0*/  IMAD R24, R24, c[0x0][0x178], RZ ;  /* 0x00005e0018187a24 */ /* 0x000fc800078e02ff */
[----:B------:R-:W-:Y:S01]  /*0700*/  IMAD R25, R29, c[0x0][0x17c], R24 ;  /* 0x00005f001d197a24 */ /* 0x000fe200078e0218 */
[----:B------:R-:W-:-:S04]  /*0710*/  LEA R24, P4, R26, c[0x0][0x160], 0x1 ;  /* 0x000058001a187a11 */ /* 0x000fc800078808ff */
[----:B------:R-:W-:-:S04]  /*0720*/  IADD3 R25, R27, R25, RZ ;  /* 0x000000191b197210 */ /* 0x000fc80007ffe0ff */
[----:B------:R-:W-:-:S05]  /*0730*/  LEA.HI.X R25, R26, c[0x0][0x164], R25, 0x1, P4 ;  /* 0x000059001a197a11 */ /* 0x000fca00020f0c19 */
[----:B------:R0:W5:Y:S04]  /*0740*/  @!P5 LDG.E.128 R12, [R24.64] ;  /* 0x00000004180cd981 */ /* 0x000168000c1e1d00 */
[----:B------:R0:W5:Y:S02]  /*0750*/  @!P6 LDG.E.128 R20, [R24.64+0x100] ;  /* 0x000100041814e981 */ /* 0x000164000c1e1d00 */
.L_x_549:
[----:B------:R-:W-:Y:S05]  /*0760*/  BSYNC B0 ;  /* 0x0000000000007941 */ /* 0x000fea0003800000 */
.L_x_548:
[----:B------:R-:W-:Y:S01]  /*0770*/  IMAD R38, R4, c[0x0][0x1a8], RZ ;  /* 0x00006a0004267a24 */ /* 0x000fe200078e02ff */
[----:B------:R-:W-:Y:S01]  /*0780*/  BSSY B0, `(.L_x_550) ;  /* 0x0000019000007945 */ /* 0x000fe20003800000 */
[C---:B------:R-:W-:Y:S01]  /*0790*/  IMAD.WIDE.U32 R44, R3.reuse, c[0x0][0x1a8], R44 ;  /* 0x00006a00032c7a25 */ /* 0x040fe200078e002c */
[----:B0-----:R-:W-:Y:S01]  /*07a0*/  CS2R R24, SRZ ;  /* 0x0000000000187805 */ /* 0x001fe2000001ff00 */
[----:B------:R-:W-:Y:S01]  /*07b0*/  CS2R R26, SRZ ;  /* 0x00000000001a7805 */ /* 0x000fe2000001ff00 */
[----:B------:R-:W-:Y:S01]  /*07c0*/  CS2R R28, SRZ ;  /* 0x00000000001c7805 */ /* 0x000fe2000001ff00 */
[----:B------:R-:W-:Y:S01]  /*07d0*/  IMAD R47, R3, c[0x0][0x1ac], R38 ;  /* 0x00006b00032f7a24 */ /* 0x000fe200078e0226 */
[----:B------:R-:W-:Y:S01]  /*07e0*/  CS2R R30, SRZ ;  /* 0x00000000001e7805 */ /* 0x000fe2000001ff00 */
[----:B------:R-:W-:Y:S01]  /*07f0*/  CS2R R36, SRZ ;  /* 0x0000000000247805 */ /* 0x000fe2000001ff00 */
[----:B------:R-:W-:Y:S01]  /*0800*/  CS2R R32, SRZ ;  /* 0x0000000000207805 */ /* 0x000fe2000001ff00 */
[----:B------:R-:W-:Y:S01]  /*0810*/  CS2R R34, SRZ ;  /* 0x0000000000227805 */ /* 0x000fe2000001ff00 */
[----:B------:R-:W-:Y:S01]  /*0820*/  CS2R R38, SRZ ;  /* 0x0000000000267805 */ /* 0x000fe2000001ff00 */
[----:B------:R-:W-:Y:S01]  /*0830*/  IMAD.IADD R47, R45, 0x1, R47 ;  /* 0x000000012d2f7824 */ /* 0x000fe200078e022f */
        /* <DEDUP_REMOVED lines=13> */
.L_x_551:
[----:B------:R-:W-:Y:S05]  /*0910*/  BSYNC B0 ;  /* 0x0000000000007941 */ /* 0x000fea0003800000 */
.L_x_550:
[----:B------:R-:W-:Y:S01]  /*0920*/  BSSY B0, `(.L_x_552) ;  /* 0x0000010000007945 */ /* 0x000fe20003800000 */
[----:B------:R-:W-:Y:S05]  /*0930*/  @P3 BRA `(.L_x_553) ;  /* 0x000000e000003947 */ /* 0x000fea0003800000 */
[----:B------:R-:W-:Y:S01]  /*0940*/  IADD3 R49, P2, R42, 0x10, RZ ;  /* 0x000000102a317810 */ /* 0x000fe20007f5e0ff */
[----:B------:R-:W-:Y:S01]  /*0950*/  IMAD.MOV.U32 R45, RZ, RZ, R47 ;  /* 0x000000ffff2d7224 */ /* 0x000fe200078e002f */
[C---:B------:R-:W-:Y:S02]  /*0960*/  IADD3 R46, R60.reuse, 0x80, RZ ;  /* 0x000000803c2e7810 */ /* 0x040fe40007ffe0ff */
[----:B------:R-:W-:Y:S01]  /*0970*/  ISETP.GE.AND P3, PT, R60, c[0x0][0x16c], PT ;  /* 0x00005b003c007a0c */ /* 0x000fe20003f66270 */
[----:B------:R-:W-:Y:S01]  /*0980*/  IMAD.X R42, RZ, RZ, R43, P2 ;  /* 0x000000ffff2a7224 */ /* 0x000fe200010e062b */
[----:B------:R-:W-:Y:S01]  /*0990*/  ISETP.GE.AND P4, PT, R46, c[0x0][0x16c], PT ;  /* 0x00005b002e007a0c */ /* 0x000fe20003f86270 */
[----:B------:R-:W-:-:S04]  /*09a0*/  IMAD.WIDE.U32 R44, R49, c[0x0][0x198], R44 ;  /* 0x00006600312c7a25 */ /* 0x000fc800078e002c */
[----:B------:R-:W-:-:S04]  /*09b0*/  IMAD R42, R42, c[0x0][0x198], RZ ;  /* 0x000066002a2a7a24 */ /* 0x000fc800078e02ff */
[----:B------:R-:W-:Y:S01]  /*09c0*/  IMAD R43, R49, c[0x0][0x19c], R42 ;  /* 0x00006700312b7a24 */ /* 0x000fe200078e022a */
[----:B------:R-:W-:-:S04]  /*09d0*/  LEA R42, P2, R44, c[0x0][0x190], 0x1 ;  /* 0x000064002c2a7a11 */ /* 0x000fc800078408ff */
[----:B------:R-:W-:-:S04]  /*09e0*/  IADD3 R43, R45, R43, RZ ;  /* 0x0000002b2d2b7210 */ /* 0x000fc80007ffe0ff */
[----:B------:R-:W-:-:S05]  /*09f0*/  LEA.HI.X R43, R44, c[0x0][0x194], R43, 0x1, P2 ;  /* 0x000065002c2b7a11 */ /* 0x000fca00010f0c2b */
[----:B------:R1:W5:Y:S04]  /*0a00*/  @!P3 LDG.E.128 R28, [R42.64] ;  /* 0x000000042a1cb981 */ /* 0x000368000c1e1d00 */
[----:B------:R1:W5:Y:S02]  /*0a10*/  @!P4 LDG.E.128 R36, [R42.64+0x100] ;  /* 0x000100042a24c981 */ /* 0x000364000c1e1d00 */
.L_x_553:
[----:B------:R-:W-:Y:S05]  /*0a20*/  BSYNC B0 ;  /* 0x0000000000007941 */ /* 0x000fea0003800000 */
.L_x_552:
[C---:B-1---5:R-:W-:Y:S01]  /*0a30*/  IMAD.U32 R43, R9.reuse, 0x10000, RZ ;  /* 0x00010000092b7824 */ /* 0x062fe200078e00ff */
[----:B------:R-:W-:Y:S01]  /*0a40*/  LOP3.LUT R44, R9, 0xffff0000, RZ, 0xc0, !PT ;  /* 0xffff0000092c7812 */ /* 0x000fe200078ec0ff */
[----:B------:R-:W-:Y:S01]  /*0a50*/  IMAD.U32 R48, R26, 0x10000, RZ ;  /* 0x000100001a307824 */ /* 0x000fe200078e00ff */
[C---:B------:R-:W-:Y:S01]  /*0a60*/  LOP3.LUT R42, R8.reuse, 0xffff0000, RZ, 0xc0, !PT ;  /* 0xffff0000082a7812 */ /* 0x040fe200078ec0ff */
[----:B------:R-:W-:Y:S01]  /*0a70*/  IMAD.U32 R8, R8, 0x10000, RZ ;  /* 0x0001000008087824 */ /* 0x000fe200078e00ff */
[----:B------:R-:W-:Y:S01]  /*0a80*/  LOP3.LUT R9, R24, 0xffff0000, RZ, 0xc0, !PT ;  /* 0xffff000018097812 */ /* 0x000fe200078ec0ff */
[----:B------:R-:W-:Y:S01]  /*0a90*/  BSSY B0, `(.L_x_554) ;  /* 0x0000091000007945 */ /* 0x000fe20003800000 */
[----:B0-----:R-:W-:-:S02]  /*0aa0*/  LOP3.LUT R51, R26, 0xffff0000, RZ, 0xc0, !PT ;  /* 0xffff00001a337812 */ /* 0x001fc400078ec0ff */
[----:B------:R-:W-:Y:S01]  /*0ab0*/  SHF.L.U32 R45, R24, 0x10, RZ ;  /* 0x00000010182d7819 */ /* 0x000fe200000006ff */
[----:B------:R-:W-:Y:S01]  /*0ac0*/  FMUL.FTZ R42, R42, R9 ;  /* 0x000000092a2a7220 */ /* 0x000fe20000410000 */
[----:B------:R-:W-:Y:S01]  /*0ad0*/  LOP3.LUT R61, R12, 0xffff0000, RZ, 0xc0, !PT ;  /* 0xffff00000c3d7812 */ /* 0x000fe200078ec0ff */
[C---:B------:R-:W-:Y:S01]  /*0ae0*/  IMAD.U32 R24, R25.reuse, 0x10000, RZ ;  /* 0x0001000019187824 */ /* 0x040fe200078e00ff */
[----:B------:R-:W-:Y:S01]  /*0af0*/  LOP3.LUT R26, R28, 0xffff0000, RZ, 0xc0, !PT ;  /* 0xffff00001c1a7812 */ /* 0x000fe200078ec0ff */
[----:B------:R-:W-:Y:S01]  /*0b00*/  FFMA.FTZ R42, R8, R45, R42 ;  /* 0x0000002d082a7223 */ /* 0x000fe2000001002a */
[----:B------:R-:W-:Y:S01]  /*0b10*/  LOP3.LUT R47, R25, 0xffff0000, RZ, 0xc0, !PT ;  /* 0xffff0000192f7812 */ /* 0x000fe200078ec0ff */
[----:B------:R-:W-:Y:S01]  /*0b20*/  IMAD.U32 R25, R10, 0x10000, RZ ;  /* 0x000100000a197824 */ /* 0x000fe200078e00ff */
[----:B------:R-:W-:Y:S01]  /*0b30*/  SHF.L.U32 R9, R12, 0x10, RZ ;  /* 0x000000100c097819 */ /* 0x000fe200000006ff */
[----:B------:R-:W-:Y:S01]  /*0b40*/  IMAD.U32 R12, R28, 0x10000, RZ ;  /* 0x000100001c0c7824 */ /* 0x000fe200078e00ff */
[----:B------:R-:W-:Y:S01]  /*0b50*/  LOP3.LUT R46, R10, 0xffff0000, RZ, 0xc0, !PT ;  /* 0xffff00000a2e7812 */ /* 0x000fe200078ec0ff */
[----:B------:R-:W-:Y:S01]  /*0b60*/  FMUL.FTZ R26, R61, R26 ;  /* 0x0000001a3d1a7220 */ /* 0x000fe20000410000 */
[----:B------:R-:W-:Y:S01]  /*0b70*/  SHF.L.U32 R10, R11, 0x10, RZ ;  /* 0x000000100b0a7819 */ /* 0x000fe200000006ff */
[----:B------:R-:W-:Y:S01]  /*0b80*/  IMAD.U32 R8, R13, 0x10000, RZ ;  /* 0x000100000d087824 */ /* 0x000fe200078e00ff */
[----:B------:R-:W-:Y:S01]  /*0b90*/  LOP3.LUT R49, R11, 0xffff0000, RZ, 0xc0, !PT ;  /* 0xffff00000b317812 */ /* 0x000fe200078ec0ff */
[C---:B------:R-:W-:Y:S01]  /*0ba0*/  IMAD.U32 R11, R27.reuse, 0x10000, RZ ;  /* 0x000100001b0b7824 */ /* 0x040fe200078e00ff */
[----:B------:R-:W-:Y:S01]  /*0bb0*/  LOP3.LUT R50, R27, 0xffff0000, RZ, 0xc0, !PT ;  /* 0xffff00001b327812 */ /* 0x000fe200078ec0ff */
[----:B------:R-:W-:Y:S01]  /*0bc0*/  FFMA.FTZ R9, R9, R12, R26 ;  /* 0x0000000c09097223 */ /* 0x000fe2000001001a */
[----:B------:R-:W-:Y:S01]  /*0bd0*/  SHF.L.U32 R27, R29, 0x10, RZ ;  /* 0x000000101d1b7819 */ /* 0x000fe200000006ff */
[----:B------:R-:W-:Y:S01]  /*0be0*/  FFMA.FTZ R24, R43, R24, R42 ;  /* 0x000000182b187223 */ /* 0x000fe2000001002a */
[----:B------:R-:W-:Y:S01]  /*0bf0*/  LOP3.LUT R12, R13, 0xffff0000, RZ, 0xc0, !PT ;  /* 0xffff00000d0c7812 */ /* 0x000fe200078ec0ff */
[----:B------:R-:W-:Y:S01]  /*0c00*/  IMAD.U32 R13, R31, 0x10000, RZ ;  /* 0x000100001f0d7824 */ /* 0x000fe200078e00ff */
[----:B------:R-:W-:Y:S01]  /*0c10*/  LOP3.LUT R29, R29, 0xffff0000, RZ, 0xc0, !PT ;  /* 0xffff00001d1d7812 */ /* 0x000fe200078ec0ff */
[----:B------:R-:W-:Y:S01]  /*0c20*/  FFMA.FTZ R27, R8, R27, R9 ;  /* 0x0000001b081b7223 */ /* 0x000fe20000010009 */
[----:B------:R-:W-:Y:S01]  /*0c30*/  LOP3.LUT R9, R14, 0xffff0000, RZ, 0xc0, !PT ;  /* 0xffff00000e097812 */ /* 0x000fe200078ec0ff */
[----:B------:R-:W-:Y:S01]  /*0c40*/  FFMA.FTZ R44, R44, R47, R24 ;  /* 0x0000002f2c2c7223 */ /* 0x000fe20000010018 */
[----:B------:R-:W-:Y:S01]  /*0c50*/  LOP3.LUT R26, R30, 0xffff0000, RZ, 0xc0, !PT ;  /* 0xffff00001e1a7812 */ /* 0x000fe200078ec0ff */
[----:B------:R-:W-:Y:S01]  /*0c60*/  IMAD.U32 R24, R14, 0x10000, RZ ;  /* 0x000100000e187824 */ /* 0x000fe200078e00ff */
[C---:B------:R-:W-:Y:S01]  /*0c70*/  LOP3.LUT R14, R15.reuse, 0xffff0000, RZ, 0xc0, !PT ;  /* 0xffff00000f0e7812 */ /* 0x040fe200078ec0ff */
[----:B------:R-:W-:Y:S01]  /*0c80*/  IMAD.U32 R8, R15, 0x10000, RZ ;  /* 0x000100000f087824 */ /* 0x000fe200078e00ff */
[----:B------:R-:W-:Y:S01]  /*0c90*/  SHF.L.U32 R15, R30, 0x10, RZ ;  /* 0x000000101e0f7819 */ /* 0x000fe200000006ff */
[----:B------:R-:W-:Y:S01]  /*0ca0*/  FFMA.FTZ R12, R12, R29, R27 ;  /* 0x0000001d0c0c7223 */ /* 0x000fe2000001001b */
[----:B------:R-:W-:Y:S01]  /*0cb0*/  LOP3.LUT R31, R31, 0xffff0000, RZ, 0xc0, !PT ;  /* 0xffff00001f1f7812 */ /* 0x000fe200078ec0ff */
[----:B------:R-:W-:Y:S01]  /*0cc0*/  FFMA.FTZ R25, R25, R48, R44 ;  /* 0x0000003019197223 */ /* 0x000fe2000001002c */
[----:B------:R-:W-:Y:S01]  /*0cd0*/  SHF.L.U32 R30, R32, 0x10, RZ ;  /* 0x00000010201e7819 */ /* 0x000fe200000006ff */
[----:B------:R-:W-:Y:S01]  /*0ce0*/  FFMA.FTZ R27, R24, R15, R12 ;  /* 0x0000000f181b7223 */ /* 0x000fe2000001000c */
        /* <DEDUP_REMOVED lines=8> */
[----:B------:R-:W-:Y:S01]  /*0d70*/  SHF.L.U32 R9, R35, 0x10, RZ ;  /* 0x0000001023097819 */ /* 0x000fe200000006ff */
[----:B------:R-:W-:Y:S01]  /*0d80*/  IMAD.U32 R25, R16, 0x10000, RZ ;  /* 0x0001000010197824 */ /* 0x000fe200078e00ff */
[----:B------:R-:W-:Y:S01]  /*0d90*/  SHF.L.U32 R16, R17, 0x10, RZ ;  /* 0x0000001011107819 */ /* 0x000fe200000006ff */
[----:B------:R-:W-:Y:S01]  /*0da0*/  FFMA.FTZ R46, R49, R50, R46 ;  /* 0x00000032312e7223 */ /* 0x000fe2000001002e */
[----:B------:R-:W-:Y:S01]  /*0db0*/  LOP3.LUT R17, R17, 0xffff0000, RZ, 0xc0, !PT ;  /* 0xffff000011117812 */ /* 0x000fe200078ec0ff */
[C---:B------:R-:W-:Y:S01]  /*0dc0*/  IMAD.U32 R8, R20.reuse, 0x10000, RZ ;  /* 0x0001000014087824 */ /* 0x040fe200078e00ff */
[----:B------:R-:W-:Y:S01]  /*0dd0*/  LOP3.LUT R20, R20, 0xffff0000, RZ, 0xc0, !PT ;  /* 0xffff000014147812 */ /* 0x000fe200078ec0ff */
[----:B------:R-:W-:Y:S01]  /*0de0*/  IMAD.U32 R13, R36, 0x10000, RZ ;  /* 0x00010000240d7824 */ /* 0x000fe200078e00ff */
[----:B------:R-:W-:Y:S01]  /*0df0*/  LOP3.LUT R10, R35, 0xffff0000, RZ, 0xc0, !PT ;  /* 0xffff0000230a7812 */ /* 0x000fe200078ec0ff */
[----:B------:R-:W-:Y:S01]  /*0e00*/  FFMA.FTZ R14, R14, R31, R42 ;  /* 0x0000001f0e0e7223 */ /* 0x000fe2000001002a */
[----:B------:R-:W-:Y:S01]  /*0e10*/  @P0 LEA R54, R56, R54, 0x5 ;  /* 0x0000003638360211 */ /* 0x000fe200078e28ff */
[----:B------:R-:W-:Y:S01]  /*0e20*/  FFMA.FTZ R30, R25, R30, R46 ;  /* 0x0000001e191e7223 */ /* 0x000fe2000001002e */
[----:B------:R-:W-:Y:S01]  /*0e30*/  LOP3.LUT R25, R36, 0xffff0000, RZ, 0xc0, !PT ;  /* 0xffff000024197812 */ /* 0x000fe200078ec0ff */
[----:B------:R-:W-:Y:S01]  /*0e40*/  FFMA.FTZ R14, R8, R13, R14 ;  /* 0x0000000d080e7223 */ /* 0x000fe2000001000e */
[----:B------:R-:W-:Y:S01]  /*0e50*/  SHF.L.U32 R8, R21, 0x10, RZ ;  /* 0x0000001015087819 */ /* 0x000fe200000006ff */
[----:B------:R-:W-:Y:S01]  /*0e60*/  IMAD.U32 R27, R33, 0x10000, RZ ;  /* 0x00010000211b7824 */ /* 0x000fe200078e00ff */
[----:B------:R-:W-:Y:S01]  /*0e70*/  LOP3.LUT R21, R21, 0xffff0000, RZ, 0xc0, !PT ;  /* 0xffff000015157812 */ /* 0x000fe200078ec0ff */
[----:B------:R-:W-:-:S02]  /*0e80*/  FFMA.FTZ R24, R24, R29, R30 ;  /* 0x0000001d18187223 */ /* 0x000fc4000001001e */
[C---:B------:R-:W-:Y:S02]  /*0e90*/  IMAD.U32 R13, R37.reuse, 0x10000, RZ ;  /* 0x00010000250d7824 */ /* 0x040fe400078e00ff */
[----:B------:R-:W-:Y:S01]  /*0ea0*/  FFMA.FTZ R20, R20, R25, R14 ;  /* 0x0000001914147223 */ /* 0x000fe2000001000e */
[----:B------:R-:W-:Y:S01]  /*0eb0*/  LOP3.LUT R14, R37, 0xffff0000, RZ, 0xc0, !PT ;  /* 0xffff0000250e7812 */ /* 0x000fe200078ec0ff */
[----:B------:R-:W-:Y:S02]  /*0ec0*/  FFMA.FTZ R16, R16, R27, R24 ;  /* 0x0000001b10107223 */ /* 0x000fe40000010018 */
[----:B------:R-:W-:Y:S01]  /*0ed0*/  FFMA.FTZ R20, R8, R13, R20 ;  /* 0x0000000d08147223 */ /* 0x000fe20000010014 */
[----:B------:R-:W-:Y:S01]  /*0ee0*/  SHF.L.U32 R13, R38, 0x10, RZ ;  /* 0x00000010260d7819 */ /* 0x000fe200000006ff */
[C---:B------:R-:W-:Y:S01]  /*0ef0*/  IMAD.U32 R15, R18.reuse, 0x10000, RZ ;  /* 0x00010000120f7824 */ /* 0x040fe200078e00ff */
[----:B------:R-:W-:Y:S01]  /*0f00*/  LOP3.LUT R18, R18, 0xffff0000, RZ, 0xc0, !PT ;  /* 0xffff000012127812 */ /* 0x000fe200078ec0ff */
[----:B------:R-:W-:-:S02]  /*0f10*/  IMAD.U32 R26, R34, 0x10000, RZ ;  /* 0x00010000221a7824 */ /* 0x000fc400078e00ff */
[----:B------:R-:W-:Y:S02]  /*0f20*/  FFMA.FTZ R16, R17, R28, R16 ;  /* 0x0000001c11107223 */ /* 0x000fe40000010010 */
[C---:B------:R-:W-:Y:S01]  /*0f30*/  IMAD.U32 R8, R22.reuse, 0x10000, RZ ;  /* 0x0001000016087824 */ /* 0x040fe200078e00ff */
[----:B------:R-:W-:Y:S01]  /*0f40*/  LOP3.LUT R22, R22, 0xffff0000, RZ, 0xc0, !PT ;  /* 0xffff000016167812 */ /* 0x000fe200078ec0ff */
[----:B------:R-:W-:Y:S02]  /*0f50*/  FFMA.FTZ R14, R21, R14, R20 ;  /* 0x0000000e150e7223 */ /* 0x000fe40000010014 */
[----:B------:R-:W-:Y:S01]  /*0f60*/  FFMA.FTZ R16, R15, R26, R16 ;  /* 0x0000001a0f107223 */ /* 0x000fe20000010010 */
[----:B------:R-:W-:Y:S01]  /*0f70*/  LOP3.LUT R15, R38, 0xffff0000, RZ, 0xc0, !PT ;  /* 0xffff0000260f7812 */ /* 0x000fe200078ec0ff */
[----:B------:R-:W-:Y:S02]  /*0f80*/  FFMA.FTZ R13, R8, R13, R14 ;  /* 0x0000000d080d7223 */ /* 0x000fe4000001000e */
[C---:B------:R-:W-:Y:S01]  /*0f90*/  IMAD.U32 R12, R19.reuse, 0x10000, RZ ;  /* 0x00010000130c7824 */ /* 0x040fe200078e00ff */
[----:B------:R-:W-:Y:S01]  /*0fa0*/  LOP3.LUT R19, R19, 0xffff0000, RZ, 0xc0, !PT ;  /* 0xffff000013137812 */ /* 0x000fe200078ec0ff */
[----:B------:R-:W-:-:S02]  /*0fb0*/  FFMA.FTZ R16, R18, R11, R16 ;  /* 0x0000000b12107223 */ /* 0x000fc40000010010 */
[C---:B------:R-:W-:Y:S01]  /*0fc0*/  IMAD.U32 R8, R23.reuse, 0x10000, RZ ;  /* 0x0001000017087824 */ /* 0x040fe200078e00ff */
[----:B------:R-:W-:Y:S01]  /*0fd0*/  LOP3.LUT R23, R23, 0xffff0000, RZ, 0xc0, !PT ;  /* 0xffff000017177812 */ /* 0x000fe200078ec0ff */
[C---:B------:R-:W-:Y:S02]  /*0fe0*/  IMAD.U32 R11, R39.reuse, 0x10000, RZ ;  /* 0x00010000270b7824 */ /* 0x040fe400078e00ff */
[----:B------:R-:W-:Y:S02]  /*0ff0*/  FFMA.FTZ R13, R22, R15, R13 ;  /* 0x0000000f160d7223 */ /* 0x000fe4000001000d */
[----:B------:R-:W-:Y:S01]  /*1000*/  FFMA.FTZ R9, R12, R9, R16 ;  /* 0x000000090c097223 */ /* 0x000fe20000010010 */
[----:B------:R-:W-:Y:S01]  /*1010*/  LOP3.LUT R12, R39, 0xffff0000, RZ, 0xc0, !PT ;  /* 0xffff0000270c7812 */ /* 0x000fe200078ec0ff */
[----:B------:R-:W-:Y:S02]  /*1020*/  FFMA.FTZ R8, R8, R11, R13 ;  /* 0x0000000b08087223 */ /* 0x000fe4000001000d */
[----:B------:R-:W-:-:S02]  /*1030*/  FFMA.FTZ R9, R19, R10, R9 ;  /* 0x0000000a13097223 */ /* 0x000fc40000010009 */
[----:B------:R-:W-:-:S03]  /*1040*/  FFMA.FTZ R12, R23, R12, R8 ;  /* 0x0000000c170c7223 */ /* 0x000fc60000010008 */
[----:B------:R-:W0:Y:S04]  /*1050*/  SHFL.BFLY PT, R8, R9, 0x8, 0x1f ;  /* 0x0d001f0009087f89 */ /* 0x000e2800000e0000 */
[----:B------:R-:W1:Y:S01]  /*1060*/  SHFL.BFLY PT, R11, R12, 0x8, 0x1f ;  /* 0x0d001f000c0b7f89 */ /* 0x000e6200000e0000 */
[----:B0-----:R-:W-:Y:S01]  /*1070*/  FADD.FTZ R8, R9, R8 ;  /* 0x0000000809087221 */ /* 0x001fe20000010000 */
[----:B------:R-:W-:Y:S01]  /*1080*/  @P0 SHF.R.S32.HI R9, RZ, 0x1f, R54 ;  /* 0x0000001fff090819 */ /* 0x000fe20000011436 */
[----:B-1----:R-:W-:-:S03]  /*1090*/  FADD.FTZ R13, R12, R11 ;  /* 0x0000000b0c0d7221 */ /* 0x002fc60000010000 */
[----:B------:R-:W-:Y:S01]  /*10a0*/  @P0 LEA.HI R9, R9, R54, RZ, 0x5 ;  /* 0x0000003609090211 */ /* 0x000fe200078f28ff */
[----:B------:R-:W0:Y:S04]  /*10b0*/  SHFL.BFLY PT, R11, R8, 0x4, 0x1f ;  /* 0x0c801f00080b7f89 */ /* 0x000e2800000e0000 */
[----:B------:R-:W1:Y:S01]  /*10c0*/  SHFL.BFLY PT, R14, R13, 0x4, 0x1f ;  /* 0x0c801f000d0e7f89 */ /* 0x000e6200000e0000 */
[----:B0-----:R-:W-:Y:S02]  /*10d0*/  FADD.FTZ R10, R8, R11 ;  /* 0x0000000b080a7221 */ /* 0x001fe40000010000 */
[----:B-1----:R-:W-:-:S03]  /*10e0*/  FADD.FTZ R14, R13, R14 ;  /* 0x0000000e0d0e7221 */ /* 0x002fc60000010000 */
[----:B------:R-:W0:Y:S04]  /*10f0*/  SHFL.BFLY PT, R11, R10, 0x2, 0x1f ;  /* 0x0c401f000a0b7f89 */ /* 0x000e2800000e0000 */
[----:B------:R-:W1:Y:S01]  /*1100*/  SHFL.BFLY PT, R15, R14, 0x2, 0x1f ;  /* 0x0c401f000e0f7f89 */ /* 0x000e6200000e0000 */
[----:B0-----:R-:W-:Y:S02]  /*1110*/  FADD.FTZ R12, R10, R11 ;  /* 0x0000000b0a0c7221 */ /* 0x001fe40000010000 */
[----:B------:R-:W-:Y:S01]  /*1120*/  IMAD.MOV.U32 R11, RZ, RZ, RZ ;  /* 0x000000ffff0b7224 */ /* 0x000fe200078e00ff */
[----:B------:R-:W-:Y:S01]  /*1130*/  @P0 LOP3.LUT R11, R9, 0xffffffe0, RZ, 0xc0, !PT ;  /* 0xffffffe0090b0812 */ /* 0x000fe200078ec0ff */
[----:B-1----:R-:W-:Y:S01]  /*1140*/  FADD.FTZ R15, R14, R15 ;  /* 0x0000000f0e0f7221 */ /* 0x002fe20000010000 */
[----:B------:R-:W-:Y:S01]  /*1150*/  SHF.L.U32 R9, R52, 0xd, RZ ;  /* 0x0000000d34097819 */ /* 0x000fe200000006ff */
[----:B------:R-:W-:Y:S01]  /*1160*/  IMAD.SHL.U32 R10, R41, 0x4, RZ ;  /* 0x00000004290a7824 */ /* 0x000fe200078e00ff */
[----:B------:R-:W0:Y:S01]  /*1170*/  SHFL.BFLY PT, R13, R12, 0x1, 0x1f ;  /* 0x0c201f000c0d7f89 */ /* 0x000e2200000e0000 */
[----:B------:R-:W-:-:S03]  /*1180*/  IMAD.SHL.U32 R8, R11, 0x100, RZ ;  /* 0x000001000b087824 */ /* 0x000fc600078e00ff */
[----:B------:R-:W1:Y:S02]  /*1190*/  SHFL.BFLY PT, R16, R15, 0x1, 0x1f ;  /* 0x0c201f000f107f89 */ /* 0x000e6400000e0000 */
[----:B------:R-:W-:Y:S02]  /*11a0*/  SHF.R.S32.HI R14, RZ, 0x1f, R8 ;  /* 0x0000001fff0e7819 */ /* 0x000fe40000011408 */
[--C-:B------:R-:W-:Y:S02]  /*11b0*/  IADD3 R8, P0, P2, R8, R10, R9.reuse ;  /* 0x0000000a08087210 */ /* 0x100fe40007a1e009 */
[----:B------:R-:W-:Y:S02]  /*11c0*/  SHF.R.S32.HI R9, RZ, 0x1f, R9 ;  /* 0x0000001fff097819 */ /* 0x000fe40000011409 */
[----:B------:R-:W-:-:S04]  /*11d0*/  SHF.R.S32.HI R10, RZ, 0x1f, R10 ;  /* 0x0000001fff0a7819 */ /* 0x000fc8000001140a */
[----:B------:R-:W-:Y:S02]  /*11e0*/  IADD3.X R9, R14, R10, R9, P0, P2 ;  /* 0x0000000a0e097210 */ /* 0x000fe400007e4409 */
[----:B------:R-:W-:Y:S01]  /*11f0*/  ISETP.NE.AND P0, PT, R0, RZ, PT ;  /* 0x000000ff0000720c */ /* 0x000fe20003f05270 */
[----:B------:R-:W-:Y:S02]  /*1200*/  IMAD R0, R5, c[0x0][0x220], RZ ;  /* 0x0000880005007a24 */ /* 0x000fe400078e02ff */
[----:B------:R-:W-:-:S04]  /*1210*/  IMAD.WIDE.U32 R8, R7, c[0x0][0x220], R8 ;  /* 0x0000880007087a25 */ /* 0x000fc800078e0008 */
[----:B0-----:R-:W-:Y:S02]  /*1220*/  FADD.FTZ R10, R12, R13 ;  /* 0x0000000d0c0a7221 */ /* 0x001fe40000010000 */
[----:B------:R-:W-:Y:S02]  /*1230*/  IMAD R19, R7, c[0x0][0x224], R0 ;  /* 0x0000890007137a24 */ /* 0x000fe400078e0200 */
[----:B-1----:R-:W-:Y:S02]  /*1240*/  FADD.FTZ R16, R15, R16 ;  /* 0x000000100f107221 */ /* 0x002fe40000010000 */
[----:B------:R-:W-:Y:S05]  /*1250*/  @P0 BRA `(.L_x_555) ;  /* 0x0000014000000947 */ /* 0x000fea0003800000 */
[----:B------:R-:W-:Y:S01]  /*1260*/  SHF.R.S32.HI R13, RZ, 0x1f, R11 ;  /* 0x0000001fff0d7819 */ /* 0x000fe2000001140b */
[----:B------:R-:W-:Y:S01]  /*1270*/  IMAD R0, R5, c[0x0][0x1c8], RZ ;  /* 0x0000720005007a24 */ /* 0x000fe200078e02ff */
[C---:B------:R-:W-:Y:S02]  /*1280*/  IADD3 R12, P0, R40.reuse, R11, RZ ;  /* 0x0000000b280c7210 */ /* 0x040fe40007f1e0ff */
[----:B------:R-:W-:Y:S01]  /*1290*/  ISETP.GE.AND P2, PT, R57, R6, PT ;  /* 0x000000063900720c */ /* 0x000fe20003f46270 */
[----:B------:R-:W-:Y:S01]  /*12a0*/  IMAD R15, R7, c[0x0][0x1cc], R0 ;  /* 0x00007300070f7a24 */ /* 0x000fe200078e0200 */
[----:B------:R-:W-:Y:S01]  /*12b0*/  LEA.HI.X.SX32 R13, R40, R13, 0x1, P0 ;  /* 0x0000000d280d7211 */ /* 0x000fe200000f0eff */
[----:B------:R-:W-:-:S04]  /*12c0*/  IMAD R0, R4, c[0x0][0x1d0], RZ ;  /* 0x0000740004007a24 */ /* 0x000fc800078e02ff */
[----:B------:R-:W-:-:S04]  /*12d0*/  IMAD.WIDE.U32 R12, R7, c[0x0][0x1c8], R12 ;  /* 0x00007200070c7a25 */ /* 0x000fc800078e000c */
[----:B------:R-:W-:Y:S02]  /*12e0*/  IMAD.IADD R13, R13, 0x1, R15 ;  /* 0x000000010d0d7824 */ /* 0x000fe400078e020f */
[C---:B------:R-:W-:Y:S02]  /*12f0*/  IMAD R15, R3.reuse, c[0x0][0x1d4], R0 ;  /* 0x00007500030f7a24 */ /* 0x040fe400078e0200 */
[----:B------:R-:W-:-:S05]  /*1300*/  IMAD.WIDE.U32 R12, R3, c[0x0][0x1d0], R12 ;  /* 0x00007400030c7a25 */ /* 0x000fca00078e000c */
[----:B------:R-:W-:-:S04]  /*1310*/  IADD3 R0, P0, R57, R12, RZ ;  /* 0x0000000c39007210 */ /* 0x000fc80007f1e0ff */
[----:B------:R-:W-:Y:S02]  /*1320*/  IADD3.X R13, R58, R13, R15, P0, !PT ;  /* 0x0000000d3a0d7210 */ /* 0x000fe400007fe40f */
[C---:B------:R-:W-:Y:S02]  /*1330*/  LEA R12, P3, R0.reuse, c[0x0][0x1b0], 0x2 ;  /* 0x00006c00000c7a11 */ /* 0x040fe400078610ff */
[----:B------:R-:W-:Y:S02]  /*1340*/  ISETP.GE.AND P0, PT, R59, R6, PT ;  /* 0x000000063b00720c */ /* 0x000fe40003f06270 */
[----:B------:R-:W-:Y:S02]  /*1350*/  LEA.HI.X R13, R0, c[0x0][0x1b4], R13, 0x2, P3 ;  /* 0x00006d00000d7a11 */ /* 0x000fe400018f140d */
[----:B------:R-:W-:Y:S02]  /*1360*/  FSEL R15, R10, RZ, !P2 ;  /* 0x000000ff0a0f7208 */ /* 0x000fe40005000000 */
[----:B------:R-:W-:-:S03]  /*1370*/  FSEL R17, R16, RZ, !P0 ;  /* 0x000000ff10117208 */ /* 0x000fc60004000000 */
[----:B------:R0:W-:Y:S04]  /*1380*/  STG.E [R12.64], R15 ;  /* 0x0000000f0c007986 */ /* 0x0001e8000c101904 */
[----:B------:R0:W-:Y:S02]  /*1390*/  STG.E [R12.64+0x40], R17 ;  /* 0x000040110c007986 */ /* 0x0001e4000c101904 */
.L_x_555:
[----:B------:R-:W-:Y:S05]  /*13a0*/  BSYNC B0 ;  /* 0x0000000000007941 */ /* 0x000fea0003800000 */
.L_x_554:
[----:B------:R-:W-:Y:S01]  /*13b0*/  IADD3 R53, R53, 0x1f, RZ ;  /* 0x0000001f35357810 */ /* 0x000fe20007ffe0ff */
[----:B------:R-:W-:Y:S01]  /*13c0*/  IMAD R6, R4, c[0x0][0x228], RZ ;  /* 0x00008a0004067a24 */ /* 0x000fe200078e02ff */
[----:B------:R-:W-:Y:S01]  /*13d0*/  IADD3 R9, R9, R19, RZ ;  /* 0x0000001309097210 */ /* 0x000fe20007ffe0ff */
[----:B------:R-:W-:Y:S01]  /*13e0*/  BSSY B0, `(.L_x_556) ;  /* 0x0000022000007945 */ /* 0x000fe20003800000 */
[----:B------:R-:W-:Y:S01]  /*13f0*/  SHF.R.S32.HI R0, RZ, 0x1f, R53 ;  /* 0x0000001fff007819 */ /* 0x000fe20000011435 */
[C---:B0-----:R-:W-:Y:S01]  /*1400*/  IMAD R15, R3.reuse, c[0x0][0x22c], R6 ;  /* 0x00008b00030f7a24 */ /* 0x041fe200078e0206 */
[----:B------:R-:W-:Y:S01]  /*1410*/  ISETP.NE.U32.AND P0, PT, RZ, c[0x0][0x238], PT ;  /* 0x00008e00ff007a0c */ /* 0x000fe20003f05070 */
[----:B------:R-:W-:Y:S01]  /*1420*/  IMAD.WIDE.U32 R8, R3, c[0x0][0x228], R8 ;  /* 0x00008a0003087a25 */ /* 0x000fe200078e0008 */
[----:B------:R-:W-:-:S02]  /*1430*/  LEA.HI R0, R0, R53, RZ, 0x5 ;  /* 0x0000003500007211 */ /* 0x000fc400078f28ff */
[----:B------:R-:W-:Y:S01]  /*1440*/  ISETP.NE.AND.EX P0, PT, RZ, c[0x0][0x23c], PT, P0 ;  /* 0x00008f00ff007a0c */ /* 0x000fe20003f05300 */
[----:B------:R-:W-:Y:S01]  /*1450*/  IMAD.IADD R9, R9, 0x1, R15 ;  /* 0x0000000109097824 */ /* 0x000fe200078e020f */
[----:B------:R-:W-:Y:S02]  /*1460*/  LOP3.LUT R13, R0, 0xffffffe0, RZ, 0xc0, !PT ;  /* 0xffffffe0000d7812 */ /* 0x000fe400078ec0ff */
[C---:B------:R-:W-:Y:S02]  /*1470*/  LEA R12, P2, R8.reuse, c[0x0][0x208], 0x2 ;  /* 0x00008200080c7a11 */ /* 0x040fe400078410ff */
[----:B------:R-:W-:Y:S01]  /*1480*/  ISETP.NE.OR P0, PT, R41, RZ, !P0 ;  /* 0x000000ff2900720c */ /* 0x000fe20004705670 */
[----:B------:R-:W-:Y:S01]  /*1490*/  IMAD.IADD R0, R13, 0x1, -R40 ;  /* 0x000000010d007824 */ /* 0x000fe200078e0a28 */
[----:B------:R-:W-:-:S04]  /*14a0*/  LEA.HI.X R13, R8, c[0x0][0x20c], R9, 0x2, P2 ;  /* 0x00008300080d7a11 */ /* 0x000fc800010f1409 */
[----:B------:R-:W-:-:S13]  /*14b0*/  ISETP.GE.OR P1, PT, R41, R0, P1 ;  /* 0x000000002900720c */ /* 0x000fda0000f26670 */
[----:B------:R-:W-:Y:S05]  /*14c0*/  @P1 BRA `(.L_x_557) ;  /* 0x0000013000001947 */ /* 0x000fea0003800000 */
[--C-:B------:R-:W-:Y:S01]  /*14d0*/  IADD3 R8, P1, P2, R11, R40, R41.reuse ;  /* 0x000000280b087210 */ /* 0x100fe20007a3e029 */
[----:B------:R-:W-:Y:S01]  /*14e0*/  IMAD R0, R5, c[0x0][0x1f8], RZ ;  /* 0x00007e0005007a24 */ /* 0x000fe200078e02ff */
[----:B------:R-:W-:Y:S01]  /*14f0*/  SHF.R.S32.HI R6, RZ, 0x1f, R40 ;  /* 0x0000001fff067819 */ /* 0x000fe20000011428 */
[----:B------:R-:W-:Y:S01]  /*1500*/  IMAD R4, R4, c[0x0][0x200], RZ ;  /* 0x0000800004047a24 */ /* 0x000fe200078e02ff */
[----:B------:R-:W-:Y:S01]  /*1510*/  SHF.R.S32.HI R41, RZ, 0x1f, R41 ;  /* 0x0000001fff297819 */ /* 0x000fe20000011429 */
[----:B------:R-:W-:Y:S01]  /*1520*/  IMAD R5, R7, c[0x0][0x1fc], R0 ;  /* 0x00007f0007057a24 */ /* 0x000fe200078e0200 */
[----:B------:R-:W-:Y:S01]  /*1530*/  SHF.R.S32.HI R11, RZ, 0x1f, R11 ;  /* 0x0000001fff0b7819 */ /* 0x000fe2000001140b */
[----:B------:R-:W-:-:S03]  /*1540*/  FMUL.FTZ R0, R2, 1.4426950216293334961 ;  /* 0x3fb8aa3b02007820 */ /* 0x000fc60000410000 */
[----:B------:R-:W-:Y:S01]  /*1550*/  IADD3.X R9, R11, R6, R41, P1, P2 ;  /* 0x000000060b097210 */ /* 0x000fe20000fe4429 */
[----:B------:R-:W-:Y:S01]  /*1560*/  IMAD R11, R3, c[0x0][0x204], R4 ;  /* 0x00008100030b7a24 */ /* 0x000fe200078e0204 */
[----:B------:R-:W-:-:S03]  /*1570*/  FSETP.NEU.FTZ.AND P1, PT, R2, -INF , PT ;  /* 0xff8000000200780b */ /* 0x000fc60003f3d000 */
[----:B------:R-:W-:-:S05]  /*1580*/  IMAD.WIDE.U32 R8, R7, c[0x0][0x1f8], R8 ;  /* 0x00007e0007087a25 */ /* 0x000fca00078e0008 */
[----:B------:R-:W-:-:S05]  /*1590*/  IADD3 R9, R9, R5, RZ ;  /* 0x0000000509097210 */ /* 0x000fca0007ffe0ff */
[----:B------:R-:W-:-:S04]  /*15a0*/  IMAD.WIDE.U32 R4, R3, c[0x0][0x200], R8 ;  /* 0x0000800003047a25 */ /* 0x000fc800078e0008 */
[----:B------:R-:W-:Y:S01]  /*15b0*/  IMAD.IADD R3, R5, 0x1, R11 ;  /* 0x0000000105037824 */ /* 0x000fe200078e020b */
[----:B------:R-:W-:-:S04]  /*15c0*/  LEA R8, P2, R4, c[0x0][0x1f0], 0x2 ;  /* 0x00007c0004087a11 */ /* 0x000fc800078410ff */
[----:B------:R-:W-:Y:S02]  /*15d0*/  LEA.HI.X R9, R4, c[0x0][0x1f4], R3, 0x2, P2 ;  /* 0x00007d0004097a11 */ /* 0x000fe400010f1403 */
[----:B------:R-:W-:-:S05]  /*15e0*/  FSEL R3, R0, RZ, P1 ;  /* 0x000000ff00037208 */ /* 0x000fca0000800000 */
[----:B------:R0:W-:Y:S02]  /*15f0*/  STG.E [R8.64], R3 ;  /* 0x0000000308007986 */ /* 0x0001e4000c101904 */
.L_x_557:
[----:B------:R-:W-:Y:S05]  /*1600*/  BSYNC B0 ;  /* 0x0000000000007941 */ /* 0x000fea0003800000 */
.L_x_556:
        /* <DEDUP_REMOVED lines=9> */
[----:B------:R-:W-:-:S04]  /*16a0*/  IMAD R52, R52, c[0x0][0x230], R56 ;  /* 0x00008c0034347a24 */ /* 0x000fc800078e0238 */
[----:B------:R-:W-:-:S04]  /*16b0*/  IMAD R2, R52, c[0x0][0x170], R7 ;  /* 0x00005c0034027a24 */ /* 0x000fc800078e0207 */
[----:B0-----:R-:W-:-:S05]  /*16c0*/  IMAD.WIDE R2, R2, R55, c[0x0][0x238] ;  /* 0x00008e0002027625 */ /* 0x001fca00078e0237 */
[----:B------:R-:W-:Y:S01]  /*16d0*/  STG.E [R2.64], RZ ;  /* 0x000000ff02007986 */ /* 0x000fe2000c101904 */
[----:B------:R-:W-:Y:S05]  /*16e0*/  EXIT ;  /* 0x000000000000794d */ /* 0x000fea0003800000 */
.L_x_558:
        /* <DEDUP_REMOVED lines=9> */
.L_x_1160:


//--------------------- .text._ZN7cutlass13device_kernelIN5flash19enable_sm80_to_sm89INS1_16FlashAttnBwdSm80INS1_25CollectiveMainloopBwdSm80ILi1ELi1EN4cute5tupleIJNS5_1CILi64EEES8_NS7_ILi256EEEEEENS_10bfloat16_tEfNS_4arch4Sm80ELb0ELb0ELb0ELb0ELb0ELb0ELb0ELb0ELi2ELi4ELi2ELi2ELb0EEENS1_21CollectiveEpilogueBwdISA_SB_SD_Li256ELb0ELb0ELi4EEENS1_19SingleTileSchedulerILb0ELb0ELb0ELi64EEEEEEEEEvNT_6ParamsE --------------------------
	.section	.text._ZN7cutlass13device_kernelIN5flash19enable_sm80_to_sm89INS1_16FlashAttnBwdSm80INS1_25CollectiveMainloopBwdSm80ILi1ELi1EN4cute5tupleIJNS5_1CILi64EEES8_NS7_ILi256EEEEEENS_10bfloat16_tEfNS_4arch4Sm80ELb0ELb0ELb0ELb0ELb0ELb0ELb0ELb0ELi2ELi4ELi2ELi2ELb0EEENS1_21CollectiveEpilogueBwdISA_SB_SD_Li256ELb0ELb0ELi4EEENS1_19SingleTileSchedulerILb0ELb0ELb0ELi64EEEEEEEEEvNT_6ParamsE,"ax",@progbits
	.sectioninfo	@"SHI_REGISTERS=255"
	.align	128
.text._ZN7cutlass13device_kernelIN5flash19enable_sm80_to_sm89INS1_16FlashAttnBwdSm80INS1_25CollectiveMainloopBwdSm80ILi1ELi1EN4cute5tupleIJNS5_1CILi64EEES8_NS7_ILi256EEEEEENS_10bfloat16_tEfNS_4arch4Sm80ELb0ELb0ELb0ELb0ELb0ELb0ELb0ELb0ELi2ELi4ELi2ELi2ELb0EEENS1_21CollectiveEpilogueBwdISA_SB_SD_Li256ELb0ELb0ELi4EEENS1_19SingleTileSchedulerILb0ELb0ELb0ELi64EEEEEEEEEvNT_6ParamsE:
        .type           _ZN7cutlass13device_kernelIN5flash19enable_sm80_to_sm89INS1_16FlashAttnBwdSm80INS1_25CollectiveMainloopBwdSm80ILi1ELi1EN4cute5tupleIJNS5_1CILi64EEES8_NS7_ILi256EEEEEENS_10bfloat16_tEfNS_4arch4Sm80ELb0ELb0ELb0ELb0ELb0ELb0ELb0ELb0ELi2ELi4ELi2ELi2ELb0EEENS1_21CollectiveEpilogueBwdISA_SB_SD_Li256ELb0ELb0ELi4EEENS1_19SingleTileSchedulerILb0ELb0ELb0ELi64EEEEEEEEEvNT_6ParamsE,@function
        .size           _ZN7cutlass13device_kernelIN5flash19enable_sm80_to_sm89INS1_16FlashAttnBwdSm80INS1_25CollectiveMainloopBwdSm80ILi1ELi1EN4cute5tupleIJNS5_1CILi64EEES8_NS7_ILi256EEEEEENS_10bfloat16_tEfNS_4arch4Sm80ELb0ELb0ELb0ELb0ELb0ELb0ELb0ELb0ELi2ELi4ELi2ELi2ELb0EEENS1_21CollectiveEpilogueBwdISA_SB_SD_Li256ELb0ELb0ELi4EEENS1_19SingleTileSchedulerILb0ELb0ELb0ELi64EEEEEEEEEvNT_6ParamsE,(.L_x_1161 - _ZN7cutlass13device_kernelIN5flash19enable_sm80_to_sm89INS1_16FlashAttnBwdSm80INS1_25CollectiveMainloopBwdSm80ILi1ELi1EN4cute5tupleIJNS5_1CILi64EEES8_NS7_ILi256EEEEEENS_10bfloat16_tEfNS_4arch4Sm80ELb0ELb0ELb0ELb0ELb0ELb0ELb0ELb0ELi2ELi4ELi2ELi2ELb0EEENS1_21CollectiveEpilogueBwdISA_SB_SD_Li256ELb0ELb0ELi4EEENS1_19SingleTileSchedulerILb0ELb0ELb0ELi64EEEEEEEEEvNT_6ParamsE)
        .other          _ZN7cutlass13device_kernelIN5flash19enable_sm80_to_sm89INS1_16FlashAttnBwdSm80INS1_25CollectiveMainloopBwdSm80ILi1ELi1EN4cute5tupleIJNS5_1CILi64EEES8_NS7_ILi256EEEEEENS_10bfloat16_tEfNS_4arch4Sm80ELb0ELb0ELb0ELb0ELb0ELb0ELb0ELb0ELi2ELi4ELi2ELi2ELb0EEENS1_21CollectiveEpilogueBwdISA_SB_SD_Li256ELb0ELb0ELi4EEENS1_19SingleTileSchedulerILb0ELb0ELb0ELi64EEEEEEEEEvNT_6ParamsE,@"STO_CUDA_ENTRY STV_DEFAULT"
_ZN7cutlass13device_kernelIN5flash19enable_sm80_to_sm89INS1_16FlashAttnBwdSm80INS1_25CollectiveMainloopBwdSm80ILi1ELi1EN4cute5tupleIJNS5_1CILi64EEES8_NS7_ILi256EEEEEENS_10bfloat16_tEfNS_4arch4Sm80ELb0ELb0ELb0ELb0ELb0ELb0ELb0ELb0ELi2ELi4ELi2ELi2ELb0EEENS1_21CollectiveEpilogueBwdISA_SB_SD_Li256ELb0ELb0ELi4EEENS1_19SingleTileSchedulerILb0ELb0ELb0ELi64EEEEEEEEEvNT_6ParamsE:
[----:B------:R-:W-:-:S03]  /*0000*/  MOV R1, c[0x0][0x28] ;  /* 0x00000a0000017a02 */ /* 0x000fc60000000f00 */
[----:B------:R-:W1:Y:S01]  /*0010*/  S2UR UR10, SR_CTAID.Z ;  /* 0x00000000000a79c3 */ /* 0x000e620000002700 */
[----:B------:R-:W-:Y:S02]  /*0020*/  IADD3 R1, R1, -0x18, RZ ;  /* 0xffffffe801017810 */ /* 0x000fe40007ffe0ff */
[----:B-1----:R-:W-:-:S13]  /*0030*/  ISETP.LE.AND P0, PT, RZ, UR10, PT ;  /* 0x0000000aff007c0c */ /* 0x002fda000bf03270 */
[----:B------:R-:W-:Y:S05]  /*0040*/  @!P0 EXIT ;  /* 0x000000000000894d */ /* 0x000fea0003800000 */
[----:B------:R-:W1:Y:S01]  /*0050*/  S2R R244, SR_TID.X ;  /* 0x0000000000f47919 */ /* 0x000e620000002100 */
[----:B------:R-:W-:Y:S01]  /*0060*/  IMAD.MOV.U32 R0, RZ, RZ, c[0x0][0x248] ;  /* 0x00009200ff007624 */ /* 0x000fe200078e00ff */
[----:B------:R-:W-:Y:S01]  /*0070*/  USHF.R.S32.HI UR11, URZ, 0x1f, UR10 ;  /* 0x0000001f3f0b7899 */ /* 0x000fe2000801140a */
[----:B------:R-:W-:Y:S01]  /*0080*/  IMAD.MOV.U32 R21, RZ, RZ, -0x40 ;  /* 0xffffffc0ff157424 */ /* 0x000fe200078e00ff */
[----:B------:R-:W2:Y:S01]  /*0090*/  S2R R22, SR_CTAID.Y ;  /* 0x0000000000167919 */ /* 0x000ea20000002600 */
[----:B------:R-:W-:Y:S01]  /*00a0*/  ULDC.64 UR4, c[0x0][0x1e8] ;  /* 0x00007a0000047ab9 */ /* 0x000fe20000000a00 */
[----:B------:R-:W-:Y:S01]  /*00b0*/  ISETP.NE.AND P0, PT, R0, 0x1, PT ;  /* 0x000000010000780c */ /* 0x000fe20003f05270 */
[----:B------:R-:W-:Y:S01]  /*00c0*/  UIMAD UR4, UR11, UR4, URZ ;  /* 0x000000040b0472a4 */ /* 0x000fe2000f8e023f */
[----:B------:R-:W3:Y:S01]  /*00d0*/  S2R R12, SR_CTAID.X ;  /* 0x00000000000c7919 */ /* 0x000ee20000002500 */
[----:B------:R-:W-:Y:S01]  /*00e0*/  IMAD.U32 R15, RZ, RZ, UR10 ;  /* 0x0000000aff0f7e24 */ /* 0x000fe2000f8e00ff */
[----:B------:R-:W-:Y:S01]  /*00f0*/  ULDC.64 UR14, c[0x0][0x118] ;  /* 0x00004600000e7ab9 */ /* 0x000fe20000000a00 */
[----:B------:R-:W-:Y:S01]  /*0100*/  IMAD.MOV.U32 R18, RZ, RZ, c[0x0][0x1dc] ;  /* 0x00007700ff127624 */ /* 0x000fe200078e00ff */
[----:B------:R-:W-:-:S02]  /*0110*/  UIMAD UR6, UR10, UR5, UR4 ;  /* 0x000000050a0672a4 */ /* 0x000fc4000f8e0204 */
[----:B------:R-:W-:Y:S02]  /*0120*/  UMOV UR16, 0x6 ;  /* 0x0000000600107882 */ /* 0x000fe40000000000 */
[----:B------:R-:W-:Y:S02]  /*0130*/  ULDC.64 UR4, c[0x0][0x1b8] ;  /* 0x00006e0000047ab9 */ /* 0x000fe40000000a00 */
[----:B------:R-:W-:-:S04]  /*0140*/  UIMAD UR4, UR11, UR4, URZ ;  /* 0x000000040b0472a4 */ /* 0x000fc8000f8e023f */
[----:B------:R-:W-:Y:S01]  /*0150*/  UIMAD UR4, UR10, UR5, UR4 ;  /* 0x000000050a0472a4 */ /* 0x000fe2000f8e0204 */
[----:B-1----:R-:W-:Y:S01]  /*0160*/  SHF.R.S32.HI R16, RZ, 0x1f, R244 ;  /* 0x0000001fff107819 */ /* 0x002fe200000114f4 */
[----:B------:R-:W-:-:S03]  /*0170*/  IMAD.SHL.U32 R24, R244, 0x4, RZ ;  /* 0x00000004f4187824 */ /* 0x000fc600078e00ff */
[----:B------:R-:W-:Y:S01]  /*0180*/  LEA.HI R0, R16, R244, RZ, 0x3 ;  /* 0x000000f410007211 */ /* 0x000fe200078f18ff */
[----:B--2---:R-:W-:Y:S01]  /*0190*/  @P0 IMAD.HI.U32 R2, R22, c[0x0][0x24c], RZ ;  /* 0x0000930016020a27 */ /* 0x004fe200078e00ff */
[----:B------:R-:W-:Y:S02]  /*01a0*/  SHF.R.S32.HI R23, RZ, 0x1f, R22 ;  /* 0x0000001fff177819 */ /* 0x000fe40000011416 */
[----:B------:R-:W-:Y:S01]  /*01b0*/  SHF.R.S32.HI R246, RZ, 0x3, R0 ;  /* 0x00000003fff67819 */ /* 0x000fe20000011400 */
[----:B------:R-:W-:Y:S01]  /*01c0*/  IMAD.MOV.U32 R4, RZ, RZ, R22 ;  /* 0x000000ffff047224 */ /* 0x000fe200078e0016 */
[----:B------:R-:W-:Y:S01]  /*01d0*/  LOP3.LUT R0, R0, 0xfffffff8, RZ, 0xc0, !PT ;  /* 0xfffffff800007812 */ /* 0x000fe200078ec0ff */
[----:B---3--:R-:W-:Y:S01]  /*01e0*/  IMAD R21, R12, R21, c[0x0][0x198] ;  /* 0x000066000c157624 */ /* 0x008fe200078e0215 */
[----:B------:R-:W-:Y:S01]  /*01f0*/  @P0 SHF.R.U32.HI R4, RZ, c[0x0][0x250], R2 ;  /* 0x00009400ff040a19 */ /* 0x000fe20000011602 */
[----:B------:R-:W-:Y:S01]  /*0200*/  IMAD.SHL.U32 R2, R246, 0x40, RZ ;  /* 0x00000040f6027824 */ /* 0x000fe200078e00ff */
[----:B------:R-:W-:Y:S01]  /*0210*/  SHF.R.S32.HI R247, RZ, 0x1f, R246 ;  /* 0x0000001ffff77819 */ /* 0x000fe200000114f6 */
[----:B------:R-:W-:Y:S01]  /*0220*/  IMAD.IADD R20, R244, 0x1, -R0 ;  /* 0x00000001f4147824 */ /* 0x000fe200078e0a00 */
[----:B------:R-:W-:-:S02]  /*0230*/  SHF.R.S32.HI R0, RZ, 0x1f, R4 ;  /* 0x0000001fff007819 */ /* 0x000fc40000011404 */
[----:B------:R-:W-:Y:S01]  /*0240*/  SHF.R.S32.HI R25, RZ, 0x1f, R24 ;  /* 0x0000001fff197819 */ /* 0x000fe20000011418 */
[----:B------:R-:W-:Y:S02]  /*0250*/  IMAD.SHL.U32 R10, R20, 0x8, RZ ;  /* 0x00000008140a7824 */ /* 0x000fe400078e00ff */
[C---:B------:R-:W-:Y:S02]  /*0260*/  IMAD R3, R0.reuse, c[0x0][0x1e0], RZ ;  /* 0x0000780000037a24 */ /* 0x040fe400078e02ff */
[----:B------:R-:W-:Y:S01]  /*0270*/  IMAD R5, R0, c[0x0][0x1b0], RZ ;  /* 0x00006c0000057a24 */ /* 0x000fe200078e02ff */
[----:B------:R-:W-:Y:S01]  /*0280*/  SHF.R.S32.HI R11, RZ, 0x1f, R10 ;  /* 0x0000001fff0b7819 */ /* 0x000fe2000001140a */
[----:B------:R-:W-:Y:S01]  /*0290*/  IMAD R6, R4, c[0x0][0x1e4], R3 ;  /* 0x0000790004067a24 */ /* 0x000fe200078e0203 */
[----:B------:R-:W-:Y:S01]  /*02a0*/  LOP3.LUT R0, R2, 0x1c0, RZ, 0xc0, !PT ;  /* 0x000001c002007812 */ /* 0x000fe200078ec0ff */
[----:B------:R-:W-:Y:S01]  /*02b0*/  IMAD.WIDE R12, R12, 0x40, R246 ;  /* 0x000000400c0c7825 */ /* 0x000fe200078e02f6 */
[----:B------:R-:W-:Y:S01]  /*02c0*/  ISETP.GE.AND P3, PT, R10, c[0x0][0x1cc], PT ;  /* 0x000073000a007a0c */ /* 0x000fe20003f66270 */
[----:B------:R1:W-:Y:S01]  /*02d0*/  STL.64 [R1], R24 ;  /* 0x0000001801007387 */ /* 0x0003e20000100a00 */
[--C-:B------:R-:W-:Y:S01]  /*02e0*/  LOP3.LUT R8, R0, 0x38, R10.reuse, 0xf8, !PT ;  /* 0x0000003800087812 */ /* 0x100fe200078ef80a */
[----:B------:R-:W-:Y:S01]  /*02f0*/  IMAD.WIDE.U32 R2, R4, c[0x0][0x1e0], R10 ;  /* 0x0000780004027a25 */ /* 0x000fe200078e000a */
[----:B------:R-:W-:-:S03]  /*0300*/  SHF.R.U32.HI R7, RZ, 0x3, R0 ;  /* 0x00000003ff077819 */ /* 0x000fc60000011600 */
[----:B------:R-:W-:Y:S01]  /*0310*/  IMAD R0, R4, c[0x0][0x1b4], R5 ;  /* 0x00006d0004007a24 */ /* 0x000fe200078e0205 */
[----:B------:R-:W-:Y:S01]  /*0320*/  LOP3.LUT R17, R8, R7, RZ, 0x3c, !PT ;  /* 0x0000000708117212 */ /* 0x000fe200078e3cff */
[----:B------:R-:W-:Y:S02]  /*0330*/  IMAD.IADD R3, R3, 0x1, R6 ;  /* 0x0000000103037824 */ /* 0x000fe400078e0206 */
[----:B------:R-:W-:-:S04]  /*0340*/  IMAD.WIDE.U32 R4, R4, c[0x0][0x1b0], R10 ;  /* 0x00006c0004047a25 */ /* 0x000fc800078e000a */
[----:B------:R-:W-:Y:S02]  /*0350*/  IMAD.U32 R6, RZ, RZ, UR10 ;  /* 0x0000000aff067e24 */ /* 0x000fe4000f8e00ff */
[----:B------:R-:W-:Y:S02]  /*0360*/  IMAD.IADD R5, R5, 0x1, R0 ;  /* 0x0000000105057824 */ /* 0x000fe400078e0200 */
[----:B------:R-:W-:-:S04]  /*0370*/  IMAD.WIDE.U32 R2, R6, c[0x0][0x1e8], R2 ;  /* 0x00007a0006027a25 */ /* 0x000fc800078e0002 */
[----:B------:R-:W-:Y:S01]  /*0380*/  IMAD R0, R247, c[0x0][0x178], RZ ;  /* 0x00005e00f7007a24 */ /* 0x000fe200078e02ff */
[----:B------:R-:W-:Y:S01]  /*0390*/  IADD3 R3, R3, UR6, RZ ;  /* 0x0000000603037c10 */ /* 0x000fe2000fffe0ff */
[----:B------:R-:W-:-:S04]  /*03a0*/  IMAD.WIDE.U32 R4, R6, c[0x0][0x1b8], R4 ;  /* 0x00006e0006047a25 */ /* 0x000fc800078e0004 */
[C---:B------:R-:W-:Y:S01]  /*03b0*/  IMAD R0, R246.reuse, c[0x0][0x17c], R0 ;  /* 0x00005f00f6007a24 */ /* 0x040fe200078e0200 */
[----:B------:R-:W-:Y:S01]  /*03c0*/  IADD3 R7, R5, UR4, RZ ;  /* 0x0000000405077c10 */ /* 0x000fe2000fffe0ff */
[----:B------:R-:W-:Y:S01]  /*03d0*/  IMAD.WIDE.U32 R8, R246, c[0x0][0x178], R10 ;  /* 0x00005e00f6087a25 */ /* 0x000fe200078e000a */
[----:B------:R-:W-:Y:S02]  /*03e0*/  ULDC.64 UR4, c[0x0][0x188] ;  /* 0x0000620000047ab9 */ /* 0x000fe40000000a00 */
[----:B------:R-:W-:Y:S01]  /*03f0*/  UIMAD UR4, UR11, UR4, URZ ;  /* 0x000000040b0472a4 */ /* 0x000fe2000f8e023f */
[----:B------:R-:W-:Y:S02]  /*0400*/  IMAD R6, R13, c[0x0][0x1d8], RZ ;  /* 0x000076000d067a24 */ /* 0x000fe400078e02ff */
[----:B------:R-:W-:Y:S01]  /*0410*/  IMAD.IADD R9, R9, 0x1, R0 ;  /* 0x0000000109097824 */ /* 0x000fe200078e0200 */
[----:B------:R-:W-:Y:S01]  /*0420*/  UIMAD UR5, UR10, UR5, UR4 ;  /* 0x000000050a0572a4 */ /* 0x000fe2000f8e0204 */
[----:B------:R-:W-:-:S02]  /*0430*/  IMAD R0, R23, c[0x0][0x180], RZ ;  /* 0x0000600017007a24 */ /* 0x000fc400078e02ff */
[C---:B------:R-:W-:Y:S02]  /*0440*/  IMAD R5, R12.reuse, c[0x0][0x1dc], R6 ;  /* 0x000077000c057a24 */ /* 0x040fe400078e0206 */
[----:B------:R-:W-:-:S04]  /*0450*/  IMAD.WIDE.U32 R2, R12, c[0x0][0x1d8], R2 ;  /* 0x000076000c027a25 */ /* 0x000fc800078e0002 */
[----:B------:R-:W-:Y:S02]  /*0460*/  IMAD R13, R13, c[0x0][0x1a8], RZ ;  /* 0x00006a000d0d7a24 */ /* 0x000fe400078e02ff */
[----:B------:R-:W-:Y:S01]  /*0470*/  IMAD.MOV.U32 R6, RZ, RZ, R4 ;  /* 0x000000ffff067224 */ /* 0x000fe200078e0004 */
[----:B------:R-:W-:Y:S01]  /*0480*/  LEA R4, P0, R2, c[0x0][0x1c0], 0x1 ;  /* 0x0000700002047a11 */ /* 0x000fe200078008ff */
[----:B------:R-:W-:Y:S02]  /*0490*/  IMAD R0, R22, c[0x0][0x184], R0 ;  /* 0x0000610016007a24 */ /* 0x000fe400078e0200 */
[----:B------:R-:W-:Y:S02]  /*04a0*/  IMAD.IADD R3, R3, 0x1, R5 ;  /* 0x0000000103037824 */ /* 0x000fe400078e0205 */
[----:B------:R-:W-:Y:S02]  /*04b0*/  IMAD R14, R12, c[0x0][0x1ac], R13 ;  /* 0x00006b000c0e7a24 */ /* 0x000fe400078e020d */
[----:B------:R-:W-:Y:S01]  /*04c0*/  IMAD.WIDE.U32 R8, R22, c[0x0][0x180], R8 ;  /* 0x0000600016087a25 */ /* 0x000fe200078e0008 */
[----:B------:R-:W-:-:S03]  /*04d0*/  LEA.HI.X R5, R2, c[0x0][0x1c4], R3, 0x1, P0 ;  /* 0x0000710002057a11 */ /* 0x000fc600000f0c03 */
[----:B------:R-:W-:-:S04]  /*04e0*/  IMAD.WIDE.U32 R12, R12, c[0x0][0x1a8], R6 ;  /* 0x00006a000c0c7a25 */ /* 0x000fc800078e0006 */
[----:B------:R-:W-:Y:S01]  /*04f0*/  IMAD.IADD R9, R9, 0x1, R0 ;  /* 0x0000000109097824 */ /* 0x000fe200078e0200 */
[----:B------:R-:W-:Y:S01]  /*0500*/  LEA R2, P0, R12, c[0x0][0x190], 0x1 ;  /* 0x000064000c027a11 */ /* 0x000fe200078008ff */
[----:B------:R-:W-:Y:S01]  /*0510*/  IMAD.IADD R0, R13, 0x1, R14 ;  /* 0x000000010d007824 */ /* 0x000fe200078e020e */
[----:B------:R-:W-:Y:S01]  /*0520*/  IADD3 R13, R10, 0x40, RZ ;  /* 0x000000400a0d7810 */ /* 0x000fe20007ffe0ff */
[----:B------:R-:W-:Y:S01]  /*0530*/  IMAD.WIDE.U32 R14, R15, c[0x0][0x188], R8 ;  /* 0x000062000f0e7a25 */ /* 0x000fe200078e0008 */
[----:B------:R-:W-:Y:S02]  /*0540*/  LEA.HI R8, R16, R244, RZ, 0x6 ;  /* 0x000000f410087211 */ /* 0x000fe400078f30ff */
[----:B------:R-:W-:Y:S01]  /*0550*/  LEA.HI.X R3, R12, c[0x0][0x194], R0, 0x1, P0 ;  /* 0x000065000c037a11 */ /* 0x000fe200000f0c00 */
[----:B------:R-:W-:Y:S01]  /*0560*/  IMAD.IADD R0, R21, 0x1, -R246 ;  /* 0x0000000115007824 */ /* 0x000fe200078e0af6 */
[----:B------:R-:W-:Y:S01]  /*0570*/  SHF.R.S32.HI R19, RZ, 0x6, R8 ;  /* 0x00000006ff137819 */ /* 0x000fe20000011408 */
[----:B------:R-:W-:Y:S01]  /*0580*/  IMAD.MOV.U32 R7, RZ, RZ, c[0x0][0x1d8] ;  /* 0x00007600ff077624 */ /* 0x000fe200078e00ff */
[----:B------:R-:W-:Y:S01]  /*0590*/  ISETP.GE.AND P2, PT, R13, c[0x0][0x1cc], PT ;  /* 0x000073000d007a0c */ /* 0x000fe20003f46270 */
[----:B------:R-:W-:Y:S01]  /*05a0*/  IMAD.MOV.U32 R9, RZ, RZ, c[0x0][0x1a8] ;  /* 0x00006a00ff097624 */ /* 0x000fe200078e00ff */
[C---:B------:R-:W-:Y:S01]  /*05b0*/  ISETP.LT.OR P0, PT, R0.reuse, 0x1, P3 ;  /* 0x000000010000780c */ /* 0x040fe20001f01670 */
[----:B------:R-:W-:Y:S01]  /*05c0*/  IMAD R8, R19, 0x200, R17 ;  /* 0x0000020013087824 */ /* 0x000fe200078e0211 */
[C---:B------:R-:W-:Y:S01]  /*05d0*/  LEA R6, P1, R7.reuse, R4, 0x6 ;  /* 0x0000000407067211 */ /* 0x040fe200078230ff */
[----:B------:R-:W-:Y:S01]  /*05e0*/  IMAD.MOV.U32 R12, RZ, RZ, c[0x0][0x1ac] ;  /* 0x00006b00ff0c7624 */ /* 0x000fe200078e00ff */
[----:B------:R-:W-:Y:S01]  /*05f0*/  ISETP.LT.OR P4, PT, R0, 0x1, P2 ;  /* 0x000000010000780c */ /* 0x000fe20001781670 */
[----:B------:R-:W-:Y:S01]  /*0600*/  IMAD.SHL.U32 R238, R8, 0x2, RZ ;  /* 0x0000000208ee7824 */ /* 0x000fe200078e00ff */
[----:B------:R-:W-:Y:S01]  /*0610*/  LEA.HI.X R7, R7, R5, R18, 0x6, P1 ;  /* 0x0000000507077211 */ /* 0x000fe200008f3412 */
[----:B------:R-:W-:Y:S01]  /*0620*/  IMAD.SHL.U32 R19, R19, 0x8, RZ ;  /* 0x0000000813137824 */ /* 0x000fe200078e00ff */
[----:B------:R-:W-:-:S02]  /*0630*/  IADD3 R18, R10, 0x80, RZ ;  /* 0x000000800a127810 */ /* 0x000fc40007ffe0ff */
[----:B------:R-:W-:Y:S02]  /*0640*/  IADD3 R17, R10, 0xc0, RZ ;  /* 0x000000c00a117810 */ /* 0x000fe40007ffe0ff */
[----:B------:R-:W-:Y:S01]  /*0650*/  ISETP.GE.AND P1, PT, R18, c[0x0][0x1cc], PT ;  /* 0x0000730012007a0c */ /* 0x000fe20003f26270 */
[----:B------:R2:W-:Y:S01]  /*0660*/  LDGSTS.E.BYPASS.LTC128B.128 [R238+0x8080], [R4.64], !P0 ;  /* 0x0808000004ee7fae */ /* 0x0005e2000c101d4e */
[----:B------:R-:W-:Y:S02]  /*0670*/  LEA R8, P0, R9, R2, 0x6 ;  /* 0x0000000209087211 */ /* 0x000fe400078030ff */
[----:B------:R-:W-:Y:S01]  /*0680*/  ISETP.GE.AND P5, PT, R17, c[0x0][0x1cc], PT ;  /* 0x0000730011007a0c */ /* 0x000fe20003fa6270 */
[----:B------:R2:W-:Y:S01]  /*0690*/  LDGSTS.E.BYPASS.LTC128B.128 [R238+0xa080], [R4.64+0x80], !P4 ;  /* 0x0a08008004ee7fae */ /* 0x0005e2000e101d4e */
[----:B------:R-:W-:Y:S02]  /*06a0*/  LEA.HI.X R9, R9, R3, R12, 0x6, P0 ;  /* 0x0000000309097211 */ /* 0x000fe400000f340c */
[----:B------:R-:W-:Y:S01]  /*06b0*/  IADD3 R12, R15, UR5, RZ ;  /* 0x000000050f0c7c10 */ /* 0x000fe2000fffe0ff */
[----:B------:R-:W-:Y:S01]  /*06c0*/  ULDC.64 UR4, c[0x0][0x278] ;  /* 0x00009e0000047ab9 */ /* 0x000fe20000000a00 */
[----:B------:R-:W-:Y:S01]  /*06d0*/  LEA R250, P0, R14, c[0x0][0x160], 0x1 ;  /* 0x000058000efa7a11 */ /* 0x000fe200078008ff */
[----:B------:R-:W-:Y:S01]  /*06e0*/  UIMAD UR6, UR11, UR4, URZ ;  /* 0x000000040b0672a4 */ /* 0x000fe2000f8e023f */
[C---:B------:R-:W-:Y:S01]  /*06f0*/  ISETP.LT.OR P3, PT, R0.reuse, 0x21, P3 ;  /* 0x000000210000780c */ /* 0x040fe20001f61670 */
[----:B------:R-:W-:Y:S01]  /*0700*/  UIMAD.WIDE.U32 UR12, UR10, UR4, URZ ;  /* 0x000000040a0c72a5 */ /* 0x000fe2000f8e003f */
[----:B------:R-:W-:Y:S01]  /*0710*/  ISETP.LT.OR P6, PT, R0, 0x1, P1 ;  /* 0x000000010000780c */ /* 0x000fe20000fc1670 */
[----:B------:R-:W-:Y:S01]  /*0720*/  UIMAD UR5, UR10, UR5, UR6 ;  /* 0x000000050a0572a4 */ /* 0x000fe2000f8e0206 */
[----:B------:R-:W-:-:S02]  /*0730*/  LEA.HI.X R251, R14, c[0x0][0x164], R12, 0x1, P0 ;  /* 0x000059000efb7a11 */ /* 0x000fc400000f0c0c */
[C---:B------:R-:W-:Y:S01]  /*0740*/  ISETP.LT.OR P4, PT, R0.reuse, 0x1, P5 ;  /* 0x000000010000780c */ /* 0x040fe20002f81670 */
[----:B------:R-:W-:Y:S01]  /*0750*/  UIADD3 UR8, UR13, UR5, URZ ;  /* 0x000000050d087290 */ /* 0x000fe2000fffe03f */
[----:B------:R-:W-:Y:S01]  /*0760*/  P2R R12, PR, RZ, 0x8 ;  /* 0x00000008ff0c7803 */ /* 0x000fe20000000000 */
[----:B------:R-:W-:Y:S01]  /*0770*/  ULDC.64 UR6, c[0x0][0x178] ;  /* 0x00005e0000067ab9 */ /* 0x000fe20000000a00 */
[----:B------:R-:W-:Y:S01]  /*0780*/  ISETP.LT.OR P0, PT, R0, 0x21, P2 ;  /* 0x000000210000780c */ /* 0x000fe20001701670 */
[----:B------:R-:W-:Y:S01]  /*0790*/  ULDC.64 UR4, c[0x0][0x218] ;  /* 0x0000860000047ab9 */ /* 0x000fe20000000a00 */
[----:B------:R-:W-:Y:S01]  /*07a0*/  ISETP.NE.AND P2, PT, R12, RZ, PT ;  /* 0x000000ff0c00720c */ /* 0x000fe20003f45270 */
[----:B------:R-:W-:Y:S01]  /*07b0*/  UIMAD UR4, UR11, UR4, URZ ;  /* 0x000000040b0472a4 */ /* 0x000fe2000f8e023f */
[----:B------:R-:W-:Y:S01]  /*07c0*/  P2R R12, PR, RZ, 0x1 ;  /* 0x00000001ff0c7803 */ /* 0x000fe20000000000 */
[----:B------:R2:W-:Y:S01]  /*07d0*/  LDGSTS.E.BYPASS.LTC128B.128 [R238+0xc080], [R4.64+0x100], !P6 ;  /* 0x0c08010004ee7fae */ /* 0x0005e2000f101d4e */
[----:B------:R-:W-:Y:S01]  /*07e0*/  ISETP.LT.OR P1, PT, R0, 0x21, P1 ;  /* 0x000000210000780c */ /* 0x000fe20000f21670 */
[----:B------:R-:W-:Y:S01]  /*07f0*/  UIMAD UR4, UR10, UR5, UR4 ;  /* 0x000000050a0472a4 */ /* 0x000fe2000f8e0204 */
[----:B------:R-:W-:Y:S01]  /*0800*/  ISETP.NE.AND P6, PT, R12, RZ, PT ;  /* 0x000000ff0c00720c */ /* 0x000fe20003fc5270 */
[----:B------:R2:W-:Y:S01]  /*0810*/  LDGSTS.E.BYPASS.LTC128B.128 [R238+0xe080], [R4.64+0x180], !P4 ;  /* 0x0e08018004ee7fae */ /* 0x0005e2000e101d4e */
[----:B------:R-:W-:Y:S01]  /*0820*/  ISETP.GE.AND P4, PT, R10, c[0x0][0x19c], PT ;  /* 0x000067000a007a0c */ /* 0x000fe20003f86270 */
[----:B------:R-:W-:Y:S01]  /*0830*/  USHF.L.U32 UR9, UR6, 0x6, URZ ;  /* 0x0000000606097899 */ /* 0x000fe2000800063f */
[----:B------:R-:W-:Y:S01]  /*0840*/  ISETP.GE.AND P3, PT, R13, c[0x0][0x19c], PT ;  /* 0x000067000d007a0c */ /* 0x000fe20003f66270 */
[----:B------:R-:W-:Y:S01]  /*0850*/  USHF.L.U64.HI UR7, UR6, UR16, UR7 ;  /* 0x0000001006077299 */ /* 0x000fe20008010207 */
[C---:B------:R-:W-:Y:S01]  /*0860*/  ISETP.LT.OR P0, PT, R0.reuse, 0x21, P5 ;  /* 0x000000210000780c */ /* 0x040fe20002f01670 */
[----:B------:R3:W-:Y:S01]  /*0870*/  LDGSTS.E.BYPASS.LTC128B.128 [R238+0x9080], [R6.64], !P2 ;  /* 0x0908000006ee7fae */ /* 0x0007e2000d101d4e */
[----:B------:R-:W-:-:S02]  /*0880*/  ISETP.LT.OR P2, PT, R0, 0x1, P4 ;  /* 0x000000010000780c */ /* 0x000fc40002741670 */
[----:B------:R-:W-:-:S03]  /*0890*/  ISETP.LT.OR P5, PT, R0, 0x1, P3 ;  /* 0x000000010000780c */ /* 0x000fc60001fa1670 */
[----:B------:R3:W-:Y:S04]  /*08a0*/  LDGSTS.E.BYPASS.LTC128B.128 [R238+0xb080], [R6.64+0x80], !P6 ;  /* 0x0b08008006ee7fae */ /* 0x0007e8000f101d4e */
[----:B------:R3:W-:Y:S01]  /*08b0*/  LDGSTS.E.BYPASS.LTC128B.128 [R238+0xd080], [R6.64+0x100], !P1 ;  /* 0x0d08010006ee7fae */ /* 0x0007e2000c901d4e */
[----:B------:R-:W-:-:S03]  /*08c0*/  ISETP.GE.AND P1, PT, R18, c[0x0][0x19c], PT ;  /* 0x0000670012007a0c */ /* 0x000fc60003f26270 */
[----:B------:R3:W-:Y:S01]  /*08d0*/  LDGSTS.E.BYPASS.LTC128B.128 [R238+0xf080], [R6.64+0x180], !P0 ;  /* 0x0f08018006ee7fae */ /* 0x0007e2000c101d4e */
[----:B------:R-:W-:-:S03]  /*08e0*/  ISETP.GE.AND P0, PT, R17, c[0x0][0x19c], PT ;  /* 0x0000670011007a0c */ /* 0x000fc60003f06270 */
[----:B------:R4:W-:Y:S01]  /*08f0*/  LDGSTS.E.BYPASS.LTC128B.128 [R238+0x80], [R2.64], !P2 ;  /* 0x0008000002ee7fae */ /* 0x0009e2000d101d4e */
[C---:B------:R-:W-:Y:S01]  /*0900*/  ISETP.LT.OR P6, PT, R0.reuse, 0x1, P0 ;  /* 0x000000010000780c */ /* 0x040fe200007c1670 */
[----:B--2---:R-:W-:Y:S02]  /*0910*/  IMAD R4, R23, c[0x0][0x270], RZ ;  /* 0x00009c0017047a24 */ /* 0x004fe400078e02ff */
[----:B------:R4:W-:Y:S01]  /*0920*/  LDGSTS.E.BYPASS.LTC128B.128 [R238+0x2080], [R2.64+0x80], !P5 ;  /* 0x0208008002ee7fae */ /* 0x0009e2000e901d4e */
[C---:B------:R-:W-:Y:S02]  /*0930*/  ISETP.LT.OR P5, PT, R0.reuse, 0x1, P1 ;  /* 0x000000010000780c */ /* 0x040fe40000fa1670 */
[----:B------:R-:W-:Y:S01]  /*0940*/  ISETP.LT.OR P0, PT, R0, 0x21, P0 ;  /* 0x000000210000780c */ /* 0x000fe20000701670 */
[C---:B---3--:R-:W-:Y:S02]  /*0950*/  IMAD R6, R22.reuse, c[0x0][0x274], R4 ;  /* 0x00009d0016067a24 */ /* 0x048fe400078e0204 */
[----:B------:R-:W-:-:S05]  /*0960*/  IMAD.WIDE.U32 R4, R22, c[0x0][0x270], R24 ;  /* 0x00009c0016047a25 */ /* 0x000fca00078e0018 */
[----:B------:R-:W-:Y:S02]  /*0970*/  IADD3 R7, P2, R4, UR12, RZ ;  /* 0x0000000c04077c10 */ /* 0x000fe4000ff5e0ff */
[----:B------:R-:W-:Y:S02]  /*0980*/  P2R R4, PR, RZ, 0x20 ;  /* 0x00000020ff047803 */ /* 0x000fe40000000000 */
[----:B------:R-:W-:Y:S02]  /*0990*/  IADD3.X R6, R5, UR8, R6, P2, !PT ;  /* 0x0000000805067c10 */ /* 0x000fe400097fe406 */
[----:B------:R-:W-:Y:S01]  /*09a0*/  ISETP.NE.AND P2, PT, R4, RZ, PT ;  /* 0x000000ff0400720c */ /* 0x000fe20003f45270 */
[----:B------:R-:W-:Y:S01]  /*09b0*/  IMAD R4, R247, c[0x0][0x208], RZ ;  /* 0x00008200f7047a24 */ /* 0x000fe200078e02ff */
[C---:B------:R-:W-:Y:S02]  /*09c0*/  ISETP.LT.OR P5, PT, R0.reuse, 0x21, P4 ;  /* 0x000000210000780c */ /* 0x040fe400027a1670 */
[----:B------:R-:W-:-:S02]  /*09d0*/  ISETP.LT.OR P4, PT, R0, 0x21, P3 ;  /* 0x000000210000780c */ /* 0x000fc40001f81670 */
[----:B------:R-:W-:Y:S01]  /*09e0*/  ISETP.LT.OR P3, PT, R0, 0x21, P1 ;  /* 0x000000210000780c */ /* 0x000fe20000f61670 */
[C---:B------:R-:W-:Y:S01]  /*09f0*/  IMAD R0, R246.reuse, c[0x0][0x20c], R4 ;  /* 0x00008300f6007a24 */ /* 0x040fe200078e0204 */
[----:B------:R-:W-:Y:S01]  /*0a00*/  ISETP.GE.AND P1, PT, R13, c[0x0][0x16c], PT ;  /* 0x00005b000d007a0c */ /* 0x000fe20003f26270 */
[C---:B------:R-:W-:Y:S01]  /*0a10*/  IMAD.WIDE.U32 R4, R246.reuse, c[0x0][0x208], R10 ;  /* 0x00008200f6047a25 */ /* 0x040fe200078e000a */
[----:B------:R-:W-:-:S03]  /*0a20*/  IADD3 R11, -R246, c[0x0][0x168], RZ ;  /* 0x00005a00f60b7a10 */ /* 0x000fc60007ffe1ff */
[----:B------:R4:W-:Y:S01]  /*0a30*/  LDGSTS.E.BYPASS.LTC128B.128 [R238+0x4080], [R2.64+0x100], !P2 ;  /* 0x0408010002ee7fae */ /* 0x0009e2000d101d4e */
[----:B------:R-:W-:-:S03]  /*0a40*/  ISETP.GE.AND P2, PT, R10, c[0x0][0x16c], PT ;  /* 0x00005b000a007a0c */ /* 0x000fc60003f46270 */
[----:B------:R4:W-:Y:S01]  /*0a50*/  LDGSTS.E.BYPASS.LTC128B.128 [R238+0x6080], [R2.64+0x180], !P6 ;  /* 0x0608018002ee7fae */ /* 0x0009e2000f101d4e */
[C---:B------:R-:W-:Y:S02]  /*0a60*/  ISETP.LT.OR P6, PT, R11.reuse, 0x1, P2 ;  /* 0x000000010b00780c */ /* 0x040fe400017c1670 */
[C---:B------:R-:W-:Y:S01]  /*0a70*/  ISETP.LT.OR P2, PT, R11.reuse, 0x21, P2 ;  /* 0x000000210b00780c */ /* 0x040fe20001741670 */
[----:B------:R2:W-:Y:S01]  /*0a80*/  LDGSTS.E.BYPASS.LTC128B.128 [R238+0x1080], [R8.64], !P5 ;  /* 0x0108000008ee7fae */ /* 0x0005e2000e901d4e */
[----:B------:R-:W-:-:S03]  /*0a90*/  ISETP.LT.OR P5, PT, R11, 0x1, P1 ;  /* 0x000000010b00780c */ /* 0x000fc60000fa1670 */
[----:B------:R2:W-:Y:S01]  /*0aa0*/  LDGSTS.E.BYPASS.LTC128B.128 [R238+0x3080], [R8.64+0x80], !P4 ;  /* 0x0308008008ee7fae */ /* 0x0005e2000e101d4e */
[----:B------:R-:W-:-:S03]  /*0ab0*/  ISETP.GE.AND P4, PT, R17, c[0x0][0x16c], PT ;  /* 0x00005b0011007a0c */ /* 0x000fc60003f86270 */
[----:B------:R2:W-:Y:S04]  /*0ac0*/  LDGSTS.E.BYPASS.LTC128B.128 [R238+0x5080], [R8.64+0x100], !P3 ;  /* 0x0508010008ee7fae */ /* 0x0005e8000d901d4e */
[----:B------:R2:W-:Y:S01]  /*0ad0*/  LDGSTS.E.BYPASS.LTC128B.128 [R238+0x7080], [R8.64+0x180], !P0 ;  /* 0x0708018008ee7fae */ /* 0x0005e2000c101d4e */
[----:B------:R-:W-:-:S03]  /*0ae0*/  ISETP.GE.AND P0, PT, R18, c[0x0][0x16c], PT ;  /* 0x00005b0012007a0c */ /* 0x000fc60003f06270 */
[----:B------:R-:W0:Y:S04]  /*0af0*/  LDGDEPBAR ;  /* 0x00000000000079af */ /* 0x000e280000000000 */
[----:B------:R1:W-:Y:S01]  /*0b00*/  LDGSTS.E.BYPASS.LTC128B.128 [R238+0x10080], [R250.64], !P6 ;  /* 0x10080000faee7fae */ /* 0x0003e2000f101d4e */
[----:B------:R-:W-:Y:S01]  /*0b10*/  ISETP.LT.OR P6, PT, R11, 0x1, P0 ;  /* 0x000000010b00780c */ /* 0x000fe200007c1670 */
[----:B----4-:R-:W-:Y:S02]  /*0b20*/  IMAD.IADD R3, R5, 0x1, R0 ;  /* 0x0000000105037824 */ /* 0x010fe400078e0200 */
[----:B------:R1:W-:Y:S01]  /*0b30*/  LDGSTS.E.BYPASS.LTC128B.128 [R238+0x12080], [R250.64+0x80], !P5 ;  /* 0x12080080faee7fae */ /* 0x0003e2000e901d4e */
[----:B------:R-:W-:Y:S01]  /*0b40*/  IMAD.MOV.U32 R2, RZ, RZ, R4 ;  /* 0x000000ffff027224 */ /* 0x000fe200078e0004 */
[----:B------:R-:W-:Y:S01]  /*0b50*/  ISETP.LT.OR P5, PT, R11, 0x1, P4 ;  /* 0x000000010b00780c */ /* 0x000fe200027a1670 */
[----:B------:R-:W-:Y:S01]  /*0b60*/  IMAD R0, R23, c[0x0][0x210], RZ ;  /* 0x0000840017007a24 */ /* 0x000fe200078e02ff */
[----:B------:R-:W-:Y:S01]  /*0b70*/  ISETP.LT.OR P4, PT, R11, 0x21, P4 ;  /* 0x000000210b00780c */ /* 0x000fe20002781670 */
[----:B------:R-:W-:-:S04]  /*0b80*/  IMAD.WIDE.U32 R2, R22, c[0x0][0x210], R2 ;  /* 0x0000840016027a25 */ /* 0x000fc800078e0002 */
[----:B------:R-:W-:Y:S01]  /*0b90*/  IMAD R0, R22, c[0x0][0x214], R0 ;  /* 0x0000850016007a24 */ /* 0x000fe200078e0200 */
[----:B------:R1:W-:Y:S01]  /*0ba0*/  LDGSTS.E.BYPASS.LTC128B.128 [R238+0x14080], [R250.64+0x100], !P6 ;  /* 0x14080100faee7fae */ /* 0x0003e2000f101d4e */
[----:B------:R-:W-:Y:S01]  /*0bb0*/  IMAD.U32 R4, RZ, RZ, UR10 ;  /* 0x0000000aff047e24 */ /* 0x000fe2000f8e00ff */
[----:B------:R-:W-:Y:S01]  /*0bc0*/  ISETP.GT.AND P6, PT, R244, 0xf, PT ;  /* 0x0000000ff400780c */ /* 0x000fe20003fc4270 */
[----:B------:R-:W-:Y:S01]  /*0bd0*/  IMAD.IADD R3, R3, 0x1, R0 ;  /* 0x0000000103037824 */ /* 0x000fe200078e0200 */
[----:B--2---:R-:W-:Y:S01]  /*0be0*/  LEA R8, P3, R7, c[0x0][0x258], 0x2 ;  /* 0x0000960007087a11 */ /* 0x004fe200078610ff */
[----:B------:R1:W-:Y:S02]  /*0bf0*/  LDGSTS.E.BYPASS.LTC128B.128 [R238+0x16080], [R250.64+0x180], !P5 ;  /* 0x16080180faee7fae */ /* 0x0003e4000e901d4e */
[----:B------:R-:W-:Y:S01]  /*0c00*/  IMAD.WIDE.U32 R4, R4, c[0x0][0x218], R2 ;  /* 0x0000860004047a25 */ /* 0x000fe200078e0002 */
[----:B------:R-:W-:Y:S02]  /*0c10*/  ISETP.LT.OR P5, PT, R11, 0x21, P1 ;  /* 0x000000210b00780c */ /* 0x000fe40000fa1670 */
[----:B------:R-:W-:Y:S01]  /*0c20*/  LEA.HI.X R9, R7, c[0x0][0x25c], R6, 0x2, P3 ;  /* 0x0000970007097a11 */ /* 0x000fe200018f1406 */
[----:B------:R-:W-:Y:S01]  /*0c30*/  IMAD.U32 R6, RZ, RZ, UR9 ;  /* 0x00000009ff067e24 */ /* 0x000fe2000f8e00ff */
[----:B------:R-:W-:-:S02]  /*0c40*/  ISETP.LT.OR P3, PT, R11, 0x21, P0 ;  /* 0x000000210b00780c */ /* 0x000fc40000761670 */
[----:B------:R-:W-:Y:S01]  /*0c50*/  IADD3 R0, R5, UR4, RZ ;  /* 0x0000000405007c10 */ /* 0x000fe2000fffe0ff */
[----:B------:R-:W-:Y:S01]  /*0c60*/  ULDC.64 UR4, c[0x0][0x208] ;  /* 0x0000820000047ab9 */ /* 0x000fe20000000a00 */
[C---:B------:R-:W-:Y:S01]  /*0c70*/  LEA R248, P0, R4.reuse, c[0x0][0x1f0], 0x1 ;  /* 0x00007c0004f87a11 */ /* 0x040fe200078008ff */
[----:B------:R-:W-:Y:S01]  /*0c80*/  USHF.L.U64.HI UR6, UR4, UR16, UR5 ;  /* 0x0000001004067299 */ /* 0x000fe20008010205 */
[----:B------:R-:W-:Y:S01]  /*0c90*/  P2R R7, PR, RZ, 0x4 ;  /* 0x00000004ff077803 */ /* 0x000fe20000000000 */
[----:B------:R-:W-:Y:S01]  /*0ca0*/  USHF.L.U32 UR16, UR4, 0x6, URZ ;  /* 0x0000000604107899 */ /* 0x000fe2000800063f */
[----:B------:R-:W-:Y:S01]  /*0cb0*/  LEA.HI.X R249, R4, c[0x0][0x1f4], R0, 0x1, P0 ;  /* 0x00007d0004f97a11 */ /* 0x000fe200000f0c00 */
[----:B------:R-:W-:Y:S01]  /*0cc0*/  @!P6 IMAD.SHL.U32 R0, R244, 0x10, RZ ;  /* 0x00000010f400e824 */ /* 0x000fe200078e00ff */
[----:B------:R-:W-:Y:S01]  /*0cd0*/  ISETP.NE.AND P0, PT, R7, RZ, PT ;  /* 0x000000ff0700720c */ /* 0x000fe20003f05270 */
[----:B------:R-:W-:Y:S01]  /*0ce0*/  ULDC.64 UR4, c[0x0][0x290] ;  /* 0x0000a40000047ab9 */ /* 0x000fe20000000a00 */
[----:B------:R-:W-:Y:S01]  /*0cf0*/  IADD3 R2, P1, R250, UR9, RZ ;  /* 0x00000009fa027c10 */ /* 0x000fe2000ff3e0ff */
[----:B------:R-:W-:Y:S01]  /*0d00*/  UIMAD UR17, UR11, UR4, URZ ;  /* 0x000000040b1172a4 */ /* 0x000fe2000f8e023f */
[----:B------:R-:W-:Y:S01]  /*0d10*/  IMAD.WIDE.U32 R4, R22, c[0x0][0x288], R24 ;  /* 0x0000a20016047a25 */ /* 0x000fe200078e0018 */
[----:B------:R-:W-:Y:S01]  /*0d20*/  UIMAD.WIDE.U32 UR18, UR10, UR4, URZ ;  /* 0x000000040a1272a5 */ /* 0x000fe2000f8e003f */
[----:B------:R-:W-:Y:S01]  /*0d30*/  IADD3.X R3, R251, UR7, RZ, P1, !PT ;  /* 0x00000007fb037c10 */ /* 0x000fe20008ffe4ff */
[----:B------:R-:W-:Y:S01]  /*0d40*/  UIMAD UR17, UR10, UR5, UR17 ;  /* 0x000000050a1172a4 */ /* 0x000fe2000f8e0211 */
[----:B------:R-:W-:-:S03]  /*0d50*/  IADD3 R6, P2, P1, R6, 0x180, R250 ;  /* 0x0000018006067810 */ /* 0x000fc6000795e0fa */
[----:B------:R-:W-:Y:S01]  /*0d60*/  UIADD3 UR17, UR19, UR17, URZ ;  /* 0x0000001113117290 */ /* 0x000fe2000fffe03f */
[----:B------:R-:W-:Y:S01]  /*0d70*/  IADD3.X R7, RZ, UR7, R251, P2, P1 ;  /* 0x00000007ff077c10 */ /* 0x000fe200097e24fb */
[----:B------:R2:W-:Y:S01]  /*0d80*/  LDGSTS.E.BYPASS.LTC128B.128 [R238+0x11080], [R2.64], !P0 ;  /* 0x1108000002ee7fae */ /* 0x0005e2000c101d4e */
[----:B------:R-:W-:Y:S02]  /*0d90*/  ISETP.GE.AND P1, PT, R10, c[0x0][0x1fc], PT ;  /* 0x00007f000a007a0c */ /* 0x000fe40003f26270 */
[----:B------:R-:W-:Y:S01]  /*0da0*/  ISETP.GE.AND P2, PT, R18, c[0x0][0x1fc], PT ;  /* 0x00007f0012007a0c */ /* 0x000fe20003f46270 */
[----:B------:R2:W-:Y:S01]  /*0db0*/  LDGSTS.E.BYPASS.LTC128B.128 [R238+0x13080], [R2.64+0x80], !P5 ;  /* 0x1308008002ee7fae */ /* 0x0005e2000e901d4e */
[C---:B------:R-:W-:Y:S02]  /*0dc0*/  ISETP.LT.OR P5, PT, R11.reuse, 0x1, P1 ;  /* 0x000000010b00780c */ /* 0x040fe40000fa1670 */
[----:B------:R-:W-:Y:S01]  /*0dd0*/  ISETP.LT.OR P0, PT, R11, 0x1, P2 ;  /* 0x000000010b00780c */ /* 0x000fe20001701670 */
[----:B------:R2:W-:Y:S01]  /*0de0*/  LDGSTS.E.BYPASS.LTC128B.128 [R238+0x15080], [R2.64+0x100], !P3 ;  /* 0x1508010002ee7fae */ /* 0x0005e2000d901d4e */
[----:B------:R-:W-:-:S03]  /*0df0*/  ISETP.GE.AND P3, PT, R13, c[0x0][0x1fc], PT ;  /* 0x00007f000d007a0c */ /* 0x000fc60003f66270 */
[----:B------:R3:W-:Y:S01]  /*0e00*/  LDGSTS.E.BYPASS.LTC128B.128 [R238+0x17080], [R6.64], !P4 ;  /* 0x1708000006ee7fae */ /* 0x0007e2000e101d4e */
[C---:B------:R-:W-:Y:S02]  /*0e10*/  ISETP.LT.OR P4, PT, R11.reuse, 0x1, P3 ;  /* 0x000000010b00780c */ /* 0x040fe40001f81670 */
[----:B------:R-:W-:Y:S01]  /*0e20*/  ISETP.LT.OR P3, PT, R11, 0x21, P3 ;  /* 0x000000210b00780c */ /* 0x000fe20001f61670 */
[----:B------:R4:W-:Y:S04]  /*0e30*/  @!P6 LDGSTS.E.BYPASS.LTC128B.128 [R0+0x20080], [R8.64] ;  /* 0x200800000800efae */ /* 0x0009e8000b901d4e */
[----:B------:R-:W0:Y:S04]  /*0e40*/  LDGDEPBAR ;  /* 0x00000000000079af */ /* 0x000e280000000000 */
[----:B------:R1:W-:Y:S01]  /*0e50*/  LDGSTS.E.BYPASS.LTC128B.128 [R238+0x18080], [R248.64], !P5 ;  /* 0x18080000f8ee7fae */ /* 0x0003e2000e901d4e */
[----:B------:R-:W-:-:S03]  /*0e60*/  ISETP.GE.AND P5, PT, R17, c[0x0][0x1fc], PT ;  /* 0x00007f0011007a0c */ /* 0x000fc60003fa6270 */
[----:B------:R1:W-:Y:S01]  /*0e70*/  LDGSTS.E.BYPASS.LTC128B.128 [R238+0x1a080], [R248.64+0x80], !P4 ;  /* 0x1a080080f8ee7fae */ /* 0x0003e2000e101d4e */
[C---:B------:R-:W-:Y:S02]  /*0e80*/  ISETP.LT.OR P5, PT, R11.reuse, 0x1, P5 ;  /* 0x000000010b00780c */ /* 0x040fe40002fa1670 */
[C---:B------:R-:W-:Y:S01]  /*0e90*/  ISETP.LT.OR P4, PT, R11.reuse, 0x21, P1 ;  /* 0x000000210b00780c */ /* 0x040fe20000f81670 */
[----:B------:R1:W-:Y:S01]  /*0ea0*/  LDGSTS.E.BYPASS.LTC128B.128 [R238+0x1c080], [R248.64+0x100], !P0 ;  /* 0x1c080100f8ee7fae */ /* 0x0003e2000c101d4e */
[----:B------:R-:W-:Y:S02]  /*0eb0*/  ISETP.LT.OR P1, PT, R11, 0x21, P2 ;  /* 0x000000210b00780c */ /* 0x000fe40001721670 */
[----:B--2---:R-:W-:Y:S02]  /*0ec0*/  IADD3 R2, P0, R248, UR16, RZ ;  /* 0x00000010f8027c10 */ /* 0x004fe4000ff1e0ff */
[----:B------:R-:W-:Y:S01]  /*0ed0*/  ISETP.GE.AND P2, PT, R10, c[0x0][0x16c], PT ;  /* 0x00005b000a007a0c */ /* 0x000fe20003f46270 */
[----:B---3--:R-:W-:Y:S01]  /*0ee0*/  IMAD R6, R23, c[0x0][0x288], RZ ;  /* 0x0000a20017067a24 */ /* 0x008fe200078e02ff */
[----:B------:R-:W-:-:S03]  /*0ef0*/  IADD3.X R3, R249, UR6, RZ, P0, !PT ;  /* 0x00000006f9037c10 */ /* 0x000fc600087fe4ff */
[----:B------:R1:W-:Y:S01]  /*0f00*/  LDGSTS.E.BYPASS.LTC128B.128 [R238+0x1e080], [R248.64+0x180], !P5 ;  /* 0x1e080180f8ee7fae */ /* 0x0003e2000e901d4e */
[----:B------:R-:W-:Y:S01]  /*0f10*/  IMAD R6, R22, c[0x0][0x28c], R6 ;  /* 0x0000a30016067a24 */ /* 0x000fe200078e0206 */
[----:B----4-:R-:W-:Y:S02]  /*0f20*/  IADD3 R0, P0, R4, UR18, RZ ;  /* 0x0000001204007c10 */ /* 0x010fe4000ff1e0ff */
[----:B------:R2:W-:Y:S01]  /*0f30*/  LDGSTS.E.BYPASS.LTC128B.128 [R238+0x19080], [R2.64], !P4 ;  /* 0x1908000002ee7fae */ /* 0x0005e2000e101d4e */
[----:B------:R-:W-:Y:S02]  /*0f40*/  ISETP.GE.AND P5, PT, R17, c[0x0][0x1fc], PT ;  /* 0x00007f0011007a0c */ /* 0x000fe40003fa6270 */
[----:B------:R-:W-:Y:S01]  /*0f50*/  IADD3.X R4, R5, UR17, R6, P0, !PT ;  /* 0x0000001105047c10 */ /* 0x000fe200087fe406 */
[----:B------:R2:W-:Y:S01]  /*0f60*/  LDGSTS.E.BYPASS.LTC128B.128 [R238+0x1b080], [R2.64+0x80], !P3 ;  /* 0x1b08008002ee7fae */ /* 0x0005e2000d901d4e */
[C---:B------:R-:W-:Y:S02]  /*0f70*/  LEA R8, P0, R0.reuse, c[0x0][0x280], 0x2 ;  /* 0x0000a00000087a11 */ /* 0x040fe400078010ff */
[----:B------:R-:W-:Y:S01]  /*0f80*/  ISETP.LT.OR P5, PT, R11, 0x21, P5 ;  /* 0x000000210b00780c */ /* 0x000fe20002fa1670 */
[----:B------:R2:W-:Y:S01]  /*0f90*/  LDGSTS.E.BYPASS.LTC128B.128 [R238+0x1d080], [R2.64+0x100], !P1 ;  /* 0x1d08010002ee7fae */ /* 0x0005e2000c901d4e */
[----:B------:R-:W-:-:S02]  /*0fa0*/  LEA.HI.X R9, R0, c[0x0][0x284], R4, 0x2, P0 ;  /* 0x0000a10000097a11 */ /* 0x000fc400000f1404 */
[C---:B------:R-:W-:Y:S02]  /*0fb0*/  ISETP.GE.AND P1, PT, R13.reuse, c[0x0][0x16c], PT ;  /* 0x00005b000d007a0c */ /* 0x040fe40003f26270 */
[----:B------:R-:W-:Y:S02]  /*0fc0*/  ISETP.GE.AND P0, PT, R13, c[0x0][0x1fc], PT ;  /* 0x00007f000d007a0c */ /* 0x000fe40003f06270 */
[----:B------:R-:W-:Y:S02]  /*0fd0*/  SEL R4, RZ, 0xffffffff, P1 ;  /* 0xffffffffff047807 */ /* 0x000fe40000800000 */
[----:B------:R-:W-:Y:S02]  /*0fe0*/  SEL R0, RZ, 0xffffffff, P0 ;  /* 0xffffffffff007807 */ /* 0x000fe40000000000 */
[----:B------:R-:W-:Y:S01]  /*0ff0*/  ISETP.GE.AND P4, PT, R10, c[0x0][0x1fc], PT ;  /* 0x00007f000a007a0c */ /* 0x000fe20003f86270 */
[----:B------:R-:W-:Y:S01]  /*1000*/  IMAD.SHL.U32 R4, R4, 0x2, RZ ;  /* 0x0000000204047824 */ /* 0x000fe200078e00ff */
[----:B------:R-:W-:Y:S01]  /*1010*/  SEL R7, RZ, 0x1, P2 ;  /* 0x00000001ff077807 */ /* 0x000fe20001000000 */
[----:B------:R-:W-:Y:S01]  /*1020*/  IMAD.SHL.U32 R0, R0, 0x2, RZ ;  /* 0x0000000200007824 */ /* 0x000fe200078e00ff */
[----:B------:R-:W-:-:S02]  /*1030*/  SEL R5, RZ, 0x1, P4 ;  /* 0x00000001ff057807 */ /* 0x000fc40002000000 */
[-C--:B------:R-:W-:Y:S02]  /*1040*/  LEA.HI R6, R16, R244.reuse, RZ, 0x2 ;  /* 0x000000f410067211 */ /* 0x080fe400078f10ff */
[----:B------:R-:W-:Y:S02]  /*1050*/  LOP3.LUT R12, R4, 0x2, R7, 0xe2, !PT ;  /* 0x00000002040c7812 */ /* 0x000fe400078ee207 */
[----:B------:R-:W-:Y:S01]  /*1060*/  LOP3.LUT R11, R0, 0x2, R5, 0xe2, !PT ;  /* 0x00000002000b7812 */ /* 0x000fe200078ee205 */
[----:B------:R-:W-:Y:S01]  /*1070*/  @!P6 IMAD.SHL.U32 R5, R244, 0x10, RZ ;  /* 0x00000010f405e824 */ /* 0x000fe200078e00ff */
[--C-:B------:R-:W-:Y:S02]  /*1080*/  SHF.R.S32.HI R7, RZ, 0x2, R6.reuse ;  /* 0x00000002ff077819 */ /* 0x100fe40000011406 */
[----:B------:R-:W-:Y:S01]  /*1090*/  SHF.R.S32.HI R4, RZ, 0x1f, R6 ;  /* 0x0000001fff047819 */ /* 0x000fe20000011406 */
[----:B--2---:R-:W-:Y:S01]  /*10a0*/  IMAD.U32 R2, RZ, RZ, UR16 ;  /* 0x00000010ff027e24 */ /* 0x004fe2000f8e00ff */
[----:B------:R-:W-:-:S02]  /*10b0*/  LEA.HI R0, R16, R244, RZ, 0x5 ;  /* 0x000000f410007211 */ /* 0x000fc400078f28ff */
[C---:B------:R-:W-:Y:S02]  /*10c0*/  ISETP.GE.AND P2, PT, R17.reuse, c[0x0][0x16c], PT ;  /* 0x00005b0011007a0c */ /* 0x040fe40003f46270 */
[----:B------:R-:W-:Y:S02]  /*10d0*/  IADD3 R2, P1, P0, R2, 0x180, R248 ;  /* 0x0000018002027810 */ /* 0x000fe4000783e0f8 */
[C---:B------:R-:W-:Y:S02]  /*10e0*/  ISETP.GE.AND P4, PT, R18.reuse, c[0x0][0x16c], PT ;  /* 0x00005b0012007a0c */ /* 0x040fe40003f86270 */
[----:B------:R-:W-:Y:S02]  /*10f0*/  IADD3.X R3, RZ, UR6, R249, P1, P0 ;  /* 0x00000006ff037c10 */ /* 0x000fe40008fe04f9 */
[----:B------:R-:W-:Y:S02]  /*1100*/  ISETP.GE.AND P0, PT, R17, c[0x0][0x1fc], PT ;  /* 0x00007f0011007a0c */ /* 0x000fe40003f06270 */
[----:B------:R-:W-:Y:S01]  /*1110*/  SEL R10, RZ, 0x8, P2 ;  /* 0x00000008ff0a7807 */ /* 0x000fe20001000000 */
[----:B------:R2:W-:Y:S01]  /*1120*/  LDGSTS.E.BYPASS.LTC128B.128 [R238+0x1f080], [R2.64], !P5 ;  /* 0x1f08000002ee7fae */ /* 0x0005e2000e901d4e */
[----:B------:R-:W-:-:S03]  /*1130*/  ISETP.GE.AND P3, PT, R18, c[0x0][0x1fc], PT ;  /* 0x00007f0012007a0c */ /* 0x000fc60003f66270 */
[----:B------:R3:W-:Y:S04]  /*1140*/  @!P6 LDGSTS.E.BYPASS.LTC128B.128 [R5+0x20180], [R8.64] ;  /* 0x201800000805efae */ /* 0x0007e8000b901d4e */
[----:B------:R-:W0:Y:S01]  /*1150*/  LDGDEPBAR ;  /* 0x00000000000079af */ /* 0x000e220000000000 */
[----:B--2---:R-:W-:Y:S02]  /*1160*/  LEA.HI R2, R4, R7, RZ, 0x3 ;  /* 0x0000000704027211 */ /* 0x004fe400078f18ff */
[----:B------:R-:W-:Y:S02]  /*1170*/  SHF.R.S32.HI R4, RZ, 0x5, R0 ;  /* 0x00000005ff047819 */ /* 0x000fe40000011400 */
[----:B---3--:R-:W-:Y:S02]  /*1180*/  SEL R9, RZ, 0x8, P0 ;  /* 0x00000008ff097807 */ /* 0x008fe40000000000 */
[----:B------:R-:W-:-:S02]  /*1190*/  ISETP.LT.AND P0, PT, RZ, c[0x0][0x168], PT ;  /* 0x00005a00ff007a0c */ /* 0x000fc40003f01270 */
[----:B------:R-:W-:Y:S02]  /*11a0*/  LEA.HI R3, R0, R4, RZ, 0x1 ;  /* 0x0000000400037211 */ /* 0x000fe400078f08ff */
[----:B------:R-:W-:Y:S02]  /*11b0*/  LOP3.LUT R5, R2, 0xfffffff8, RZ, 0xc0, !PT ;  /* 0xfffffff802057812 */ /* 0x000fe400078ec0ff */
[----:B------:R-:W-:Y:S02]  /*11c0*/  SEL R2, RZ, 0x4, P4 ;  /* 0x00000004ff027807 */ /* 0x000fe40002000000 */
[----:B------:R-:W-:Y:S01]  /*11d0*/  LOP3.LUT R3, R3, 0xfffffffe, RZ, 0xc0, !PT ;  /* 0xfffffffe03037812 */ /* 0x000fe200078ec0ff */
[----:B------:R-:W-:Y:S01]  /*11e0*/  IMAD.IADD R252, R7, 0x1, -R5 ;  /* 0x0000000107fc7824 */ /* 0x000fe200078e0a05 */
[----:B------:R-:W-:Y:S02]  /*11f0*/  LOP3.LUT R242, R10, R12, R2, 0xfe, !PT ;  /* 0x0000000c0af27212 */ /* 0x000fe400078efe02 */
[----:B------:R-:W-:-:S02]  /*1200*/  LOP3.LUT R5, R6, 0x7ffffffc, RZ, 0xc0, !PT ;  /* 0x7ffffffc06057812 */ /* 0x000fc400078ec0ff */
[----:B------:R-:W-:Y:S01]  /*1210*/  LOP3.LUT R2, R0, 0xffffffe0, RZ, 0xc0, !PT ;  /* 0xffffffe000027812 */ /* 0x000fe200078ec0ff */
[----:B------:R-:W-:Y:S01]  /*1220*/  IMAD.IADD R0, R4, 0x1, -R3 ;  /* 0x0000000104007824 */ /* 0x000fe200078e0a03 */
[----:B------:R-:W-:Y:S01]  /*1230*/  SEL R8, RZ, 0x4, P3 ;  /* 0x00000004ff087807 */ /* 0x000fe20001800000 */
[C---:B------:R-:W-:Y:S02]  /*1240*/  IMAD.IADD R17, R244.reuse, 0x1, -R5 ;  /* 0x00000001f4117824 */ /* 0x040fe400078e0a05 */
[----:B------:R-:W-:Y:S01]  /*1250*/  IMAD.IADD R6, R244, 0x1, -R2 ;  /* 0x00000001f4067824 */ /* 0x000fe200078e0a02 */
[----:B------:R-:W-:Y:S01]  /*1260*/  LOP3.LUT R241, R9, R11, R8, 0xfe, !PT ;  /* 0x0000000b09f17212 */ /* 0x000fe200078efe08 */
[----:B------:R-:W-:Y:S01]  /*1270*/  IMAD.SHL.U32 R18, R0, 0x400, RZ ;  /* 0x0000040000127824 */ /* 0x000fe200078e00ff */
[----:B------:R-:W-:Y:S05]  /*1280*/  @P0 BRA `(.L_x_559) ;  /* 0x0000041000000947 */ /* 0x000fea0003800000 */
        /* <DEDUP_REMOVED lines=65> */
.L_x_559:
[----:B-1----:R-:W-:Y:S01]  /*16a0*/  IMAD.SHL.U32 R3, R20, 0x40, RZ ;  /* 0x0000004014037824 */ /* 0x002fe200078e00ff */
[----:B------:R-:W-:Y:S01]  /*16b0*/  SHF.R.S32.HI R2, RZ, 0x1f, R4 ;  /* 0x0000001fff027819 */ /* 0x000fe20000011404 */
[----:B------:R-:W-:Y:S01]  /*16c0*/  IMAD.SHL.U32 R5, R0, 0x10, RZ ;  /* 0x0000001000057824 */ /* 0x000fe200078e00ff */
[----:B------:R-:W-:Y:S01]  /*16d0*/  SHF.R.S32.HI R245, RZ, 0x1f, R244 ;  /* 0x0000001ffff57819 */ /* 0x000fe200000114f4 */
[----:B------:R-:W-:Y:S01]  /*16e0*/  IMAD.SHL.U32 R0, R246, 0x8, RZ ;  /* 0x00000008f6007824 */ /* 0x000fe200078e00ff */
[----:B------:R-:W-:Y:S01]  /*16f0*/  LOP3.LUT R8, R3, 0x1c0, RZ, 0xc0, !PT ;  /* 0x000001c003087812 */ /* 0x000fe200078ec0ff */
[----:B------:R-:W-:Y:S01]  /*1700*/  IMAD R11, R23, c[0x0][0x238], RZ ;  /* 0x00008e00170b7a24 */ /* 0x000fe200078e02ff */
[----:B------:R-:W-:Y:S01]  /*1710*/  SHF.R.S32.HI R3, RZ, 0x1f, R6 ;  /* 0x0000001fff037819 */ /* 0x000fe20000011406 */
[----:B------:R-:W-:Y:S01]  /*1720*/  IMAD.WIDE.U32 R12, R22, c[0x0][0x238], R244 ;  /* 0x00008e00160c7a25 */ /* 0x000fe200078e00f4 */
[----:B------:R-:W-:Y:S01]  /*1730*/  LEA.HI R2, R2, R4, RZ, 0x2 ;  /* 0x0000000402027211 */ /* 0x000fe200078f10ff */
[----:B------:R-:W-:Y:S01]  /*1740*/  ULDC.64 UR4, c[0x0][0x240] ;  /* 0x0000900000047ab9 */ /* 0x000fe20000000a00 */
[----:B------:R-:W-:Y:S01]  /*1750*/  LEA.HI R10, R3, R6, RZ, 0x2 ;  /* 0x00000006030a7211 */ /* 0x000fe200078f10ff */
[----:B------:R-:W-:Y:S01]  /*1760*/  IMAD R11, R22, c[0x0][0x23c], R11 ;  /* 0x00008f00160b7a24 */ /* 0x000fe200078e020b */
[----:B------:R-:W-:Y:S01]  /*1770*/  LOP3.LUT R0, R0, 0x8, RZ, 0xc0, !PT ;  /* 0x0000000800007812 */ /* 0x000fe200078ec0ff */
[----:B------:R-:W-:Y:S01]  /*1780*/  UIMAD UR4, UR11, UR4, URZ ;  /* 0x000000040b0472a4 */ /* 0x000fe2000f8e023f */
[--C-:B------:R-:W-:Y:S01]  /*1790*/  SHF.R.U32.HI R7, RZ, 0x3, R8.reuse ;  /* 0x00000003ff077819 */ /* 0x100fe20000011608 */
[----:B------:R-:W-:Y:S01]  /*17a0*/  CS2R R162, SRZ ;  /* 0x0000000000a27805 */ /* 0x000fe2000001ff00 */
[----:B------:R-:W-:Y:S01]  /*17b0*/  LOP3.LUT R5, R8, 0x10, R5, 0xf8, !PT ;  /* 0x0000001008057812 */ /* 0x000fe200078ef805 */
[----:B------:R-:W-:Y:S01]  /*17c0*/  UIMAD UR5, UR10, UR5, UR4 ;  /* 0x000000050a0572a4 */ /* 0x000fe2000f8e0204 */
[----:B------:R-:W-:Y:S01]  /*17d0*/  LOP3.LUT R2, R2, 0xfffffffc, RZ, 0xc0, !PT ;  /* 0xfffffffc02027812 */ /* 0x000fe200078ec0ff */
[----:B------:R-:W-:Y:S01]  /*17e0*/  ULDC UR11, c[0x0][0x168] ;  /* 0x00005a00000b7ab9 */ /* 0x000fe20000000800 */
[----:B------:R-:W-:Y:S01]  /*17f0*/  LOP3.LUT R3, R10, 0xfffffffc, RZ, 0xc0, !PT ;  /* 0xfffffffc0a037812 */ /* 0x000fe200078ec0ff */
[----:B------:R-:W-:Y:S01]  /*1800*/  UIADD3 UR11, UR11, 0x3f, URZ ;  /* 0x0000003f0b0b7890 */ /* 0x000fe2000fffe03f */
[C---:B------:R-:W-:Y:S01]  /*1810*/  LOP3.LUT R15, R7.reuse, R0, R8, 0x1e, !PT ;  /* 0x00000000070f7212 */ /* 0x040fe200078e1e08 */
[----:B------:R-:W-:Y:S01]  /*1820*/  IMAD.IADD R229, R4, 0x1, -R2 ;  /* 0x0000000104e57824 */ /* 0x000fe200078e0a02 */
[----:B------:R-:W-:Y:S01]  /*1830*/  LOP3.LUT R227, R7, R5, R0, 0x1e, !PT ;  /* 0x0000000507e37212 */ /* 0x000fe200078e1e00 */
[----:B------:R-:W-:Y:S01]  /*1840*/  IMAD.SHL.U32 R5, R252, 0x40, RZ ;  /* 0x00000040fc057824 */ /* 0x000fe200078e00ff */
[-C--:B------:R-:W-:Y:S01]  /*1850*/  LEA.HI R0, R16, R244.reuse, RZ, 0x4 ;  /* 0x000000f410007211 */ /* 0x080fe200078f20ff */
[----:B------:R-:W-:Y:S01]  /*1860*/  IMAD.IADD R14, R6, 0x1, -R3 ;  /* 0x00000001060e7824 */ /* 0x000fe200078e0a03 */
[----:B------:R-:W-:Y:S01]  /*1870*/  LEA.HI R2, R16, R244, RZ, 0x7 ;  /* 0x000000f410027211 */ /* 0x000fe200078f38ff */
[----:B------:R-:W-:Y:S01]  /*1880*/  USHF.R.S32.HI UR4, URZ, 0x1f, UR11 ;  /* 0x0000001f3f047899 */ /* 0x000fe2000801140b */
[----:B------:R-:W-:Y:S01]  /*1890*/  SHF.R.S32.HI R6, RZ, 0x4, R0 ;  /* 0x00000004ff067819 */ /* 0x000fe20000011400 */
[----:B------:R-:W-:Y:S01]  /*18a0*/  CS2R R160, SRZ ;  /* 0x0000000000a07805 */ /* 0x000fe2000001ff00 */
[----:B------:R-:W-:Y:S01]  /*18b0*/  SHF.R.S32.HI R4, RZ, 0x7, R2 ;  /* 0x00000007ff047819 */ /* 0x000fe20000011402 */
[----:B------:R-:W-:Y:S01]  /*18c0*/  ULEA.HI UR4, UR4, UR11, URZ, 0x6 ;  /* 0x0000000b04047291 */ /* 0x000fe2000f8f303f */
[----:B------:R-:W-:Y:S01]  /*18d0*/  LOP3.LUT R3, R5, 0x1c0, RZ, 0xc0, !PT ;  /* 0x000001c005037812 */ /* 0x000fe200078ec0ff */
[----:B------:R-:W-:Y:S01]  /*18e0*/  CS2R R158, SRZ ;  /* 0x00000000009e7805 */ /* 0x000fe2000001ff00 */
[C---:B------:R-:W-:Y:S01]  /*18f0*/  LOP3.LUT R7, R0.reuse, 0xfffffff0, RZ, 0xc0, !PT ;  /* 0xfffffff000077812 */ /* 0x040fe200078ec0ff */
[----:B------:R-:W-:Y:S01]  /*1900*/  CS2R R156, SRZ ;  /* 0x00000000009c7805 */ /* 0x000fe2000001ff00 */
[----:B------:R-:W-:Y:S01]  /*1910*/  LEA.HI R5, R0, R6, RZ, 0x1 ;  /* 0x0000000600057211 */ /* 0x000fe200078f08ff */
[----:B------:R-:W-:Y:S01]  /*1920*/  CS2R R154, SRZ ;  /* 0x00000000009a7805 */ /* 0x000fe2000001ff00 */
[----:B------:R-:W-:Y:S01]  /*1930*/  LEA.HI R0, R2, R4, RZ, 0x1 ;  /* 0x0000000402007211 */ /* 0x000fe200078f08ff */
[----:B------:R-:W-:Y:S01]  /*1940*/  IMAD.SHL.U32 R2, R4, 0x8, RZ ;  /* 0x0000000804027824 */ /* 0x000fe200078e00ff */
[----:B------:R-:W-:Y:S01]  /*1950*/  LOP3.LUT R9, R5, 0xfffffffe, RZ, 0xc0, !PT ;  /* 0xfffffffe05097812 */ /* 0x000fe200078ec0ff */
[----:B------:R-:W-:Y:S01]  /*1960*/  IMAD.IADD R7, R244, 0x1, -R7 ;  /* 0x00000001f4077824 */ /* 0x000fe200078e0a07 */
[----:B------:R-:W-:Y:S01]  /*1970*/  LOP3.LUT R8, R0, 0xfffffffe, RZ, 0xc0, !PT ;  /* 0xfffffffe00087812 */ /* 0x000fe200078ec0ff */
[----:B------:R-:W-:Y:S01]  /*1980*/  CS2R R152, SRZ ;  /* 0x0000000000987805 */ /* 0x000fe2000001ff00 */
[----:B------:R-:W-:Y:S01]  /*1990*/  LOP3.LUT R5, R3, 0x8, R2, 0xf8, !PT ;  /* 0x0000000803057812 */ /* 0x000fe200078ef802 */
[----:B------:R-:W-:Y:S01]  /*19a0*/  IMAD.IADD R0, R6, 0x1, -R9 ;  /* 0x0000000106007824 */ /* 0x000fe200078e0a09 */
[----:B------:R-:W-:Y:S01]  /*19b0*/  SHF.R.U32.HI R2, RZ, 0x3, R3 ;  /* 0x00000003ff027819 */ /* 0x000fe20000011603 */
[----:B------:R-:W-:Y:S01]  /*19c0*/  IMAD.IADD R3, R13, 0x1, R11 ;  /* 0x000000010d037824 */ /* 0x000fe200078e020b */
[----:B------:R-:W-:Y:S01]  /*19d0*/  SHF.R.S32.HI R6, RZ, 0x1f, R7 ;  /* 0x0000001fff067819 */ /* 0x000fe20000011407 */
[----:B------:R-:W-:Y:S01]  /*19e0*/  IMAD.IADD R8, R4, 0x1, -R8 ;  /* 0x0000000104087824 */ /* 0x000fe200078e0a08 */
[----:B------:R-:W-:Y:S01]  /*19f0*/  LOP3.LUT R9, R5, R2, RZ, 0x3c, !PT ;  /* 0x0000000205097212 */ /* 0x000fe200078e3cff */
[----:B------:R-:W-:Y:S01]  /*1a00*/  IMAD.MOV.U32 R2, RZ, RZ, R12 ;  /* 0x000000ffff027224 */ /* 0x000fe200078e000c */
[----:B------:R-:W-:Y:S01]  /*1a10*/  SHF.R.U32.HI R5, RZ, 0x2, R10 ;  /* 0x00000002ff057819 */ /* 0x000fe2000001160a */
[----:B------:R-:W-:Y:S01]  /*1a20*/  IMAD.U32 R10, RZ, RZ, UR10 ;  /* 0x0000000aff0a7e24 */ /* 0x000fe2000f8e00ff */
[----:B------:R-:W-:Y:S01]  /*1a30*/  LEA.HI R6, R6, R7, RZ, 0x3 ;  /* 0x0000000706067211 */ /* 0x000fe200078f18ff */
[----:B------:R-:W-:Y:S01]  /*1a40*/  IMAD R4, R0, 0x2, R4 ;  /* 0x0000000200047824 */ /* 0x000fe200078e0204 */
[----:B------:R-:W-:Y:S01]  /*1a50*/  R2P PR, R20, 0x6 ;  /* 0x0000000614007804 */ /* 0x000fe20000000000 */
[C---:B------:R-:W-:Y:S01]  /*1a60*/  IMAD R243, R229.reuse, 0x10, R5 ;  /* 0x00000010e5f37824 */ /* 0x040fe200078e0205 */
[----:B------:R-:W-:Y:S01]  /*1a70*/  LOP3.LUT R5, R6, 0xfffffff8, RZ, 0xc0, !PT ;  /* 0xfffffff806057812 */ /* 0x000fe200078ec0ff */
[----:B------:R-:W-:Y:S01]  /*1a80*/  IMAD.SHL.U32 R229, R229, 0x400, RZ ;  /* 0x00000400e5e57824 */ /* 0x000fe200078e00ff */
[----:B------:R-:W-:Y:S01]  /*1a90*/  LOP3.LUT R239, R239, 0xffffff7f, RZ, 0xc0, !PT ;  /* 0xffffff7fefef7812 */ /* 0x000fe200078ec0ff */
[----:B------:R-:W-:Y:S01]  /*1aa0*/  IMAD.WIDE.U32 R24, R10, c[0x0][0x240], R2 ;  /* 0x000090000a187a25 */ /* 0x000fe200078e0002 */
[----:B------:R-:W-:Y:S01]  /*1ab0*/  CS2R R150, SRZ ;  /* 0x0000000000967805 */ /* 0x000fe2000001ff00 */
[----:B------:R-:W-:Y:S01]  /*1ac0*/  CS2R R148, SRZ ;  /* 0x0000000000947805 */ /* 0x000fe2000001ff00 */
[----:B------:R-:W-:Y:S01]  /*1ad0*/  CS2R R146, SRZ ;  /* 0x0000000000927805 */ /* 0x000fe2000001ff00 */
[----:B------:R-:W-:Y:S01]  /*1ae0*/  IMAD.IADD R7, R7, 0x1, -R5 ;  /* 0x0000000107077824 */ /* 0x000fe200078e0a05 */
[----:B------:R1:W-:Y:S01]  /*1af0*/  STL.64 [R1+0x8], R24 ;  /* 0x0000081801007387 */ /* 0x0003e20000100a00 */
[----:B------:R-:W-:Y:S01]  /*1b00*/  IMAD.U32 R2, R4, 0x200, R15 ;  /* 0x0000020004027824 */ /* 0x000fe200078e000f */
[----:B------:R-:W-:Y:S01]  /*1b10*/  CS2R R144, SRZ ;  /* 0x0000000000907805 */ /* 0x000fe2000001ff00 */
[----:B------:R-:W-:Y:S01]  /*1b20*/  IMAD R3, R17, 0x2, R229 ;  /* 0x0000000211037824 */ /* 0x000fe200078e02e5 */
[C---:B------:R-:W-:Y:S01]  /*1b30*/  LOP3.LUT P0, RZ, R7.reuse, 0x4, RZ, 0xc0, !PT ;  /* 0x0000000407ff7812 */ /* 0x040fe2000780c0ff */
[----:B------:R-:W-:Y:S01]  /*1b40*/  IMAD.SHL.U32 R4, R0, 0x20, RZ ;  /* 0x0000002000047824 */ /* 0x000fe200078e00ff */
[C---:B------:R-:W-:Y:S01]  /*1b50*/  LOP3.LUT P3, RZ, R7.reuse, 0x2, RZ, 0xc0, !PT ;  /* 0x0000000207ff7812 */ /* 0x040fe2000786c0ff */
[----:B------:R-:W-:Y:S01]  /*1b60*/  IMAD.SHL.U32 R5, R7, 0x40, RZ ;  /* 0x0000004007057824 */ /* 0x000fe200078e00ff */
[----:B------:R-:W-:Y:S01]  /*1b70*/  CS2R R142, SRZ ;  /* 0x00000000008e7805 */ /* 0x000fe2000001ff00 */
[----:B------:R-:W-:Y:S01]  /*1b80*/  IMAD.IADD R9, R9, 0x1, R3 ;  /* 0x0000000109097824 */ /* 0x000fe200078e0203 */
[----:B------:R-:W-:Y:S01]  /*1b90*/  LOP3.LUT R4, R4, 0x20, RZ, 0xc0, !PT ;  /* 0x0000002004047812 */ /* 0x000fe200078ec0ff */
[C---:B------:R-:W-:Y:S01]  /*1ba0*/  IMAD R227, R0.reuse, 0x200, R227 ;  /* 0x0000020000e37824 */ /* 0x040fe200078e02e3 */
[----:B------:R-:W-:Y:S01]  /*1bb0*/  CS2R R140, SRZ ;  /* 0x00000000008c7805 */ /* 0x000fe2000001ff00 */
[----:B------:R-:W-:Y:S01]  /*1bc0*/  IMAD.SHL.U32 R3, R0, 0x8, RZ ;  /* 0x0000000800037824 */ /* 0x000fe200078e00ff */
[----:B------:R-:W-:Y:S01]  /*1bd0*/  LOP3.LUT R0, R5, 0x1c0, RZ, 0xc0, !PT ;  /* 0x000001c005007812 */ /* 0x000fe200078ec0ff */
[----:B------:R-:W-:Y:S01]  /*1be0*/  IMAD R8, R8, -0x8, R21 ;  /* 0xfffffff808087824 */ /* 0x000fe200078e0215 */
[----:B------:R-:W-:Y:S01]  /*1bf0*/  LOP3.LUT R5, R4, 0x18, R19, 0xf8, !PT ;  /* 0x0000001804057812 */ /* 0x000fe200078ef813 */
[----:B------:R-:W-:Y:S01]  /*1c00*/  IMAD.SHL.U32 R4, R6, 0x40, RZ ;  /* 0x0000004006047824 */ /* 0x000fe200078e00ff */
[----:B------:R-:W-:Y:S01]  /*1c10*/  LOP3.LUT R232, R0, 0x8, R3, 0xf8, !PT ;  /* 0x0000000800e87812 */ /* 0x000fe200078ef803 */
[----:B------:R-:W-:Y:S01]  /*1c20*/  IMAD R8, R14, -0x2, R8 ;  /* 0xfffffffe0e087824 */ /* 0x000fe200078e0208 */
[--C-:B------:R-:W-:Y:S01]  /*1c30*/  SHF.R.U32.HI R3, RZ, 0x3, R0.reuse ;  /* 0x00000003ff037819 */ /* 0x100fe20000011600 */
[----:B------:R-:W-:Y:S01]  /*1c40*/  IMAD.SHL.U32 R2, R2, 0x2, RZ ;  /* 0x0000000202027824 */ /* 0x000fe200078e00ff */
[----:B------:R-:W-:Y:S01]  /*1c50*/  LOP3.LUT R4, R4, 0xfffffe00, RZ, 0xc0, !PT ;  /* 0xfffffe0004047812 */ /* 0x000fe200078ec0ff */
[----:B------:R-:W-:Y:S01]  /*1c60*/  IMAD.SHL.U32 R230, R227, 0x2, RZ ;  /* 0x00000002e3e67824 */ /* 0x000fe200078e00ff */
[----:B------:R-:W-:Y:S01]  /*1c70*/  LOP3.LUT R232, R232, R3, RZ, 0x3c, !PT ;  /* 0x00000003e8e87212 */ /* 0x000fe200078e3cff */
[----:B------:R-:W-:Y:S01]  /*1c80*/  CS2R R138, SRZ ;  /* 0x00000000008a7805 */ /* 0x000fe2000001ff00 */
[----:B------:R-:W-:Y:S01]  /*1c90*/  LOP3.LUT R0, R3, R5, R0, 0x1e, !PT ;  /* 0x0000000503007212 */ /* 0x000fe200078e1e00 */
[----:B------:R-:W-:Y:S01]  /*1ca0*/  IMAD.MOV.U32 R5, RZ, RZ, 0x20 ;  /* 0x00000020ff057424 */ /* 0x000fe200078e00ff */
[CC--:B------:R-:W-:Y:S01]  /*1cb0*/  IADD3 R229, R232.reuse, R4.reuse, R229 ;  /* 0x00000004e8e57210 */ /* 0x0c0fe20007ffe0e5 */
[----:B------:R-:W-:Y:S01]  /*1cc0*/  CS2R R136, SRZ ;  /* 0x0000000000887805 */ /* 0x000fe2000001ff00 */
[-C--:B------:R-:W-:Y:S01]  /*1cd0*/  IADD3 R232, R232, R4.reuse, R18 ;  /* 0x00000004e8e87210 */ /* 0x080fe20007ffe012 */
[----:B------:R-:W-:Y:S01]  /*1ce0*/  CS2R R134, SRZ ;  /* 0x0000000000867805 */ /* 0x000fe2000001ff00 */
[----:B------:R-:W-:Y:S01]  /*1cf0*/  LOP3.LUT R0, R0, R4, RZ, 0xfc, !PT ;  /* 0x0000000400007212 */ /* 0x000fe200078efcff */
[----:B------:R-:W-:Y:S01]  /*1d00*/  IMAD.MOV.U32 R4, RZ, RZ, 0x40 ;  /* 0x00000040ff047424 */ /* 0x000fe200078e00ff */
[----:B------:R-:W-:Y:S01]  /*1d10*/  SEL R3, R5, 0xffffffe0, !P1 ;  /* 0xffffffe005037807 */ /* 0x000fe20004800000 */
[----:B------:R-:W-:Y:S01]  /*1d20*/  IMAD.SHL.U32 R231, R229, 0x2, RZ ;  /* 0x00000002e5e77824 */ /* 0x000fe200078e00ff */
[----:B------:R-:W-:Y:S01]  /*1d30*/  ISETP.GT.AND P1, PT, R8, 0x1, PT ;  /* 0x000000010800780c */ /* 0x000fe20003f24270 */
[----:B------:R-:W-:Y:S01]  /*1d40*/  CS2R R132, SRZ ;  /* 0x0000000000847805 */ /* 0x000fe2000001ff00 */
[----:B------:R-:W-:Y:S01]  /*1d50*/  SEL R224, R4, 0xffffffc0, !P2 ;  /* 0xffffffc004e07807 */ /* 0x000fe20005000000 */
[----:B------:R-:W-:Y:S01]  /*1d60*/  IMAD.IADD R3, R2, 0x1, R3 ;  /* 0x0000000102037824 */ /* 0x000fe200078e0203 */
[----:B------:R-:W-:Y:S01]  /*1d70*/  ISETP.GT.AND P2, PT, R8, RZ, PT ;  /* 0x000000ff0800720c */ /* 0x000fe20003f44270 */
[----:B------:R-:W-:Y:S01]  /*1d80*/  CS2R R130, SRZ ;  /* 0x0000000000827805 */ /* 0x000fe2000001ff00 */
[----:B------:R-:W-:Y:S01]  /*1d90*/  SEL R4, R4, 0xffffffc0, !P0 ;  /* 0xffffffc004047807 */ /* 0x000fe20004000000 */
[--C-:B------:R-:W-:Y:S01]  /*1da0*/  IMAD R227, R227, 0x2, R224.reuse ;  /* 0x00000002e3e37824 */ /* 0x100fe200078e02e0 */
[----:B------:R-:W-:Y:S01]  /*1db0*/  ISETP.GT.AND P0, PT, R8, 0x10, PT ;  /* 0x000000100800780c */ /* 0x000fe20003f04270 */
[----:B------:R-:W-:Y:S01]  /*1dc0*/  IMAD.IADD R225, R2, 0x1, R224 ;  /* 0x0000000102e17824 */ /* 0x000fe200078e02e0 */
[----:B------:R-:W-:Y:S01]  /*1dd0*/  IADD3 R6, R25, UR5, RZ ;  /* 0x0000000519067c10 */ /* 0x000fe2000fffe0ff */
[----:B------:R-:W-:Y:S01]  /*1de0*/  CS2R R128, SRZ ;  /* 0x0000000000807805 */ /* 0x000fe2000001ff00 */
[----:B------:R-:W-:Y:S01]  /*1df0*/  SEL R5, R5, 0xffffffe0, !P3 ;  /* 0xffffffe005057807 */ /* 0x000fe20005800000 */
[----:B------:R-:W-:Y:S01]  /*1e00*/  CS2R R126, SRZ ;  /* 0x00000000007e7805 */ /* 0x000fe2000001ff00 */
[----:B------:R-:W-:Y:S01]  /*1e10*/  LEA R232, R232, 0x22280, 0x1 ;  /* 0x00022280e8e87811 */ /* 0x000fe200078e08ff */
[----:B------:R1:W-:Y:S01]  /*1e20*/  STL [R1+0x10], R6 ;  /* 0x0000100601007387 */ /* 0x0003e20000100800 */
[----:B------:R-:W-:Y:S01]  /*1e30*/  CS2R R124, SRZ ;  /* 0x00000000007c7805 */ /* 0x000fe2000001ff00 */
[----:B------:R-:W-:Y:S01]  /*1e40*/  @P2 LOP3.LUT R239, R239, 0x80, RZ, 0xfc, !PT ;  /* 0x00000080efef2812 */ /* 0x000fe200078efcff */
[----:B------:R-:W-:Y:S01]  /*1e50*/  IMAD R226, R229, 0x2, R5 ;  /* 0x00000002e5e27824 */ /* 0x000fe200078e0205 */
[C---:B------:R-:W-:Y:S01]  /*1e60*/  ISETP.GT.AND P2, PT, R8.reuse, 0x11, PT ;  /* 0x000000110800780c */ /* 0x040fe20003f44270 */
[----:B------:R-:W-:Y:S01]  /*1e70*/  IMAD.IADD R233, R5, 0x1, R232 ;  /* 0x0000000105e97824 */ /* 0x000fe200078e02e8 */
[----:B------:R-:W-:Y:S01]  /*1e80*/  LOP3.LUT R239, R239, 0xffffffbf, RZ, 0xc0, !PT ;  /* 0xffffffbfefef7812 */ /* 0x000fe200078ec0ff */
[----:B------:R-:W-:Y:S01]  /*1e90*/  CS2R R122, SRZ ;  /* 0x00000000007a7805 */ /* 0x000fe2000001ff00 */
[----:B------:R-:W-:Y:S01]  /*1ea0*/  CS2R R120, SRZ ;  /* 0x0000000000787805 */ /* 0x000fe2000001ff00 */
[----:B------:R-:W-:Y:S01]  /*1eb0*/  CS2R R118, SRZ ;  /* 0x0000000000767805 */ /* 0x000fe2000001ff00 */
[----:B------:R-:W-:Y:S01]  /*1ec0*/  @P1 LOP3.LUT R239, R239, 0x40, RZ, 0xfc, !PT ;  /* 0x00000040efef1812 */ /* 0x000fe200078efcff */
[----:B------:R-:W-:Y:S01]  /*1ed0*/  CS2R R116, SRZ ;  /* 0x0000000000747805 */ /* 0x000fe2000001ff00 */
[C---:B------:R-:W-:Y:S01]  /*1ee0*/  ISETP.GT.AND P1, PT, R8.reuse, 0x20, PT ;  /* 0x000000200800780c */ /* 0x040fe20003f24270 */
[----:B------:R-:W-:Y:S01]  /*1ef0*/  CS2R R114, SRZ ;  /* 0x0000000000727805 */ /* 0x000fe2000001ff00 */
        /* <DEDUP_REMOVED lines=14> */
[----:B------:R-:W-:Y:S01]  /*1fe0*/  CS2R R94, SRZ ;  /* 0x00000000005e7805 */ /* 0x000fe2000001ff00 */
        /* <DEDUP_REMOVED lines=15> */
[----:B------:R-:W-:Y:S01]  /*20e0*/  ISETP.GT.AND P0, PT, R8, 0x31, PT ;  /* 0x000000310800780c */ /* 0x000fe20003f04270 */
[----:B------:R-:W-:Y:S01]  /*20f0*/  CS2R R72, SRZ ;  /* 0x0000000000487805 */ /* 0x000fe2000001ff00 */
[----:B------:R-:W-:Y:S01]  /*2100*/  LOP3.LUT R239, R239, 0xfffffffe, RZ, 0xc0, !PT ;  /* 0xfffffffeefef7812 */ /* 0x000fe200078ec0ff */
        /* <DEDUP_REMOVED lines=20> */
[----:B------:R-:W-:Y:S01]  /*2250*/  LEA R240, R9, 0x20280, 0x1 ;  /* 0x0002028009f07811 */ /* 0x000fe200078e08ff */
[----:B------:R-:W-:Y:S01]  /*2260*/  IMAD.IADD R224, R224, 0x1, R3 ;  /* 0x00000001e0e07824 */ /* 0x000fe200078e0203 */
[----:B------:R-:W-:Y:S01]  /*2270*/  @P0 LOP3.LUT R239, R239, 0x1, RZ, 0xfc, !PT ;  /* 0x00000001efef0812 */ /* 0x000fe200078efcff */
[----:B------:R-:W-:Y:S01]  /*2280*/  IMAD.SHL.U32 R0, R0, 0x2, RZ ;  /* 0x0000000200007824 */ /* 0x000fe200078e00ff */
[----:B------:R-:W-:Y:S01]  /*2290*/  USHF.R.S32.HI UR20, URZ, 0x6, UR4 ;  /* 0x000000063f147899 */ /* 0x000fe20008011404 */
[----:B------:R-:W-:Y:S01]  /*22a0*/  IMAD R229, R229, 0x2, R4 ;  /* 0x00000002e5e57824 */ /* 0x000fe200078e0204 */
[----:B------:R-:W-:Y:S01]  /*22b0*/  UMOV UR11, URZ ;  /* 0x0000003f000b7c82 */ /* 0x000fe20008000000 */
[----:B------:R-:W-:-:S02]  /*22c0*/  IMAD.IADD R228, R4, 0x1, R226 ;  /* 0x0000000104e47824 */ /* 0x000fc400078e02e2 */
[C---:B------:R-:W-:Y:S02]  /*22d0*/  IMAD.IADD R235, R4.reuse, 0x1, R232 ;  /* 0x0000000104eb7824 */ /* 0x040fe400078e02e8 */
[----:B-1----:R-:W-:Y:S02]  /*22e0*/  IMAD.IADD R234, R4, 0x1, R233 ;  /* 0x0000000104ea7824 */ /* 0x002fe400078e02e9 */
.L_x_563:
[----:B------:R-:W-:Y:S04]  /*22f0*/  DEPBAR.LE SB0, 0x0 ;  /* 0x000080000000791a */ /* 0x000fe80000000000 */
[----:B------:R-:W-:Y:S01]  /*2300*/  BAR.SYNC.DEFER_BLOCKING 0x0 ;  /* 0x0000000000007b1d */ /* 0x000fe20000010000 */
[C---:B------:R-:W-:Y:S01]  /*2310*/  LOP3.LUT P3, RZ, R239.reuse, 0x40, RZ, 0xc0, !PT ;  /* 0x00000040efff7812 */ /* 0x040fe2000786c0ff */
[----:B------:R-:W-:Y:S01]  /*2320*/  UIADD3 UR21, UR11, 0x1, URZ ;  /* 0x000000010b157890 */ /* 0x000fe2000fffe03f */
[C---:B------:R-:W-:Y:S02]  /*2330*/  LOP3.LUT P4, RZ, R239.reuse, 0x20, RZ, 0xc0, !PT ;  /* 0x00000020efff7812 */ /* 0x040fe4000788c0ff */
[C---:B------:R-:W-:Y:S01]  /*2340*/  LOP3.LUT P0, RZ, R239.reuse, 0x80, RZ, 0xc0, !PT ;  /* 0x00000080efff7812 */ /* 0x040fe2000780c0ff */
[----:B------:R-:W-:Y:S01]  /*2350*/  UISETP.GE.AND UP0, UPT, UR21, UR20, UPT ;  /* 0x000000141500728c */ /* 0x000fe2000bf06270 */
[----:B------:R-:W-:Y:S02]  /*2360*/  MOV R4, 0x20 ;  /* 0x0000002000047802 */ /* 0x000fe40000000f00 */
[----:B------:R-:W-:Y:S02]  /*2370*/  R2P PR, R252, 0x6 ;  /* 0x00000006fc007804 */ /* 0x000fe40000000000 */
[----:B----4-:R-:W-:Y:S02]  /*2380*/  IADD3 R194, R240, 0x40, RZ ;  /* 0x00000040f0c27810 */ /* 0x010fe40007ffe0ff */
[----:B------:R-:W-:Y:S02]  /*2390*/  PLOP3.LUT P5, PT, PT, PT, UP0, 0x80, 0x0 ;  /* 0x000000000000781c */ /* 0x000fe40003faf008 */
[----:B------:R-:W-:Y:S02]  /*23a0*/  SEL R195, R4, 0xffffffe0, !P1 ;  /* 0xffffffe004c37807 */ /* 0x000fe40004800000 */
[C---:B------:R-:W-:Y:S05]  /*23b0*/  LOP3.LUT P1, RZ, R239.reuse, 0x2, RZ, 0xc0, !PT ;  /* 0x00000002efff7812 */ /* 0x040fea000782c0ff */
[----:B------:R-:W-:Y:S01]  /*23c0*/  @P2 IADD3 R194, R240, -0x40, RZ ;  /* 0xffffffc0f0c22810 */ /* 0x000fe20007ffe0ff */
[----:B------:R-:W-:Y:S01]  /*23d0*/  LDSM.16.M88.4 R16, [R231+0x10080] ;  /* 0x01008000e710783b */ /* 0x000fe20000000200 */
[----:B------:R-:W-:Y:S04]  /*23e0*/  LOP3.LUT P2, RZ, R239, 0x4, RZ, 0xc0, !PT ;  /* 0x00000004efff7812 */ /* 0x000fe8000784c0ff */
[----:B------:R-:W1:Y:S05]  /*23f0*/  LDSM.16.M88.4 R8, [R2+0x80] ;  /* 0x000080000208783b */ /* 0x000e6a0000000200 */
[----:B------:R-:W2:Y:S05]  /*2400*/  LDSM.16.M88.4 R20, [R2+0x1080] ;  /* 0x001080000214783b */ /* 0x000eaa0000000200 */
[----:B------:R-:W-:Y:S05]  /*2410*/  LDSM.16.M88.4 R24, [R226+0x10080] ;  /* 0x01008000e218783b */ /* 0x000fea0000000200 */
[----:B------:R-:W3:Y:S05]  /*2420*/  LDSM.16.M88.4 R28, [R3+0x80] ;  /* 0x00008000031c783b */ /* 0x000eea0000000200 */
[----:B------:R-:W4:Y:S05]  /*2430*/  LDSM.16.M88.4 R32, [R3+0x1080] ;  /* 0x001080000320783b */ /* 0x000f2a0000000200 */
[----:B------:R-:W-:Y:S05]  /*2440*/  LDSM.16.M88.4 R164, [R225+0x80] ;  /* 0x00008000e1a4783b */ /* 0x000fea0000000200 */
[----:B------:R-:W-:Y:S05]  /*2450*/  LDSM.16.M88.4 R168, [R225+0x1080] ;  /* 0x00108000e1a8783b */ /* 0x000fea0000000200 */
[----:B------:R-:W-:Y:S01]  /*2460*/  LDS R192, [R243.X4+0x20080] ;  /* 0x02008000f3c07984 */ /* 0x000fe20000004800 */
[C---:B-1----:R-:W-:Y:S04]  /*2470*/  HMMA.16816.F32.BF16 R4, R16.reuse, R8, RZ ;  /* 0x000000081004723c */ /* 0x042fe800000418ff */
[----:B------:R-:W-:Y:S05]  /*2480*/  LDS R193, [R243.X4+0x200a0] ;  /* 0x0200a000f3c17984 */ /* 0x000fea0000004800 */
[----:B------:R1:W5:Y:S01]  /*2490*/  LDL.64 R236, [R1] ;  /* 0x0000000001ec7983 */ /* 0x0003620000100a00 */
[C---:B------:R-:W-:Y:S08]  /*24a0*/  HMMA.16816.F32.BF16 R8, R16.reuse, R10, RZ ;  /* 0x0000000a1008723c */ /* 0x040ff000000418ff */
[C---:B--2---:R-:W-:Y:S08]  /*24b0*/  HMMA.16816.F32.BF16 R12, R16.reuse, R20, RZ ;  /* 0x00000014100c723c */ /* 0x044ff000000418ff */
[----:B------:R-:W-:Y:S01]  /*24c0*/  HMMA.16816.F32.BF16 R16, R16, R22, RZ ;  /* 0x000000161010723c */ /* 0x000fe200000418ff */
[----:B------:R-:W2:Y:S07]  /*24d0*/  LDSM.16.M88.4 R20, [R229+0x10080] ;  /* 0x01008000e514783b */ /* 0x000eae0000000200 */
[C---:B---3--:R-:W-:Y:S08]  /*24e0*/  HMMA.16816.F32.BF16 R4, R24.reuse, R28, R4 ;  /* 0x0000001c1804723c */ /* 0x048ff00000041804 */
[C---:B------:R-:W-:Y:S01]  /*24f0*/  HMMA.16816.F32.BF16 R8, R24.reuse, R30, R8 ;  /* 0x0000001e1808723c */ /* 0x040fe20000041808 */
[----:B------:R-:W-:Y:S07]  /*2500*/  LDSM.16.M88.4 R28, [R224+0x80] ;  /* 0x00008000e01c783b */ /* 0x000fee0000000200 */
[C---:B----4-:R-:W-:Y:S08]  /*2510*/  HMMA.16816.F32.BF16 R12, R24.reuse, R32, R12 ;  /* 0x00000020180c723c */ /* 0x050ff0000004180c */
[----:B------:R-:W-:Y:S01]  /*2520*/  HMMA.16816.F32.BF16 R16, R24, R34, R16 ;  /* 0x000000221810723c */ /* 0x000fe20000041810 */
[----:B------:R-:W3:Y:S05]  /*2530*/  LDSM.16.M88.4 R24, [R228+0x10080] ;  /* 0x01008000e418783b */ /* 0x000eea0000000200 */
[----:B------:R-:W4:Y:S02]  /*2540*/  LDSM.16.M88.4 R32, [R224+0x1080] ;  /* 0x00108000e020783b */ /* 0x000f240000000200 */
[C---:B--2---:R-:W-:Y:S08]  /*2550*/  HMMA.16816.F32.BF16 R4, R20.reuse, R164, R4 ;  /* 0x000000a41404723c */ /* 0x044ff00000041804 */
[C---:B------:R-:W-:Y:S01]  /*2560*/  HMMA.16816.F32.BF16 R8, R20.reuse, R166, R8 ;  /* 0x000000a61408723c */ /* 0x040fe20000041808 */
[----:B------:R-:W-:Y:S07]  /*2570*/  LDSM.16.M88.4 R164, [R2+0x2080] ;  /* 0x0020800002a4783b */ /* 0x000fee0000000200 */
[C---:B------:R-:W-:Y:S08]  /*2580*/  HMMA.16816.F32.BF16 R12, R20.reuse, R168, R12 ;  /* 0x000000a8140c723c */ /* 0x040ff0000004180c */
[----:B------:R-:W-:Y:S01]  /*2590*/  HMMA.16816.F32.BF16 R16, R20, R170, R16 ;  /* 0x000000aa1410723c */ /* 0x000fe20000041810 */
[----:B------:R-:W2:Y:S05]  /*25a0*/  LDSM.16.M88.4 R20, [R231+0x12080] ;  /* 0x01208000e714783b */ /* 0x000eaa0000000200 */
[----:B------:R-:W1:Y:S02]  /*25b0*/  LDSM.16.M88.4 R168, [R2+0x3080] ;  /* 0x0030800002a8783b */ /* 0x000e640000000200 */
        /* <DEDUP_REMOVED lines=10> */
[C---:B-1----:R-:W-:Y:S08]  /*2660*/  HMMA.16816.F32.BF16 R12, R20.reuse, R168, R12 ;  /* 0x000000a8140c723c */ /* 0x042ff0000004180c */
[----:B------:R-:W-:Y:S01]  /*2670*/  HMMA.16816.F32.BF16 R16, R20, R170, R16 ;  /* 0x000000aa1410723c */ /* 0x000fe20000041810 */
[----:B------:R-:W1:Y:S05]  /*2680*/  LDSM.16.M88.4 R20, [R229+0x12080] ;  /* 0x01208000e514783b */ /* 0x000e6a0000000200 */
[----:B------:R-:W2:Y:S02]  /*2690*/  LDSM.16.M88.4 R168, [R225+0x3080] ;  /* 0x00308000e1a8783b */ /* 0x000ea40000000200 */
[C---:B---3--:R-:W-:Y:S08]  /*26a0*/  HMMA.16816.F32.BF16 R4, R24.reuse, R28, R4 ;  /* 0x0000001c1804723c */ /* 0x048ff00000041804 */
[C---:B------:R-:W-:Y:S01]  /*26b0*/  HMMA.16816.F32.BF16 R8, R24.reuse, R30, R8 ;  /* 0x0000001e1808723c */ /* 0x040fe20000041808 */
[----:B------:R-:W-:Y:S07]  /*26c0*/  LDSM.16.M88.4 R28, [R224+0x2080] ;  /* 0x00208000e01c783b */ /* 0x000fee0000000200 */
[C---:B----4-:R-:W-:Y:S08]  /*26d0*/  HMMA.16816.F32.BF16 R12, R24.reuse, R32, R12 ;  /* 0x00000020180c723c */ /* 0x050ff0000004180c */
[----:B------:R-:W-:Y:S01]  /*26e0*/  HMMA.16816.F32.BF16 R16, R24, R34, R16 ;  /* 0x000000221810723c */ /* 0x000fe20000041810 */
[----:B------:R-:W3:Y:S05]  /*26f0*/  LDSM.16.M88.4 R24, [R228+0x12080] ;  /* 0x01208000e418783b */ /* 0x000eea0000000200 */
[----:B------:R-:W4:Y:S02]  /*2700*/  LDSM.16.M88.4 R32, [R224+0x3080] ;  /* 0x00308000e020783b */ /* 0x000f240000000200 */
[C---:B-1----:R-:W-:Y:S08]  /*2710*/  HMMA.16816.F32.BF16 R4, R20.reuse, R164, R4 ;  /* 0x000000a41404723c */ /* 0x042ff00000041804 */
[C---:B------:R-:W-:Y:S01]  /*2720*/  HMMA.16816.F32.BF16 R8, R20.reuse, R166, R8 ;  /* 0x000000a61408723c */ /* 0x040fe20000041808 */
[----:B------:R-:W-:Y:S07]  /*2730*/  LDSM.16.M88.4 R164, [R2+0x4080] ;  /* 0x0040800002a4783b */ /* 0x000fee0000000200 */
[C---:B--2---:R-:W-:Y:S08]  /*2740*/  HMMA.16816.F32.BF16 R12, R20.reuse, R168, R12 ;  /* 0x000000a8140c723c */ /* 0x044ff0000004180c */
        /* <DEDUP_REMOVED lines=52> */
[----:B------:R-:W-:Y:S04]  /*2a90*/  DEPBAR.LE SB0, 0x0 ;  /* 0x000080000000791a */ /* 0x000fe80000000000 */
[C---:B-1----:R-:W-:Y:S01]  /*2aa0*/  HMMA.16816.F32.BF16 R4, R20.reuse, R164, R4 ;  /* 0x000000a41404723c */ /* 0x042fe20000041804 */
[----:B------:R-:W-:Y:S07]  /*2ab0*/  BAR.SYNC.DEFER_BLOCKING 0x0 ;  /* 0x0000000000007b1d */ /* 0x000fee0000010000 */
[C---:B------:R-:W-:Y:S08]  /*2ac0*/  HMMA.16816.F32.BF16 R8, R20.reuse, R166, R8 ;  /* 0x000000a61408723c */ /* 0x040ff00000041808 */
[C---:B--2---:R-:W-:Y:S08]  /*2ad0*/  HMMA.16816.F32.BF16 R12, R20.reuse, R168, R12 ;  /* 0x000000a8140c723c */ /* 0x044ff0000004180c */
[----:B------:R-:W-:Y:S01]  /*2ae0*/  HMMA.16816.F32.BF16 R16, R20, R170, R16 ;  /* 0x000000aa1410723c */ /* 0x000fe20000041810 */
[----:B------:R-:W-:Y:S05]  /*2af0*/  LDSM.16.M88.4 R172, [R231+0x18080] ;  /* 0x01808000e7ac783b */ /* 0x000fea0000000200 */
[----:B------:R-:W1:Y:S02]  /*2b00*/  LDSM.16.M88.4 R176, [R2+0x8080] ;  /* 0x0080800002b0783b */ /* 0x000e640000000200 */
[C---:B---3--:R-:W-:Y:S03]  /*2b10*/  HMMA.16816.F32.BF16 R4, R24.reuse, R28, R4 ;  /* 0x0000001c1804723c */ /* 0x048fe60000041804 */
[----:B------:R-:W2:Y:S05]  /*2b20*/  LDSM.16.M88.4 R164, [R2+0x9080] ;  /* 0x0090800002a4783b */ /* 0x000eaa0000000200 */
[C---:B------:R-:W-:Y:S01]  /*2b30*/  HMMA.16816.F32.BF16 R8, R24.reuse, R30, R8 ;  /* 0x0000001e1808723c */ /* 0x040fe20000041808 */
[----:B------:R-:W-:Y:S05]  /*2b40*/  LDSM.16.M88.4 R168, [R226+0x18080] ;  /* 0x01808000e2a8783b */ /* 0x000fea0000000200 */
[----:B------:R-:W3:Y:S02]  /*2b50*/  LDSM.16.M88.4 R180, [R3+0x8080] ;  /* 0x0080800003b4783b */ /* 0x000ee40000000200 */
[C---:B----4-:R-:W-:Y:S03]  /*2b60*/  HMMA.16816.F32.BF16 R12, R24.reuse, R32, R12 ;  /* 0x00000020180c723c */ /* 0x050fe6000004180c */
[----:B------:R-:W4:Y:S05]  /*2b70*/  LDSM.16.M88.4 R184, [R3+0x9080] ;  /* 0x0090800003b8783b */ /* 0x000f2a0000000200 */
[----:B------:R-:W-:Y:S01]  /*2b80*/  HMMA.16816.F32.BF16 R16, R24, R34, R16 ;  /* 0x000000221810723c */ /* 0x000fe20000041810 */
[----:B------:R-:W-:Y:S03]  /*2b90*/  LDSM.16.M88.4 R188, [R225+0x8080] ;  /* 0x00808000e1bc783b */ /* 0x000fe60000000200 */
[----:B------:R-:W-:Y:S02]  /*2ba0*/  FSEL R7, R7, -INF , P3 ;  /* 0xff80000007077808 */ /* 0x000fe40001800000 */
[----:B------:R-:W-:Y:S02]  /*2bb0*/  FSEL R4, R4, -INF , P0 ;  /* 0xff80000004047808 */ /* 0x000fe40000000000 */
[----:B------:R-:W-:Y:S02]  /*2bc0*/  FSEL R5, R5, -INF , P3 ;  /* 0xff80000005057808 */ /* 0x000fe40001800000 */
[----:B------:R-:W-:Y:S02]  /*2bd0*/  LOP3.LUT P3, RZ, R239, 0x8, RZ, 0xc0, !PT ;  /* 0x00000008efff7812 */ /* 0x000fe4000786c0ff */
[--C-:B------:R-:W-:Y:S01]  /*2be0*/  FFMA.FTZ R4, R4, c[0x0][0x29c], -R192.reuse ;  /* 0x0000a70004047a23 */ /* 0x100fe200000108c0 */
[----:B------:R-:W-:Y:S01]  /*2bf0*/  FSEL R6, R6, -INF , P0 ;  /* 0xff80000006067808 */ /* 0x000fe20000000000 */
[C---:B-1----:R-:W-:Y:S03]  /*2c00*/  HMMA.16816.F32.BF16 R20, R172.reuse, R176, RZ ;  /* 0x000000b0ac14723c */ /* 0x042fe600000418ff */
[--C-:B------:R-:W-:Y:S01]  /*2c10*/  FFMA.FTZ R5, R5, c[0x0][0x29c], -R192.reuse ;  /* 0x0000a70005057a23 */ /* 0x100fe200000108c0 */
[----:B------:R-:W-:Y:S01]  /*2c20*/  LOP3.LUT P0, RZ, R239, 0x10, RZ, 0xc0, !PT ;  /* 0x00000010efff7812 */ /* 0x000fe2000780c0ff */
[--C-:B------:R-:W-:Y:S01]  /*2c30*/  FFMA.FTZ R6, R6, c[0x0][0x29c], -R193.reuse ;  /* 0x0000a70006067a23 */ /* 0x100fe200000108c1 */
[----:B------:R-:W-:Y:S02]  /*2c40*/  FSEL R12, R12, -INF , P3 ;  /* 0xff8000000c0c7808 */ /* 0x000fe40001800000 */
[C---:B------:R-:W-:Y:S01]  /*2c50*/  HMMA.16816.F32.BF16 R24, R172.reuse, R178, RZ ;  /* 0x000000b2ac18723c */ /* 0x040fe200000418ff */
[----:B------:R-:W1:Y:S03]  /*2c60*/  LDSM.16.M88.4 R176, [R229+0x18080] ;  /* 0x01808000e5b0783b */ /* 0x000e660000000200 */
[--C-:B------:R-:W-:Y:S01]  /*2c70*/  FFMA.FTZ R12, R12, c[0x0][0x29c], -R192.reuse ;  /* 0x0000a7000c0c7a23 */ /* 0x100fe200000108c0 */
[----:B------:R-:W-:Y:S02]  /*2c80*/  FSEL R9, R9, -INF , P0 ;  /* 0xff80000009097808 */ /* 0x000fe40000000000 */
[----:B------:R-:W-:Y:S01]  /*2c90*/  FSEL R8, R8, -INF , P4 ;  /* 0xff80000008087808 */ /* 0x000fe20002000000 */
[C---:B--2---:R-:W-:Y:S01]  /*2ca0*/  HMMA.16816.F32.BF16 R28, R172.reuse, R164, RZ ;  /* 0x000000a4ac1c723c */ /* 0x044fe200000418ff */
[----:B------:R-:W-:Y:S03]  /*2cb0*/  FSEL R13, R13, -INF , P2 ;  /* 0xff8000000d0d7808 */ /* 0x000fe60001000000 */
[--C-:B------:R-:W-:Y:S01]  /*2cc0*/  FFMA.FTZ R9, R9, c[0x0][0x29c], -R192.reuse ;  /* 0x0000a70009097a23 */ /* 0x100fe200000108c0 */
[----:B------:R-:W-:Y:S01]  /*2cd0*/  FSEL R14, R14, -INF , P3 ;  /* 0xff8000000e0e7808 */ /* 0x000fe20001800000 */
[--C-:B------:R-:W-:Y:S02]  /*2ce0*/  FFMA.FTZ R8, R8, c[0x0][0x29c], -R192.reuse ;  /* 0x0000a70008087a23 */ /* 0x100fe400000108c0 */
[----:B------:R-:W-:Y:S01]  /*2cf0*/  HMMA.16816.F32.BF16 R32, R172, R166, RZ ;  /* 0x000000a6ac20723c */ /* 0x000fe200000418ff */
[----:B------:R-:W2:Y:S03]  /*2d00*/  LDSM.16.M88.4 R164, [R225+0x9080] ;  /* 0x00908000e1a4783b */ /* 0x000ea60000000200 */
[--C-:B------:R-:W-:Y:S02]  /*2d10*/  FFMA.FTZ R13, R13, c[0x0][0x29c], -R192.reuse ;  /* 0x0000a7000d0d7a23 */ /* 0x100fe400000108c0 */
[----:B------:R-:W-:Y:S01]  /*2d20*/  LDSM.16.M88.4 R172, [R228+0x18080] ;  /* 0x01808000e4ac783b */ /* 0x000fe20000000200 */
[--C-:B------:R-:W-:Y:S01]  /*2d30*/  FFMA.FTZ R14, R14, c[0x0][0x29c], -R193.reuse ;  /* 0x0000a7000e0e7a23 */ /* 0x100fe200000108c1 */
[C---:B---3--:R-:W-:Y:S08]  /*2d40*/  HMMA.16816.F32.BF16 R20, R168.reuse, R180, R20 ;  /* 0x000000b4a814723c */ /* 0x048ff00000041814 */
[C---:B------:R-:W-:Y:S01]  /*2d50*/  HMMA.16816.F32.BF16 R24, R168.reuse, R182, R24 ;  /* 0x000000b6a818723c */ /* 0x040fe20000041818 */
[----:B------:R-:W3:Y:S07]  /*2d60*/  LDSM.16.M88.4 R180, [R224+0x8080] ;  /* 0x00808000e0b4783b */ /* 0x000eee0000000200 */
[C---:B----4-:R-:W-:Y:S08]  /*2d70*/  HMMA.16816.F32.BF16 R28, R168.reuse, R184, R28 ;  /* 0x000000b8a81c723c */ /* 0x050ff0000004181c */
[----:B------:R-:W-:Y:S01]  /*2d80*/  HMMA.16816.F32.BF16 R32, R168, R186, R32 ;  /* 0x000000baa820723c */ /* 0x000fe20000041820 */
[----:B------:R-:W4:Y:S05]  /*2d90*/  LDSM.16.M88.4 R168, [R224+0x9080] ;  /* 0x00908000e0a8783b */ /* 0x000f2a0000000200 */
[----:B------:R-:W-:Y:S02]  /*2da0*/  LDSM.16.M88.4 R184, [R231+0x1a080] ;  /* 0x01a08000e7b8783b */ /* 0x000fe40000000200 */
[C---:B-1----:R-:W-:Y:S08]  /*2db0*/  HMMA.16816.F32.BF16 R20, R176.reuse, R188, R20 ;  /* 0x000000bcb014723c */ /* 0x042ff00000041814 */
[C---:B------:R-:W-:Y:S01]  /*2dc0*/  HMMA.16816.F32.BF16 R24, R176.reuse, R190, R24 ;  /* 0x000000beb018723c */ /* 0x040fe20000041818 */
[----:B------:R-:W1:Y:S07]  /*2dd0*/  LDSM.16.M88.4 R188, [R2+0xa080] ;  /* 0x00a0800002bc783b */ /* 0x000e6e0000000200 */
[C---:B--2---:R-:W-:Y:S08]  /*2de0*/  HMMA.16816.F32.BF16 R28, R176.reuse, R164, R28 ;  /* 0x000000a4b01c723c */ /* 0x044ff0000004181c */
[----:B------:R-:W-:Y:S01]  /*2df0*/  HMMA.16816.F32.BF16 R32, R176, R166, R32 ;  /* 0x000000a6b020723c */ /* 0x000fe20000041820 */
[----:B------:R-:W2:Y:S05]  /*2e00*/  LDSM.16.M88.4 R164, [R2+0xb080] ;  /* 0x00b0800002a4783b */ /* 0x000eaa0000000200 */
[----:B------:R-:W-:Y:S02]  /*2e10*/  LDSM.16.M88.4 R176, [R226+0x1a080] ;  /* 0x01a08000e2b0783b */ /* 0x000fe40000000200 */
        /* <DEDUP_REMOVED lines=56> */
[C---:B---3--:R-:W-:Y:S01]  /*31a0*/  HMMA.16816.F32.BF16 R20, R176.reuse, R184, R20 ;  /* 0x000000b8b014723c */ /* 0x048fe20000041814 */
[----:B------:R-:W-:Y:S06]  /*31b0*/  MUFU.EX2 R185, R5 ;  /* 0x0000000500b97308 */ /* 0x000fec0000000800 */
[--C-:B------:R-:W-:Y:S01]  /*31c0*/  FFMA.FTZ R184, R7, c[0x0][0x29c], -R193.reuse ;  /* 0x0000a70007b87a23 */ /* 0x100fe200000108c1 */
[C---:B------:R-:W-:Y:S03]  /*31d0*/  HMMA.16816.F32.BF16 R24, R176.reuse, R186, R24 ;  /* 0x000000bab018723c */ /* 0x040fe60000041818 */
[----:B------:R-:W-:Y:S05]  /*31e0*/  MUFU.EX2 R186, R4 ;  /* 0x0000000400ba7308 */ /* 0x000fea0000000800 */
[C---:B----4-:R-:W-:Y:S05]  /*31f0*/  HMMA.16816.F32.BF16 R28, R176.reuse, R168, R28 ;  /* 0x000000a8b01c723c */ /* 0x050fea000004181c */
[----:B------:R3:W-:Y:S03]  /*3200*/  MUFU.EX2 R187, R8 ;  /* 0x0000000800bb7308 */ /* 0x0007e60000000800 */
[----:B------:R-:W-:Y:S01]  /*3210*/  HMMA.16816.F32.BF16 R32, R176, R170, R32 ;  /* 0x000000aab020723c */ /* 0x000fe20000041820 */
[----:B------:R-:W-:Y:S05]  /*3220*/  LDSM.16.M88.4 R168, [R226+0x1e080] ;  /* 0x01e08000e2a8783b */ /* 0x000fea0000000200 */
[----:B------:R-:W4:Y:S02]  /*3230*/  LDSM.16.M88.4 R176, [R3+0xe080] ;  /* 0x00e0800003b0783b */ /* 0x000f240000000200 */
[C---:B-1----:R-:W-:Y:S01]  /*3240*/  HMMA.16816.F32.BF16 R20, R172.reuse, R188, R20 ;  /* 0x000000bcac14723c */ /* 0x042fe20000041814 */
[----:B------:R1:W-:Y:S07]  /*3250*/  MUFU.EX2 R189, R6 ;  /* 0x0000000600bd7308 */ /* 0x0003ee0000000800 */
[C---:B------:R-:W-:Y:S03]  /*3260*/  HMMA.16816.F32.BF16 R24, R172.reuse, R190, R24 ;  /* 0x000000beac18723c */ /* 0x040fe60000041818 */
[----:B------:R-:W-:Y:S01]  /*3270*/  MUFU.EX2 R188, R184 ;  /* 0x000000b800bc7308 */ /* 0x000fe20000000800 */
[----:B---3--:R-:W-:Y:S04]  /*3280*/  FSEL R8, R10, -INF , P4 ;  /* 0xff8000000a087808 */ /* 0x008fe80002000000 */
[C---:B--2---:R-:W-:Y:S04]  /*3290*/  HMMA.16816.F32.BF16 R28, R172.reuse, R164, R28 ;  /* 0x000000a4ac1c723c */ /* 0x044fe8000004181c */
[--C-:B------:R-:W-:Y:S01]  /*32a0*/  FFMA.FTZ R8, R8, c[0x0][0x29c], -R193.reuse ;  /* 0x0000a70008087a23 */ /* 0x100fe200000108c1 */
[----:B------:R-:W2:Y:S03]  /*32b0*/  MUFU.EX2 R184, R9 ;  /* 0x0000000900b87308 */ /* 0x000ea60000000800 */
[----:B------:R-:W-:Y:S01]  /*32c0*/  HMMA.16816.F32.BF16 R32, R172, R166, R32 ;  /* 0x000000a6ac20723c */ /* 0x000fe20000041820 */
[----:B-1----:R-:W-:Y:S05]  /*32d0*/  LDSM.16.M88.4 R4, [R229+0x1e080] ;  /* 0x01e08000e504783b */ /* 0x002fea0000000200 */
[----:B------:R-:W1:Y:S05]  /*32e0*/  LDSM.16.M88.4 R164, [R225+0xe080] ;  /* 0x00e08000e1a4783b */ /* 0x000e6a0000000200 */
[----:B------:R-:W3:Y:S01]  /*32f0*/  LDSM.16.M88.4 R172, [R225+0xf080] ;  /* 0x00f08000e1ac783b */ /* 0x000ee20000000200 */
[C---:B----4-:R-:W-:Y:S07]  /*3300*/  HMMA.16816.F32.BF16 R20, R168.reuse, R176, R20 ;  /* 0x000000b0a814723c */ /* 0x050fee0000041814 */
[----:B------:R-:W-:Y:S01]  /*3310*/  FSEL R176, R11, -INF , P0 ;  /* 0xff8000000bb07808 */ /* 0x000fe20000000000 */
[C---:B------:R-:W-:Y:S03]  /*3320*/  HMMA.16816.F32.BF16 R24, R168.reuse, R178, R24 ;  /* 0x000000b2a818723c */ /* 0x040fe60000041818 */
[----:B------:R-:W-:Y:S01]  /*3330*/  LOP3.LUT P0, RZ, R239, 0x1, RZ, 0xc0, !PT ;  /* 0x00000001efff7812 */ /* 0x000fe2000780c0ff */
[--C-:B------:R-:W-:Y:S03]  /*3340*/  FFMA.FTZ R176, R176, c[0x0][0x29c], -R193.reuse ;  /* 0x0000a700b0b07a23 */ /* 0x100fe600000108c1 */
[----:B------:R-:W-:Y:S01]  /*3350*/  FSEL R17, R17, -INF , P0 ;  /* 0xff80000011117808 */ /* 0x000fe20000000000 */
[C---:B------:R-:W-:Y:S01]  /*3360*/  HMMA.16816.F32.BF16 R28, R168.reuse, R180, R28 ;  /* 0x000000b4a81c723c */ /* 0x040fe2000004181c */
[----:B------:R4:W-:Y:S03]  /*3370*/  MUFU.EX2 R180, R8 ;  /* 0x0000000800b47308 */ /* 0x0009e60000000800 */
[----:B------:R-:W-:Y:S04]  /*3380*/  FSEL R19, R19, -INF , P0 ;  /* 0xff80000013137808 */ /* 0x000fe80000000000 */
[----:B------:R-:W-:Y:S01]  /*3390*/  HMMA.16816.F32.BF16 R32, R168, R182, R32 ;  /* 0x000000b6a820723c */ /* 0x000fe20000041820 */
[----:B------:R-:W-:Y:S02]  /*33a0*/  LDSM.16.M88.4 R168, [R224+0xe080] ;  /* 0x00e08000e0a8783b */ /* 0x000fe40000000200 */
[----:B------:R2:W-:Y:S05]  /*33b0*/  MUFU.EX2 R181, R176 ;  /* 0x000000b000b57308 */ /* 0x0005ea0000000800 */
[C---:B-1----:R-:W-:Y:S05]  /*33c0*/  HMMA.16816.F32.BF16 R20, R4.reuse, R164, R20 ;  /* 0x000000a40414723c */ /* 0x042fea0000041814 */
[----:B------:R1:W-:Y:S03]  /*33d0*/  MUFU.EX2 R165, R13 ;  /* 0x0000000d00a57308 */ /* 0x0003e60000000800 */
[C---:B------:R-:W-:Y:S01]  /*33e0*/  HMMA.16816.F32.BF16 R24, R4.reuse, R166, R24 ;  /* 0x000000a60418723c */ /* 0x040fe20000041818 */
[----:B----4-:R-:W4:Y:S06]  /*33f0*/  LDSM.16.M88.4 R8, [R228+0x1e080] ;  /* 0x01e08000e408783b */ /* 0x010f2c0000000200 */
[----:B------:R1:W1:Y:S01]  /*3400*/  MUFU.EX2 R166, R12 ;  /* 0x0000000c00a67308 */ /* 0x0002620000000800 */
[C---:B---3--:R-:W-:Y:S01]  /*3410*/  HMMA.16816.F32.BF16 R28, R4.reuse, R172, R28 ;  /* 0x000000ac041c723c */ /* 0x048fe2000004181c */
[----:B--2---:R-:W2:Y:S07]  /*3420*/  LDSM.16.M88.4 R176, [R224+0xf080] ;  /* 0x00f08000e0b0783b */ /* 0x004eae0000000200 */
[----:B------:R-:W-:Y:S01]  /*3430*/  HMMA.16816.F32.BF16 R32, R4, R174, R32 ;  /* 0x000000ae0420723c */ /* 0x000fe20000041820 */
[----:B------:R-:W-:Y:S03]  /*3440*/  MUFU.EX2 R167, R14 ;  /* 0x0000000e00a77308 */ /* 0x000fe60000000800 */
[----:B-1----:R-:W-:Y:S03]  /*3450*/  F2FP.BF16.PACK_AB R13, R184, R187 ;  /* 0x000000bbb80d723e */ /* 0x002fe600000010ff */
[----:B------:R-:W-:Y:S02]  /*3460*/  FSEL R4, R15, -INF , P2 ;  /* 0xff8000000f047808 */ /* 0x000fe40001000000 */
[----:B------:R-:W-:Y:S03]  /*3470*/  FSEL R5, R18, -INF , P1 ;  /* 0xff80000012057808 */ /* 0x000fe60000800000 */
[--C-:B------:R-:W-:Y:S01]  /*3480*/  FFMA.FTZ R4, R4, c[0x0][0x29c], -R193.reuse ;  /* 0x0000a70004047a23 */ /* 0x100fe200000108c1 */
[----:B------:R-:W-:Y:S01]  /*3490*/  F2FP.BF16.PACK_AB R15, R185, R186 ;  /* 0x000000bab90f723e */ /* 0x000fe200000010ff */
[--C-:B------:R-:W-:Y:S01]  /*34a0*/  FFMA.FTZ R5, R5, c[0x0][0x29c], -R193.reuse ;  /* 0x0000a70005057a23 */ /* 0x100fe200000108c1 */
[----:B------:R-:W1:Y:S01]  /*34b0*/  LDS R12, [R243.X4+0x20180] ;  /* 0x02018000f30c7984 */ /* 0x000e620000004800 */
[----:B------:R3:W-:Y:S01]  /*34c0*/  MUFU.EX2 R164, R4 ;  /* 0x0000000400a47308 */ /* 0x0007e20000000800 */
[----:B------:R-:W-:Y:S01]  /*34d0*/  FFMA.FTZ R193, R19, c[0x0][0x29c], -R193 ;  /* 0x0000a70013c17a23 */ /* 0x000fe200000108c1 */
[----:B------:R-:W-:Y:S01]  /*34e0*/  F2FP.BF16.PACK_AB R7, R165, R166 ;  /* 0x000000a6a507723e */ /* 0x000fe200000010ff */
[C---:B----4-:R-:W-:Y:S07]  /*34f0*/  HMMA.16816.F32.BF16 R20, R8.reuse, R168, R20 ;  /* 0x000000a80814723c */ /* 0x050fee0000041814 */
[----:B------:R-:W-:Y:S01]  /*3500*/  MUFU.EX2 R193, R193 ;  /* 0x000000c100c17308 */ /* 0x000fe20000000800 */
[C---:B------:R-:W-:Y:S04]  /*3510*/  HMMA.16816.F32.BF16 R24, R8.reuse, R170, R24 ;  /* 0x000000aa0818723c */ /* 0x040fe80000041818 */
[----:B---3--:R-:W-:Y:S04]  /*3520*/  FSEL R4, R16, -INF , P1 ;  /* 0xff80000010047808 */ /* 0x008fe80000800000 */
[C---:B--2---:R-:W-:Y:S01]  /*3530*/  HMMA.16816.F32.BF16 R28, R8.reuse, R176, R28 ;  /* 0x000000b0081c723c */ /* 0x044fe2000004181c */
[----:B------:R2:W-:Y:S03]  /*3540*/  MUFU.EX2 R16, R5 ;  /* 0x0000000500107308 */ /* 0x0005e60000000800 */
[--C-:B------:R-:W-:Y:S02]  /*3550*/  FFMA.FTZ R4, R4, c[0x0][0x29c], -R192.reuse ;  /* 0x0000a70004047a23 */ /* 0x100fe400000108c0 */
[----:B------:R-:W-:Y:S02]  /*3560*/  FFMA.FTZ R192, R17, c[0x0][0x29c], -R192 ;  /* 0x0000a70011c07a23 */ /* 0x000fe400000108c0 */
[----:B------:R-:W-:Y:S03]  /*3570*/  HMMA.16816.F32.BF16 R32, R8, R178, R32 ;  /* 0x000000b20820723c */ /* 0x000fe60000041820 */
[----:B------:R3:W4:Y:S01]  /*3580*/  MUFU.EX2 R6, R4 ;  /* 0x0000000400067308 */ /* 0x0007220000000800 */
[--C-:B-1----:R-:W-:Y:S03]  /*3590*/  FADD.FTZ R21, R21, -R12.reuse ;  /* 0x8000000c15157221 */ /* 0x102fe60000010000 */
[----:B------:R-:W-:Y:S01]  /*35a0*/  F2FP.BF16.PACK_AB R8, R181, R180 ;  /* 0x000000b4b508723e */ /* 0x000fe200000010ff */
[--C-:B------:R-:W-:Y:S04]  /*35b0*/  FADD.FTZ R20, R20, -R12.reuse ;  /* 0x8000000c14147221 */ /* 0x100fe80000010000 */
[----:B------:R-:W-:Y:S01]  /*35c0*/  FMUL.FTZ R20, R186, R20 ;  /* 0x00000014ba147220 */ /* 0x000fe20000410000 */
[----:B------:R-:W1:Y:S01]  /*35d0*/  MUFU.EX2 R192, R192 ;  /* 0x000000c000c07308 */ /* 0x000e620000000800 */
[----:B------:R-:W-:Y:S02]  /*35e0*/  FMUL.FTZ R10, R185, R21 ;  /* 0x00000015b90a7220 */ /* 0x000fe40000410000 */
[--C-:B------:R-:W-:Y:S01]  /*35f0*/  FADD.FTZ R25, R25, -R12.reuse ;  /* 0x8000000c19197221 */ /* 0x100fe20000010000 */
[----:B--2---:R-:W-:Y:S01]  /*3600*/  F2FP.BF16.PACK_AB R5, R188, R189 ;  /* 0x000000bdbc05723e */ /* 0x004fe200000010ff */
[--C-:B------:R-:W-:Y:S01]  /*3610*/  FADD.FTZ R24, R24, -R12.reuse ;  /* 0x8000000c18187221 */ /* 0x100fe20000010000 */
[----:B------:R-:W-:Y:S01]  /*3620*/  F2FP.BF16.PACK_AB R10, R10, R20 ;  /* 0x000000140a0a723e */ /* 0x000fe200000010ff */
[----:B------:R-:W-:Y:S02]  /*3630*/  FMUL.FTZ R11, R184, R25 ;  /* 0x00000019b80b7220 */ /* 0x000fe40000410000 */
[----:B------:R-:W-:Y:S02]  /*3640*/  FMUL.FTZ R24, R187, R24 ;  /* 0x00000018bb187220 */ /* 0x000fe40000410000 */
[--C-:B------:R-:W-:Y:S02]  /*3650*/  FADD.FTZ R32, R32, -R12.reuse ;  /* 0x8000000c20207221 */ /* 0x100fe40000010000 */
[--C-:B------:R-:W-:Y:S01]  /*3660*/  FADD.FTZ R29, R29, -R12.reuse ;  /* 0x8000000c1d1d7221 */ /* 0x100fe20000010000 */
[----:B---3--:R-:W2:Y:S01]  /*3670*/  LDS R4, [R243.X4+0x201a0] ;  /* 0x0201a000f3047984 */ /* 0x008ea20000004800 */
[----:B----4-:R-:W-:Y:S01]  /*3680*/  FMUL.FTZ R32, R6, R32 ;  /* 0x0000002006207220 */ /* 0x010fe20000410000 */
[----:B------:R-:W-:Y:S01]  /*3690*/  F2FP.BF16.PACK_AB R11, R11, R24 ;  /* 0x000000180b0b723e */ /* 0x000fe200000010ff */
[--C-:B------:R-:W-:Y:S02]  /*36a0*/  FADD.FTZ R28, R28, -R12.reuse ;  /* 0x8000000c1c1c7221 */ /* 0x100fe40000010000 */
[----:B------:R3:W-:Y:S01]  /*36b0*/  STS [R240+0x400], R5 ;  /* 0x00040005f0007388 */ /* 0x0007e20000000800 */
[----:B------:R-:W-:Y:S02]  /*36c0*/  FMUL.FTZ R14, R165, R29 ;  /* 0x0000001da50e7220 */ /* 0x000fe40000410000 */
[----:B------:R-:W-:Y:S02]  /*36d0*/  FMUL.FTZ R28, R166, R28 ;  /* 0x0000001ca61c7220 */ /* 0x000fe40000410000 */
[----:B------:R-:W-:Y:S01]  /*36e0*/  STS [R240], R15 ;  /* 0x0000000ff0007388 */ /* 0x000fe20000000800 */
[----:B-1----:R-:W-:Y:S01]  /*36f0*/  F2FP.BF16.PACK_AB R9, R192, R6 ;  /* 0x00000006c009723e */ /* 0x002fe200000010ff */
[----:B------:R-:W-:Y:S01]  /*3700*/  FADD.FTZ R33, R33, -R12 ;  /* 0x8000000c21217221 */ /* 0x000fe20000010000 */
[----:B------:R-:W-:Y:S02]  /*3710*/  IADD3 R6, R240, R195, RZ ;  /* 0x000000c3f0067210 */ /* 0x000fe40007ffe0ff */
[----:B------:R-:W-:Y:S01]  /*3720*/  F2FP.BF16.PACK_AB R14, R14, R28 ;  /* 0x0000001c0e0e723e */ /* 0x000fe200000010ff */
[----:B------:R-:W-:Y:S02]  /*3730*/  FMUL.FTZ R12, R192, R33 ;  /* 0x00000021c00c7220 */ /* 0x000fe40000410000 */
[----:B------:R-:W-:Y:S03]  /*3740*/  STS [R6], R13 ;  /* 0x0000000d06007388 */ /* 0x000fe60000000800 */
[----:B------:R-:W-:Y:S02]  /*3750*/  F2FP.BF16.PACK_AB R12, R12, R32 ;  /* 0x000000200c0c723e */ /* 0x000fe400000010ff */
[----:B------:R1:W-:Y:S05]  /*3760*/  STS [R6+0x400], R8 ;  /* 0x0004000806007388 */ /* 0x0003ea0000000800 */
[----:B------:R4:W-:Y:S01]  /*3770*/  STS [R194], R7 ;  /* 0x00000007c2007388 */ /* 0x0009e20000000800 */
[----:B---3--:R-:W-:Y:S05]  /*3780*/  F2FP.BF16.PACK_AB R5, R164, R167 ;  /* 0x000000a7a405723e */ /* 0x008fea00000010ff */
[----:B------:R3:W-:Y:S01]  /*3790*/  STS [R194+0x400], R5 ;  /* 0x00040005c2007388 */ /* 0x0007e20000000800 */
[--C-:B--2---:R-:W-:Y:S02]  /*37a0*/  FADD.FTZ R22, R22, -R4.reuse ;  /* 0x8000000416167221 */ /* 0x104fe40000010000 */
[--C-:B------:R-:W-:Y:S02]  /*37b0*/  FADD.FTZ R23, R23, -R4.reuse ;  /* 0x8000000417177221 */ /* 0x100fe40000010000 */
[----:B------:R-:W-:Y:S02]  /*37c0*/  FMUL.FTZ R22, R189, R22 ;  /* 0x00000016bd167220 */ /* 0x000fe40000410000 */
[----:B------:R-:W-:Y:S02]  /*37d0*/  FMUL.FTZ R23, R188, R23 ;  /* 0x00000017bc177220 */ /* 0x000fe40000410000 */
[--C-:B------:R-:W-:Y:S02]  /*37e0*/  FADD.FTZ R26, R26, -R4.reuse ;  /* 0x800000041a1a7221 */ /* 0x100fe40000010000 */
[--C-:B------:R-:W-:Y:S02]  /*37f0*/  FADD.FTZ R27, R27, -R4.reuse ;  /* 0x800000041b1b7221 */ /* 0x100fe40000010000 */
[----:B-1----:R-:W-:Y:S01]  /*3800*/  FMUL.FTZ R8, R180, R26 ;  /* 0x0000001ab4087220 */ /* 0x002fe20000410000 */
[----:B----4-:R-:W-:Y:S01]  /*3810*/  F2FP.BF16.PACK_AB R7, R193, R16 ;  /* 0x00000010c107723e */ /* 0x010fe200000010ff */
[----:B------:R-:W-:Y:S02]  /*3820*/  FMUL.FTZ R27, R181, R27 ;  /* 0x0000001bb51b7220 */ /* 0x000fe40000410000 */
[--C-:B------:R-:W-:Y:S02]  /*3830*/  FADD.FTZ R30, R30, -R4.reuse ;  /* 0x800000041e1e7221 */ /* 0x100fe40000010000 */
[--C-:B------:R-:W-:Y:S01]  /*3840*/  FADD.FTZ R31, R31, -R4.reuse ;  /* 0x800000041f1f7221 */ /* 0x100fe20000010000 */
[----:B------:R-:W-:Y:S01]  /*3850*/  F2FP.BF16.PACK_AB R8, R27, R8 ;  /* 0x000000081b08723e */ /* 0x000fe200000010ff */
[----:B------:R-:W-:Y:S01]  /*3860*/  FMUL.FTZ R30, R167, R30 ;  /* 0x0000001ea71e7220 */ /* 0x000fe20000410000 */
[----:B---3--:R-:W-:Y:S01]  /*3870*/  IADD3 R5, R195, R194, RZ ;  /* 0x000000c2c3057210 */ /* 0x008fe20007ffe0ff */
[----:B------:R-:W-:Y:S02]  /*3880*/  FMUL.FTZ R31, R164, R31 ;  /* 0x0000001fa41f7220 */ /* 0x000fe40000410000 */
[--C-:B------:R-:W-:Y:S02]  /*3890*/  FADD.FTZ R35, R35, -R4.reuse ;  /* 0x8000000423237221 */ /* 0x100fe40000010000 */
[----:B------:R1:W-:Y:S01]  /*38a0*/  STS [R5+0x400], R7 ;  /* 0x0004000705007388 */ /* 0x0003e20000000800 */
[----:B------:R-:W-:Y:S02]  /*38b0*/  FADD.FTZ R34, R34, -R4 ;  /* 0x8000000422227221 */ /* 0x000fe40000010000 */
[----:B------:R-:W-:Y:S02]  /*38c0*/  FMUL.FTZ R4, R193, R35 ;  /* 0x00000023c1047220 */ /* 0x000fe40000410000 */
[----:B------:R-:W-:Y:S01]  /*38d0*/  STS [R5], R9 ;  /* 0x0000000905007388 */ /* 0x000fe20000000800 */
[----:B------:R-:W-:Y:S04]  /*38e0*/  FMUL.FTZ R34, R16, R34 ;  /* 0x0000002210227220 */ /* 0x000fe80000410000 */
[----:B------:R-:W-:Y:S01]  /*38f0*/  BAR.SYNC.DEFER_BLOCKING 0x0 ;  /* 0x0000000000007b1d */ /* 0x000fe20000010000 */
[----:B------:R-:W-:Y:S02]  /*3900*/  F2FP.BF16.PACK_AB R4, R4, R34 ;  /* 0x000000220404723e */ /* 0x000fe400000010ff */
[----:B-1----:R-:W-:Y:S05]  /*3910*/  F2FP.BF16.PACK_AB R7, R23, R22 ;  /* 0x000000161707723e */ /* 0x002fea00000010ff */
[----:B------:R1:W-:Y:S05]  /*3920*/  STS [R240+0x2400], R7 ;  /* 0x00240007f0007388 */ /* 0x0003ea0000000800 */
[----:B------:R-:W-:Y:S05]  /*3930*/  STS [R240+0x2000], R10 ;  /* 0x0020000af0007388 */ /* 0x000fea0000000800 */
[----:B------:R-:W-:Y:S05]  /*3940*/  STS [R6+0x2000], R11 ;  /* 0x0020000b06007388 */ /* 0x000fea0000000800 */
[----:B------:R-:W-:Y:S05]  /*3950*/  STS [R6+0x2400], R8 ;  /* 0x0024000806007388 */ /* 0x000fea0000000800 */
[----:B------:R-:W-:Y:S01]  /*3960*/  STS [R194+0x2000], R14 ;  /* 0x0020000ec2007388 */ /* 0x000fe20000000800 */
[----:B-1----:R-:W-:Y:S05]  /*3970*/  F2FP.BF16.PACK_AB R7, R31, R30 ;  /* 0x0000001e1f07723e */ /* 0x002fea00000010ff */
        /* <DEDUP_REMOVED lines=8> */
[----:B------:R-:W3:Y:S05]  /*3a00*/  LDSM.16.MT88.4 R24, [R0+0x1e080] ;  /* 0x01e080000018783b */ /* 0x000eea0000004200 */
[----:B------:R-:W-:Y:S05]  /*3a10*/  LDSM.16.MT88.4 R28, [R230+0x20a80] ;  /* 0x020a8000e61c783b */ /* 0x000fea0000004200 */
[----:B------:R-:W3:Y:S05]  /*3a20*/  LDSM.16.MT88.4 R32, [R0+0x18880] ;  /* 0x018880000020783b */ /* 0x000eea0000004200 */
[----:B------:R-:W4:Y:S01]  /*3a30*/  LDSM.16.MT88.4 R164, [R227+0x20a80] ;  /* 0x020a8000e3a4783b */ /* 0x000f220000004200 */
[-C--:B-1----:R-:W-:Y:S04]  /*3a40*/  HMMA.16816.F32.BF16 R36, R4, R8.reuse, R36 ;  /* 0x000000080424723c */ /* 0x082fe80000041824 */
[----:B------:R-:W1:Y:S05]  /*3a50*/  LDSM.16.MT88.4 R168, [R0+0x1a880] ;  /* 0x01a8800000a8783b */ /* 0x000e6a0000004200 */
[----:B------:R-:W-:Y:S01]  /*3a60*/  LDSM.16.MT88.4 R172, [R0+0x19880] ;  /* 0x0198800000ac783b */ /* 0x000fe20000004200 */
[C---:B--2---:R-:W-:Y:S04]  /*3a70*/  HMMA.16816.F32.BF16 R40, R12.reuse, R8, R40 ;  /* 0x000000080c28723c */ /* 0x044fe80000041828 */
[----:B------:R-:W-:Y:S04]  /*3a80*/  LDSM.16.MT88.4 R176, [R227+0x21a80] ;  /* 0x021a8000e3b0783b */ /* 0x000fe80000004200 */
[-C--:B------:R-:W-:Y:S08]  /*3a90*/  HMMA.16816.F32.BF16 R44, R12, R10.reuse, R44 ;  /* 0x0000000a0c2c723c */ /* 0x080ff0000004182c */
[C---:B------:R-:W-:Y:S01]  /*3aa0*/  HMMA.16816.F32.BF16 R48, R4.reuse, R10, R48 ;  /* 0x0000000a0430723c */ /* 0x040fe20000041830 */
[----:B------:R-:W2:Y:S07]  /*3ab0*/  LDSM.16.MT88.4 R8, [R0+0x1c880] ;  /* 0x01c880000008783b */ /* 0x000eae0000004200 */
[-C--:B---3--:R-:W-:Y:S08]  /*3ac0*/  HMMA.16816.F32.BF16 R52, R4, R16.reuse, R52 ;  /* 0x000000100434723c */ /* 0x088ff00000041834 */
[C---:B------:R-:W-:Y:S08]  /*3ad0*/  HMMA.16816.F32.BF16 R56, R12.reuse, R16, R56 ;  /* 0x000000100c38723c */ /* 0x040ff00000041838 */
[-C--:B------:R-:W-:Y:S08]  /*3ae0*/  HMMA.16816.F32.BF16 R60, R12, R18.reuse, R60 ;  /* 0x000000120c3c723c */ /* 0x080ff0000004183c */
[C---:B------:R-:W-:Y:S01]  /*3af0*/  HMMA.16816.F32.BF16 R64, R4.reuse, R18, R64 ;  /* 0x000000120440723c */ /* 0x040fe20000041840 */
[----:B------:R-:W-:Y:S07]  /*3b00*/  LDSM.16.MT88.4 R16, [R0+0x19080] ;  /* 0x019080000010783b */ /* 0x000fee0000004200 */
[-C--:B----4-:R-:W-:Y:S08]  /*3b10*/  HMMA.16816.F32.BF16 R68, R4, R20.reuse, R68 ;  /* 0x000000140444723c */ /* 0x090ff00000041844 */
[C---:B------:R-:W-:Y:S08]  /*3b20*/  HMMA.16816.F32.BF16 R72, R12.reuse, R20, R72 ;  /* 0x000000140c48723c */ /* 0x040ff00000041848 */
[-C--:B------:R-:W-:Y:S08]  /*3b30*/  HMMA.16816.F32.BF16 R76, R12, R22.reuse, R76 ;  /* 0x000000160c4c723c */ /* 0x080ff0000004184c */
[C---:B------:R-:W-:Y:S01]  /*3b40*/  HMMA.16816.F32.BF16 R80, R4.reuse, R22, R80 ;  /* 0x000000160450723c */ /* 0x040fe20000041850 */
[----:B------:R-:W-:Y:S07]  /*3b50*/  LDSM.16.MT88.4 R20, [R227+0x21280] ;  /* 0x02128000e314783b */ /* 0x000fee0000004200 */
[-C--:B------:R-:W-:Y:S08]  /*3b60*/  HMMA.16816.F32.BF16 R84, R4, R24.reuse, R84 ;  /* 0x000000180454723c */ /* 0x080ff00000041854 */
[C---:B------:R-:W-:Y:S08]  /*3b70*/  HMMA.16816.F32.BF16 R88, R12.reuse, R24, R88 ;  /* 0x000000180c58723c */ /* 0x040ff00000041858 */
[-C--:B------:R-:W-:Y:S01]  /*3b80*/  HMMA.16816.F32.BF16 R92, R12, R26.reuse, R92 ;  /* 0x0000001a0c5c723c */ /* 0x080fe2000004185c */
[----:B------:R-:W3:Y:S07]  /*3b90*/  LDSM.16.MT88.4 R12, [R0+0x1e880] ;  /* 0x01e88000000c783b */ /* 0x000eee0000004200 */
[----:B------:R-:W-:Y:S01]  /*3ba0*/  HMMA.16816.F32.BF16 R96, R4, R26, R96 ;  /* 0x0000001a0460723c */ /* 0x000fe20000041860 */
[----:B------:R-:W4:Y:S05]  /*3bb0*/  LDSM.16.MT88.4 R4, [R230+0x21280] ;  /* 0x02128000e604783b */ /* 0x000f2a0000004200 */
[----:B------:R-:W2:Y:S02]  /*3bc0*/  LDSM.16.MT88.4 R24, [R0+0x1b080] ;  /* 0x01b080000018783b */ /* 0x000ea40000004200 */
[-C--:B------:R-:W-:Y:S08]  /*3bd0*/  HMMA.16816.F32.BF16 R36, R28, R32.reuse, R36 ;  /* 0x000000201c24723c */ /* 0x080ff00000041824 */
[C---:B------:R-:W-:Y:S08]  /*3be0*/  HMMA.16816.F32.BF16 R40, R164.reuse, R32, R40 ;  /* 0x00000020a428723c */ /* 0x040ff00000041828 */
[-C--:B------:R-:W-:Y:S08]  /*3bf0*/  HMMA.16816.F32.BF16 R44, R164, R34.reuse, R44 ;  /* 0x00000022a42c723c */ /* 0x080ff0000004182c */
[C---:B------:R-:W-:Y:S01]  /*3c00*/  HMMA.16816.F32.BF16 R48, R28.reuse, R34, R48 ;  /* 0x000000221c30723c */ /* 0x040fe20000041830 */
[----:B------:R-:W3:Y:S07]  /*3c10*/  LDSM.16.MT88.4 R32, [R0+0x1d080] ;  /* 0x01d080000020783b */ /* 0x000eee0000004200 */
[-C--:B-1----:R-:W-:Y:S08]  /*3c20*/  HMMA.16816.F32.BF16 R52, R28, R168.reuse, R52 ;  /* 0x000000a81c34723c */ /* 0x082ff00000041834 */
[C---:B------:R-:W-:Y:S08]  /*3c30*/  HMMA.16816.F32.BF16 R56, R164.reuse, R168, R56 ;  /* 0x000000a8a438723c */ /* 0x040ff00000041838 */
[-C--:B------:R-:W-:Y:S08]  /*3c40*/  HMMA.16816.F32.BF16 R60, R164, R170.reuse, R60 ;  /* 0x000000aaa43c723c */ /* 0x080ff0000004183c */
[C---:B------:R-:W-:Y:S01]  /*3c50*/  HMMA.16816.F32.BF16 R64, R28.reuse, R170, R64 ;  /* 0x000000aa1c40723c */ /* 0x040fe20000041840 */
[----:B------:R-:W1:Y:S07]  /*3c60*/  LDSM.16.MT88.4 R168, [R0+0x1f080] ;  /* 0x01f0800000a8783b */ /* 0x000e6e0000004200 */
[-C--:B--2---:R-:W-:Y:S08]  /*3c70*/  HMMA.16816.F32.BF16 R68, R28, R8.reuse, R68 ;  /* 0x000000081c44723c */ /* 0x084ff00000041844 */
[C---:B------:R-:W-:Y:S08]  /*3c80*/  HMMA.16816.F32.BF16 R72, R164.reuse, R8, R72 ;  /* 0x00000008a448723c */ /* 0x040ff00000041848 */
[-C--:B------:R-:W-:Y:S08]  /*3c90*/  HMMA.16816.F32.BF16 R76, R164, R10.reuse, R76 ;  /* 0x0000000aa44c723c */ /* 0x080ff0000004184c */
[C---:B------:R-:W-:Y:S01]  /*3ca0*/  HMMA.16816.F32.BF16 R80, R28.reuse, R10, R80 ;  /* 0x0000000a1c50723c */ /* 0x040fe20000041850 */
[----:B------:R-:W2:Y:S07]  /*3cb0*/  LDSM.16.MT88.4 R8, [R230+0x21a80] ;  /* 0x021a8000e608783b */ /* 0x000eae0000004200 */
[-C--:B---3--:R-:W-:Y:S08]  /*3cc0*/  HMMA.16816.F32.BF16 R84, R28, R12.reuse, R84 ;  /* 0x0000000c1c54723c */ /* 0x088ff00000041854 */
[C---:B------:R-:W-:Y:S08]  /*3cd0*/  HMMA.16816.F32.BF16 R88, R164.reuse, R12, R88 ;  /* 0x0000000ca458723c */ /* 0x040ff00000041858 */
[-C--:B------:R-:W-:Y:S01]  /*3ce0*/  HMMA.16816.F32.BF16 R92, R164, R14.reuse, R92 ;  /* 0x0000000ea45c723c */ /* 0x080fe2000004185c */
[----:B------:R-:W3:Y:S07]  /*3cf0*/  LDSM.16.MT88.4 R164, [R0+0x1b880] ;  /* 0x01b8800000a4783b */ /* 0x000eee0000004200 */
[----:B------:R-:W-:Y:S01]  /*3d00*/  HMMA.16816.F32.BF16 R96, R28, R14, R96 ;  /* 0x0000000e1c60723c */ /* 0x000fe20000041860 */
[----:B------:R-:W1:Y:S07]  /*3d10*/  LDSM.16.MT88.4 R12, [R0+0x1d880] ;  /* 0x01d88000000c783b */ /* 0x000e6e0000004200 */
[-C--:B----4-:R-:W-:Y:S08]  /*3d20*/  HMMA.16816.F32.BF16 R36, R4, R16.reuse, R36 ;  /* 0x000000100424723c */ /* 0x090ff00000041824 */
[C---:B------:R-:W-:Y:S08]  /*3d30*/  HMMA.16816.F32.BF16 R40, R20.reuse, R16, R40 ;  /* 0x000000101428723c */ /* 0x040ff00000041828 */
[-C--:B------:R-:W-:Y:S08]  /*3d40*/  HMMA.16816.F32.BF16 R44, R20, R18.reuse, R44 ;  /* 0x00000012142c723c */ /* 0x080ff0000004182c */
[C---:B------:R-:W-:Y:S01]  /*3d50*/  HMMA.16816.F32.BF16 R48, R4.reuse, R18, R48 ;  /* 0x000000120430723c */ /* 0x040fe20000041830 */
[----:B------:R-:W4:Y:S05]  /*3d60*/  LDSM.16.MT88.4 R16, [R0+0x1f880] ;  /* 0x01f880000010783b */ /* 0x000f2a0000004200 */
[----:B------:R-:W-:Y:S02]  /*3d70*/  BAR.SYNC.DEFER_BLOCKING 0x0 ;  /* 0x0000000000007b1d */ /* 0x000fe40000010000 */
        /* <DEDUP_REMOVED lines=8> */
[-C--:B-1----:R-:W-:Y:S08]  /*3e00*/  HMMA.16816.F32.BF16 R84, R4, R168.reuse, R84 ;  /* 0x000000a80454723c */ /* 0x082ff00000041854 */
[C---:B------:R-:W-:Y:S08]  /*3e10*/  HMMA.16816.F32.BF16 R88, R20.reuse, R168, R88 ;  /* 0x000000a81458723c */ /* 0x040ff00000041858 */
[-C--:B------:R-:W-:Y:S08]  /*3e20*/  HMMA.16816.F32.BF16 R92, R20, R170.reuse, R92 ;  /* 0x000000aa145c723c */ /* 0x080ff0000004185c */
[----:B------:R-:W-:Y:S08]  /*3e30*/  HMMA.16816.F32.BF16 R96, R4, R170, R96 ;  /* 0x000000aa0460723c */ /* 0x000ff00000041860 */
[-C--:B--2---:R-:W-:Y:S01]  /*3e40*/  HMMA.16816.F32.BF16 R36, R8, R172.reuse, R36 ;  /* 0x000000ac0824723c */ /* 0x084fe20000041824 */
[----:B------:R1:W2:Y:S05]  /*3e50*/  LDSM.16.MT88.4 R4, [R230+0x22280] ;  /* 0x02228000e604783b */ /* 0x0002aa0000004200 */
[----:B------:R1:W1:Y:S02]  /*3e60*/  LDSM.16.MT88.4 R24, [R227+0x22280] ;  /* 0x02228000e318783b */ /* 0x0002640000004200 */
[C---:B------:R-:W-:Y:S03]  /*3e70*/  HMMA.16816.F32.BF16 R40, R176.reuse, R172, R40 ;  /* 0x000000acb028723c */ /* 0x040fe60000041828 */
[----:B------:R1:W1:Y:S05]  /*3e80*/  LDSM.16.MT88.4 R20, [R0+0x10080] ;  /* 0x010080000014783b */ /* 0x00026a0000004200 */
[-C--:B------:R-:W-:Y:S01]  /*3e90*/  HMMA.16816.F32.BF16 R44, R176, R174.reuse, R44 ;  /* 0x000000aeb02c723c */ /* 0x080fe2000004182c */
[----:B------:R1:W1:Y:S05]  /*3ea0*/  LDSM.16.MT88.4 R28, [R0+0x12080] ;  /* 0x01208000001c783b */ /* 0x00026a0000004200 */
[----:B------:R1:W1:Y:S02]  /*3eb0*/  LDSM.16.MT88.4 R32, [R0+0x14080] ;  /* 0x014080000020783b */ /* 0x0002640000004200 */
[C---:B------:R-:W-:Y:S03]  /*3ec0*/  HMMA.16816.F32.BF16 R48, R8.reuse, R174, R48 ;  /* 0x000000ae0830723c */ /* 0x040fe60000041830 */
[----:B------:R1:W1:Y:S05]  /*3ed0*/  LDSM.16.MT88.4 R168, [R0+0x16080] ;  /* 0x0160800000a8783b */ /* 0x00026a0000004200 */
[-C--:B---3--:R-:W-:Y:S01]  /*3ee0*/  HMMA.16816.F32.BF16 R52, R8, R164.reuse, R52 ;  /* 0x000000a40834723c */ /* 0x088fe20000041834 */
[----:B------:R3:W1:Y:S05]  /*3ef0*/  LDSM.16.MT88.4 R172, [R230+0x22a80] ;  /* 0x022a8000e6ac783b */ /* 0x00066a0000004200 */
        /* <DEDUP_REMOVED lines=8> */
[-C--:B------:R-:W-:Y:S08]  /*3f80*/  HMMA.16816.F32.BF16 R68, R8, R12.reuse, R68 ;  /* 0x0000000c0844723c */ /* 0x080ff00000041844 */
[C---:B------:R-:W-:Y:S08]  /*3f90*/  HMMA.16816.F32.BF16 R72, R176.reuse, R12, R72 ;  /* 0x0000000cb048723c */ /* 0x040ff00000041848 */
[-C--:B------:R-:W-:Y:S08]  /*3fa0*/  HMMA.16816.F32.BF16 R76, R176, R14.reuse, R76 ;  /* 0x0000000eb04c723c */ /* 0x080ff0000004184c */
[C---:B------:R-:W-:Y:S08]  /*3fb0*/  HMMA.16816.F32.BF16 R80, R8.reuse, R14, R80 ;  /* 0x0000000e0850723c */ /* 0x040ff00000041850 */
[-C--:B----4-:R-:W-:Y:S08]  /*3fc0*/  HMMA.16816.F32.BF16 R84, R8, R16.reuse, R84 ;  /* 0x000000100854723c */ /* 0x090ff00000041854 */
[C---:B------:R-:W-:Y:S08]  /*3fd0*/  HMMA.16816.F32.BF16 R88, R176.reuse, R16, R88 ;  /* 0x00000010b058723c */ /* 0x040ff00000041858 */
[-C--:B------:R-:W-:Y:S08]  /*3fe0*/  HMMA.16816.F32.BF16 R92, R176, R18.reuse, R92 ;  /* 0x00000012b05c723c */ /* 0x080ff0000004185c */
[----:B------:R-:W-:Y:S01]  /*3ff0*/  HMMA.16816.F32.BF16 R96, R8, R18, R96 ;  /* 0x000000120860723c */ /* 0x000fe20000041860 */
[----:B------:R-:W-:-:S07]  /*4000*/  @P5 BRA `(.L_x_561) ;  /* 0x0000049000005947 */ /* 0x000fce0003800000 */
[C---:B-123--:R-:W-:Y:S01]  /*4010*/  LOP3.LUT P3, RZ, R241.reuse, 0x1, RZ, 0xc0, !PT ;  /* 0x00000001f1ff7812 */ /* 0x04efe2000786c0ff */
[----:B------:R-:W-:Y:S01]  /*4020*/  USHF.R.S32.HI UR22, URZ, 0x1f, UR21 ;  /* 0x0000001f3f167899 */ /* 0x000fe20008011415 */
[C---:B------:R-:W-:Y:S01]  /*4030*/  LOP3.LUT P2, RZ, R241.reuse, 0x2, RZ, 0xc0, !PT ;  /* 0x00000002f1ff7812 */ /* 0x040fe2000784c0ff */
[----:B------:R-:W1:Y:S01]  /*4040*/  S2R R12, SR_CTAID.Y ;  /* 0x00000000000c7919 */ /* 0x000e620000002600 */
[----:B------:R-:W-:Y:S01]  /*4050*/  LOP3.LUT P4, RZ, R241, 0x8, RZ, 0xc0, !PT ;  /* 0x00000008f1ff7812 */ /* 0x000fe2000788c0ff */
[----:B------:R-:W-:Y:S01]  /*4060*/  ULDC.64 UR4, c[0x0][0x208] ;  /* 0x0000820000047ab9 */ /* 0x000fe20000000a00 */
[----:B------:R-:W-:Y:S01]  /*4070*/  IMAD.U32 R18, RZ, RZ, UR16 ;  /* 0x00000010ff127e24 */ /* 0x000fe2000f8e00ff */
[----:B------:R-:W-:Y:S01]  /*4080*/  UIMAD UR22, UR22, UR4, URZ ;  /* 0x00000004161672a4 */ /* 0x000fe2000f8e023f */
[----:B------:R-:W-:Y:S01]  /*4090*/  IMAD.U32 R16, RZ, RZ, UR16 ;  /* 0x00000010ff107e24 */ /* 0x000fe2000f8e00ff */
[----:B------:R-:W-:Y:S01]  /*40a0*/  UIMAD.WIDE.U32 UR24, UR21, UR4, URZ ;  /* 0x00000004151872a5 */ /* 0x000fe2000f8e003f */
[----:B------:R-:W-:Y:S01]  /*40b0*/  IMAD.U32 R14, RZ, RZ, UR16 ;  /* 0x00000010ff0e7e24 */ /* 0x000fe2000f8e00ff */
[----:B------:R-:W-:Y:S01]  /*40c0*/  UIMAD UR22, UR21, UR5, UR22 ;  /* 0x00000005151672a4 */ /* 0x000fe2000f8e0216 */
[----:B-----5:R-:W-:Y:S01]  /*40d0*/  IMAD.MOV.U32 R11, RZ, RZ, R237 ;  /* 0x000000ffff0b7224 */ /* 0x020fe200078e00ed */
[----:B------:R-:W-:Y:S02]  /*40e0*/  USHF.L.U32 UR4, UR21, 0x6, URZ ;  /* 0x0000000615047899 */ /* 0x000fe4000800063f */
[----:B------:R-:W-:Y:S01]  /*40f0*/  UIADD3 UR22, UR25, UR22, URZ ;  /* 0x0000001619167290 */ /* 0x000fe2000fffe03f */
[----:B------:R-:W-:Y:S02]  /*4100*/  IMAD.U32 R8, RZ, RZ, UR24 ;  /* 0x00000018ff087e24 */ /* 0x000fe4000f8e00ff */
[----:B------:R-:W-:Y:S03]  /*4110*/  IMAD.U32 R10, RZ, RZ, UR24 ;  /* 0x00000018ff0a7e24 */ /* 0x000fe6000f8e00ff */
[----:B------:R-:W-:Y:S01]  /*4120*/  LEA R8, P0, R8, R248, 0x7 ;  /* 0x000000f808087211 */ /* 0x000fe200078038ff */
[----:B------:R-:W-:Y:S05]  /*4130*/  IMAD.U32 R9, RZ, RZ, UR22 ;  /* 0x00000016ff097e24 */ /* 0x000fea000f8e00ff */
[----:B------:R-:W-:Y:S01]  /*4140*/  LEA.HI.X R9, R10, R249, R9, 0x7, P0 ;  /* 0x000000f90a097211 */ /* 0x000fe200000f3c09 */
[----:B------:R-:W-:Y:S01]  /*4150*/  IMAD.MOV.U32 R10, RZ, RZ, R236 ;  /* 0x000000ffff0a7224 */ /* 0x000fe200078e00ec */
[----:B------:R-:W-:Y:S02]  /*4160*/  IADD3 R18, P1, P0, R18, 0x80, R8 ;  /* 0x0000008012127810 */ /* 0x000fe4000783e008 */
[----:B-1----:R-:W-:Y:S01]  /*4170*/  SHF.R.S32.HI R13, RZ, 0x1f, R12 ;  /* 0x0000001fff0d7819 */ /* 0x002fe2000001140c */
[----:B------:R-:W-:Y:S01]  /*4180*/  IMAD.WIDE.U32 R10, R12, c[0x0][0x288], R10 ;  /* 0x0000a2000c0a7a25 */ /* 0x000fe200078e000a */
[--C-:B------:R-:W-:Y:S02]  /*4190*/  IADD3.X R19, RZ, UR6, R9.reuse, P1, P0 ;  /* 0x00000006ff137c10 */ /* 0x100fe40008fe0409 */
[--C-:B------:R-:W-:Y:S01]  /*41a0*/  IADD3 R16, P1, P0, R16, 0x100, R8.reuse ;  /* 0x0000010010107810 */ /* 0x100fe2000783e008 */
[----:B------:R-:W-:Y:S03]  /*41b0*/  IMAD R13, R13, c[0x0][0x288], RZ ;  /* 0x0000a2000d0d7a24 */ /* 0x000fe600078e02ff */
[----:B------:R-:W-:Y:S01]  /*41c0*/  IADD3.X R17, RZ, UR6, R9, P1, P0 ;  /* 0x00000006ff117c10 */ /* 0x000fe20008fe0409 */
[----:B------:R-:W-:Y:S01]  /*41d0*/  IMAD R13, R12, c[0x0][0x28c], R13 ;  /* 0x0000a3000c0d7a24 */ /* 0x000fe200078e020d */
[----:B------:R-:W-:Y:S04]  /*41e0*/  IADD3 R14, P1, P0, R14, 0x180, R8 ;  /* 0x000001800e0e7810 */ /* 0x000fe8000783e008 */
[----:B------:R-:W-:Y:S02]  /*41f0*/  IADD3.X R15, RZ, UR6, R9, P1, P0 ;  /* 0x00000006ff0f7c10 */ /* 0x000fe40008fe0409 */
[----:B------:R-:W-:Y:S02]  /*4200*/  IADD3 R12, P0, R10, UR18, RZ ;  /* 0x000000120a0c7c10 */ /* 0x000fe4000ff1e0ff */
[----:B------:R-:W-:Y:S02]  /*4210*/  LOP3.LUT P1, RZ, R241, 0x4, RZ, 0xc0, !PT ;  /* 0x00000004f1ff7812 */ /* 0x000fe4000782c0ff */
[----:B------:R-:W-:Y:S01]  /*4220*/  IADD3.X R11, R11, UR17, R13, P0, !PT ;  /* 0x000000110b0b7c10 */ /* 0x000fe200087fe40d */
[----:B------:R-:W-:Y:S01]  /*4230*/  IMAD.U32 R13, RZ, RZ, UR4 ;  /* 0x00000004ff0d7e24 */ /* 0x000fe2000f8e00ff */
[C---:B------:R-:W-:Y:S04]  /*4240*/  LEA R10, P0, R12.reuse, c[0x0][0x280], 0x2 ;  /* 0x0000a0000c0a7a11 */ /* 0x040fe800078010ff */
[----:B------:R-:W-:Y:S01]  /*4250*/  LEA.HI.X R11, R12, c[0x0][0x284], R11, 0x2, P0 ;  /* 0x0000a1000c0b7a11 */ /* 0x000fe200000f140b */
[----:B------:R-:W-:Y:S05]  /*4260*/  IMAD.U32 R12, RZ, RZ, UR4 ;  /* 0x00000004ff0c7e24 */ /* 0x000fea000f8e00ff */
[----:B------:R-:W-:Y:S01]  /*4270*/  LEA R12, P0, R12, R10, 0x2 ;  /* 0x0000000a0c0c7211 */ /* 0x000fe200078010ff */
[----:B------:R-:W-:Y:S03]  /*4280*/  IMAD.U32 R10, RZ, RZ, UR4 ;  /* 0x00000004ff0a7e24 */ /* 0x000fe6000f8e00ff */
[----:B------:R-:W-:Y:S02]  /*4290*/  LEA.HI.X.SX32 R13, R13, R11, 0x2, P0 ;  /* 0x0000000b0d0d7211 */ /* 0x000fe400000f16ff */
[----:B------:R-:W-:Y:S04]  /*42a0*/  IADD3 R10, -R246, c[0x0][0x168], -R10 ;  /* 0x00005a00f60a7a10 */ /* 0x000fe80007ffe90a */
[C---:B------:R-:W-:Y:S11]  /*42b0*/  ISETP.LT.OR P0, PT, R10.reuse, 0x1, !P3 ;  /* 0x000000010a00780c */ /* 0x040ff60005f01670 */
[----:B------:R-:W-:Y:S02]  /*42c0*/  @!UPT UIADD3 URZ, URZ, URZ, URZ ;  /* 0x0000003f3f3ff290 */ /* 0x000fe4000fffe03f */
[----:B------:R-:W-:Y:S01]  /*42d0*/  @!PT LDS RZ, [RZ] ;  /* 0x00000000fffff984 */ /* 0x000fe20000000800 */
[----:B------:R-:W-:Y:S01]  /*42e0*/  @!PT LDS RZ, [RZ] ;  /* 0x00000000fffff984 */ /* 0x000fe20000000800 */
[----:B------:R-:W-:Y:S01]  /*42f0*/  @!PT LDS RZ, [RZ] ;  /* 0x00000000fffff984 */ /* 0x000fe20000000800 */
[----:B------:R1:W-:Y:S01]  /*4300*/  LDGSTS.E.BYPASS.LTC128B.128 [R238+0x18080], [R8.64], !P0 ;  /* 0x1808000008ee7fae */ /* 0x0003e2000c101d4e */
[C---:B------:R-:W-:Y:S11]  /*4310*/  ISETP.LT.OR P0, PT, R10.reuse, 0x1, !P2 ;  /* 0x000000010a00780c */ /* 0x040ff60005701670 */
[----:B------:R-:W-:Y:S02]  /*4320*/  @!UPT UIADD3 URZ, URZ, URZ, URZ ;  /* 0x0000003f3f3ff290 */ /* 0x000fe4000fffe03f */
[----:B------:R1:W-:Y:S01]  /*4330*/  LDGSTS.E.BYPASS.LTC128B.128 [R238+0x1a080], [R8.64+0x80], !P0 ;  /* 0x1a08008008ee7fae */ /* 0x0003e2000c101d4e */
[C---:B------:R-:W-:Y:S11]  /*4340*/  ISETP.LT.OR P0, PT, R10.reuse, 0x1, !P1 ;  /* 0x000000010a00780c */ /* 0x040ff60004f01670 */
[----:B------:R-:W-:Y:S02]  /*4350*/  @!UPT UIADD3 URZ, URZ, URZ, URZ ;  /* 0x0000003f3f3ff290 */ /* 0x000fe4000fffe03f */
[----:B------:R1:W-:Y:S01]  /*4360*/  LDGSTS.E.BYPASS.LTC128B.128 [R238+0x1c080], [R8.64+0x100], !P0 ;  /* 0x1c08010008ee7fae */ /* 0x0003e2000c101d4e */
[----:B------:R-:W-:Y:S11]  /*4370*/  ISETP.LT.OR P0, PT, R10, 0x1, !P4 ;  /* 0x000000010a00780c */ /* 0x000ff60006701670 */
[----:B------:R-:W-:Y:S02]  /*4380*/  @!UPT UIADD3 URZ, URZ, URZ, URZ ;  /* 0x0000003f3f3ff290 */ /* 0x000fe4000fffe03f */
[----:B------:R1:W-:Y:S02]  /*4390*/  LDGSTS.E.BYPASS.LTC128B.128 [R238+0x1e080], [R8.64+0x180], !P0 ;  /* 0x1e08018008ee7fae */ /* 0x0003e4000c101d4e */
[----:B-1----:R-:W-:Y:S04]  /*43a0*/  IADD3 R8, P0, R8, UR16, RZ ;  /* 0x0000001008087c10 */ /* 0x002fe8000ff1e0ff */
[----:B------:R-:W-:Y:S02]  /*43b0*/  IADD3.X R9, R9, UR6, RZ, P0, !PT ;  /* 0x0000000609097c10 */ /* 0x000fe400087fe4ff */
[C---:B------:R-:W-:Y:S11]  /*43c0*/  ISETP.LT.OR P0, PT, R10.reuse, 0x21, !P3 ;  /* 0x000000210a00780c */ /* 0x040ff60005f01670 */
[----:B------:R-:W-:Y:S02]  /*43d0*/  @!UPT UIADD3 URZ, URZ, URZ, URZ ;  /* 0x0000003f3f3ff290 */ /* 0x000fe4000fffe03f */
[----:B------:R1:W-:Y:S01]  /*43e0*/  LDGSTS.E.BYPASS.LTC128B.128 [R238+0x19080], [R8.64], !P0 ;  /* 0x1908000008ee7fae */ /* 0x0003e2000c101d4e */
[C---:B------:R-:W-:Y:S11]  /*43f0*/  ISETP.LT.OR P0, PT, R10.reuse, 0x21, !P2 ;  /* 0x000000210a00780c */ /* 0x040ff60005701670 */
[----:B------:R-:W-:Y:S02]  /*4400*/  @!UPT UIADD3 URZ, URZ, URZ, URZ ;  /* 0x0000003f3f3ff290 */ /* 0x000fe4000fffe03f */
[----:B------:R2:W-:Y:S01]  /*4410*/  LDGSTS.E.BYPASS.LTC128B.128 [R238+0x1b080], [R18.64], !P0 ;  /* 0x1b08000012ee7fae */ /* 0x0005e2000c101d4e */
[----:B------:R-:W-:Y:S01]  /*4420*/  ISETP.LT.OR P0, PT, R10, 0x21, !P1 ;  /* 0x000000210a00780c */ /* 0x000fe20004f01670 */
[----:B-1----:R-:W-:Y:S11]  /*4430*/  @!P6 IMAD.SHL.U32 R8, R244, 0x10, RZ ;  /* 0x00000010f408e824 */ /* 0x002ff600078e00ff */
[----:B------:R-:W-:Y:S01]  /*4440*/  @!UPT UIADD3 URZ, URZ, URZ, URZ ;  /* 0x0000003f3f3ff290 */ /* 0x000fe2000fffe03f */
[----:B------:R2:W-:Y:S01]  /*4450*/  LDGSTS.E.BYPASS.LTC128B.128 [R238+0x1d080], [R16.64], !P0 ;  /* 0x1d08000010ee7fae */ /* 0x0005e2000c101d4e */
[----:B------:R-:W-:Y:S11]  /*4460*/  ISETP.LT.OR P0, PT, R10, 0x21, !P4 ;  /* 0x000000210a00780c */ /* 0x000ff60006701670 */
[----:B------:R-:W-:Y:S02]  /*4470*/  @!UPT UIADD3 URZ, URZ, URZ, URZ ;  /* 0x0000003f3f3ff290 */ /* 0x000fe4000fffe03f */
[----:B------:R2:W-:Y:S04]  /*4480*/  LDGSTS.E.BYPASS.LTC128B.128 [R238+0x1f080], [R14.64], !P0 ;  /* 0x1f0800000eee7fae */ /* 0x0005e8000c101d4e */
[----:B------:R2:W-:Y:S02]  /*4490*/  @!P6 LDGSTS.E.BYPASS.LTC128B.128 [R8+0x20180], [R12.64] ;  /* 0x201800000c08efae */ /* 0x0005e4000b901d4e */
.L_x_561:
[-C--:B-123--:R-:W-:Y:S01]  /*44a0*/  HMMA.16816.F32.BF16 R100, R4, R20.reuse, R100 ;  /* 0x000000140464723c */ /* 0x08efe20000041864 */
[----:B------:R-:W-:Y:S07]  /*44b0*/  LDSM.16.MT88.4 R8, [R0+0x11080] ;  /* 0x011080000008783b */ /* 0x000fee0000004200 */
[C---:B------:R-:W-:Y:S01]  /*44c0*/  HMMA.16816.F32.BF16 R104, R24.reuse, R20, R104 ;  /* 0x000000141868723c */ /* 0x040fe20000041868 */
[----:B------:R-:W-:Y:S07]  /*44d0*/  LDSM.16.MT88.4 R12, [R227+0x23280] ;  /* 0x02328000e30c783b */ /* 0x000fee0000004200 */
[-C--:B------:R-:W-:Y:S01]  /*44e0*/  HMMA.16816.F32.BF16 R108, R24, R22.reuse, R108 ;  /* 0x00000016186c723c */ /* 0x080fe2000004186c */
[----:B------:R-:W-:Y:S07]  /*44f0*/  LDSM.16.MT88.4 R16, [R0+0x13080] ;  /* 0x013080000010783b */ /* 0x000fee0000004200 */
[C---:B------:R-:W-:Y:S01]  /*4500*/  HMMA.16816.F32.BF16 R112, R4.reuse, R22, R112 ;  /* 0x000000160470723c */ /* 0x040fe20000041870 */
[----:B------:R-:W-:Y:S07]  /*4510*/  LDSM.16.MT88.4 R20, [R0+0x15080] ;  /* 0x015080000014783b */ /* 0x000fee0000004200 */
[-C--:B------:R-:W-:Y:S01]  /*4520*/  HMMA.16816.F32.BF16 R116, R4, R28.reuse, R116 ;  /* 0x0000001c0474723c */ /* 0x080fe20000041874 */
[----:B------:R-:W-:Y:S07]  /*4530*/  LDSM.16.MT88.4 R164, [R227+0x23a80] ;  /* 0x023a8000e3a4783b */ /* 0x000fee0000004200 */
[C---:B------:R-:W-:Y:S01]  /*4540*/  HMMA.16816.F32.BF16 R120, R24.reuse, R28, R120 ;  /* 0x0000001c1878723c */ /* 0x040fe20000041878 */
[----:B------:R-:W0:Y:S07]  /*4550*/  LDGDEPBAR ;  /* 0x00000000000079af */ /* 0x000e2e0000000000 */
[-C--:B------:R-:W-:Y:S08]  /*4560*/  HMMA.16816.F32.BF16 R124, R24, R30.reuse, R124 ;  /* 0x0000001e187c723c */ /* 0x080ff0000004187c */
[C---:B------:R-:W-:Y:S01]  /*4570*/  HMMA.16816.F32.BF16 R128, R4.reuse, R30, R128 ;  /* 0x0000001e0480723c */ /* 0x040fe20000041880 */
[----:B------:R-:W-:Y:S07]  /*4580*/  LDSM.16.MT88.4 R28, [R230+0x23a80] ;  /* 0x023a8000e61c783b */ /* 0x000fee0000004200 */
[-C--:B------:R-:W-:Y:S08]  /*4590*/  HMMA.16816.F32.BF16 R132, R4, R32.reuse, R132 ;  /* 0x000000200484723c */ /* 0x080ff00000041884 */
[C---:B------:R-:W-:Y:S08]  /*45a0*/  HMMA.16816.F32.BF16 R136, R24.reuse, R32, R136 ;  /* 0x000000201888723c */ /* 0x040ff00000041888 */
[-C--:B------:R-:W-:Y:S08]  /*45b0*/  HMMA.16816.F32.BF16 R140, R24, R34.reuse, R140 ;  /* 0x00000022188c723c */ /* 0x080ff0000004188c */
[C---:B------:R-:W-:Y:S01]  /*45c0*/  HMMA.16816.F32.BF16 R144, R4.reuse, R34, R144 ;  /* 0x000000220490723c */ /* 0x040fe20000041890 */
[----:B------:R-:W-:Y:S07]  /*45d0*/  LDSM.16.MT88.4 R32, [R0+0x11880] ;  /* 0x011880000020783b */ /* 0x000fee0000004200 */
[-C--:B------:R-:W-:Y:S08]  /*45e0*/  HMMA.16816.F32.BF16 R148, R4, R168.reuse, R148 ;  /* 0x000000a80494723c */ /* 0x080ff00000041894 */
[C---:B------:R-:W-:Y:S08]  /*45f0*/  HMMA.16816.F32.BF16 R152, R24.reuse, R168, R152 ;  /* 0x000000a81898723c */ /* 0x040ff00000041898 */
[-C--:B------:R-:W-:Y:S01]  /*4600*/  HMMA.16816.F32.BF16 R156, R24, R170.reuse, R156 ;  /* 0x000000aa189c723c */ /* 0x080fe2000004189c */
[----:B------:R-:W-:Y:S07]  /*4610*/  LDSM.16.MT88.4 R24, [R0+0x17080] ;  /* 0x017080000018783b */ /* 0x000fee0000004200 */
[----:B------:R-:W-:Y:S01]  /*4620*/  HMMA.16816.F32.BF16 R160, R4, R170, R160 ;  /* 0x000000aa04a0723c */ /* 0x000fe200000418a0 */
[----:B------:R-:W1:Y:S07]  /*4630*/  LDSM.16.MT88.4 R4, [R230+0x23280] ;  /* 0x02328000e604783b */ /* 0x000e6e0000004200 */
[-C--:B------:R-:W-:Y:S01]  /*4640*/  HMMA.16816.F32.BF16 R100, R172, R180.reuse, R100 ;  /* 0x000000b4ac64723c */ /* 0x080fe20000041864 */
[----:B------:R-:W2:Y:S07]  /*4650*/  LDSM.16.MT88.4 R168, [R0+0x13880] ;  /* 0x0138800000a8783b */ /* 0x000eae0000004200 */
        /* <DEDUP_REMOVED lines=15> */
[-C--:B-1----:R-:W-:Y:S08]  /*4750*/  HMMA.16816.F32.BF16 R100, R4, R8.reuse, R100 ;  /* 0x000000080464723c */ /* 0x082ff00000041864 */
[C---:B------:R-:W-:Y:S08]  /*4760*/  HMMA.16816.F32.BF16 R104, R12.reuse, R8, R104 ;  /* 0x000000080c68723c */ /* 0x040ff00000041868 */
[-C--:B------:R-:W-:Y:S08]  /*4770*/  HMMA.16816.F32.BF16 R108, R12, R10.reuse, R108 ;  /* 0x0000000a0c6c723c */ /* 0x080ff0000004186c */
[C---:B------:R-:W-:Y:S01]  /*4780*/  HMMA.16816.F32.BF16 R112, R4.reuse, R10, R112 ;  /* 0x0000000a0470723c */ /* 0x040fe20000041870 */
[----:B------:R-:W1:Y:S07]  /*4790*/  LDSM.16.MT88.4 R8, [R0+0x15880] ;  /* 0x015880000008783b */ /* 0x000e6e0000004200 */
        /* <DEDUP_REMOVED lines=12> */
[----:B------:R-:W3:Y:S07]  /*4860*/  LDSM.16.MT88.4 R4, [R0+0x17880] ;  /* 0x017880000004783b */ /* 0x000eee0000004200 */
[-C--:B------:R-:W-:Y:S01]  /*4870*/  HMMA.16816.F32.BF16 R100, R28, R32.reuse, R100 ;  /* 0x000000201c64723c */ /* 0x080fe20000041864 */
[----:B------:R-:W-:Y:S07]  /*4880*/  BAR.SYNC.DEFER_BLOCKING 0x0 ;  /* 0x0000000000007b1d */ /* 0x000fee0000010000 */
[C---:B------:R-:W-:Y:S08]  /*4890*/  HMMA.16816.F32.BF16 R104, R164.reuse, R32, R104 ;  /* 0x00000020a468723c */ /* 0x040ff00000041868 */
[-C--:B------:R-:W-:Y:S08]  /*48a0*/  HMMA.16816.F32.BF16 R108, R164, R34.reuse, R108 ;  /* 0x00000022a46c723c */ /* 0x080ff0000004186c */
[C---:B------:R-:W-:Y:S01]  /*48b0*/  HMMA.16816.F32.BF16 R112, R28.reuse, R34, R112 ;  /* 0x000000221c70723c */ /* 0x040fe20000041870 */
[----:B------:R4:W3:Y:S07]  /*48c0*/  LDSM.16.M88.4 R192, [R232] ;  /* 0x00000000e8c0783b */ /* 0x0008ee0000000200 */
[-C--:B--2---:R-:W-:Y:S01]  /*48d0*/  HMMA.16816.F32.BF16 R116, R28, R168.reuse, R116 ;  /* 0x000000a81c74723c */ /* 0x084fe20000041874 */
[----:B------:R4:W2:Y:S07]  /*48e0*/  LDSM.16.M88.4 R188, [R232+0x1000] ;  /* 0x00100000e8bc783b */ /* 0x0008ae0000000200 */
[C---:B------:R-:W-:Y:S01]  /*48f0*/  HMMA.16816.F32.BF16 R120, R164.reuse, R168, R120 ;  /* 0x000000a8a478723c */ /* 0x040fe20000041878 */
[----:B------:R4:W2:Y:S07]  /*4900*/  LDSM.16.MT88.4 R16, [R0+0x80] ;  /* 0x000080000010783b */ /* 0x0008ae0000004200 */
[-C--:B------:R-:W-:Y:S01]  /*4910*/  HMMA.16816.F32.BF16 R124, R164, R170.reuse, R124 ;  /* 0x000000aaa47c723c */ /* 0x080fe2000004187c */
[----:B------:R4:W2:Y:S07]  /*4920*/  LDSM.16.MT88.4 R32, [R0+0x2080] ;  /* 0x002080000020783b */ /* 0x0008ae0000004200 */
[C---:B------:R-:W-:Y:S01]  /*4930*/  HMMA.16816.F32.BF16 R128, R28.reuse, R170, R128 ;  /* 0x000000aa1c80723c */ /* 0x040fe20000041880 */
[----:B------:R4:W2:Y:S07]  /*4940*/  LDSM.16.MT88.4 R176, [R0+0x4080] ;  /* 0x0040800000b0783b */ /* 0x0008ae0000004200 */
[-C--:B-1----:R-:W-:Y:S01]  /*4950*/  HMMA.16816.F32.BF16 R132, R28, R8.reuse, R132 ;  /* 0x000000081c84723c */ /* 0x082fe20000041884 */
[----:B------:R4:W1:Y:S07]  /*4960*/  LDSM.16.MT88.4 R196, [R0+0x6080] ;  /* 0x0060800000c4783b */ /* 0x00086e0000004200 */
[C---:B------:R-:W-:Y:S01]  /*4970*/  HMMA.16816.F32.BF16 R136, R164.reuse, R8, R136 ;  /* 0x00000008a488723c */ /* 0x040fe20000041888 */
[----:B------:R4:W1:Y:S07]  /*4980*/  LDSM.16.M88.4 R200, [R233] ;  /* 0x00000000e9c8783b */ /* 0x00086e0000000200 */
[-C--:B------:R-:W-:Y:S01]  /*4990*/  HMMA.16816.F32.BF16 R140, R164, R10.reuse, R140 ;  /* 0x0000000aa48c723c */ /* 0x080fe2000004188c */
[----:B------:R4:W1:Y:S07]  /*49a0*/  LDSM.16.M88.4 R208, [R233+0x1000] ;  /* 0x00100000e9d0783b */ /* 0x00086e0000000200 */
[C---:B------:R-:W-:Y:S01]  /*49b0*/  HMMA.16816.F32.BF16 R144, R28.reuse, R10, R144 ;  /* 0x0000000a1c90723c */ /* 0x040fe20000041890 */
[----:B------:R4:W1:Y:S07]  /*49c0*/  LDSM.16.MT88.4 R204, [R0+0x880] ;  /* 0x0008800000cc783b */ /* 0x00086e0000004200 */
[-C--:B---3--:R-:W-:Y:S01]  /*49d0*/  HMMA.16816.F32.BF16 R148, R28, R4.reuse, R148 ;  /* 0x000000041c94723c */ /* 0x088fe20000041894 */
[----:B------:R4:W3:Y:S07]  /*49e0*/  LDSM.16.MT88.4 R212, [R0+0x2880] ;  /* 0x0028800000d4783b */ /* 0x0008ee0000004200 */
[C---:B------:R-:W-:Y:S01]  /*49f0*/  HMMA.16816.F32.BF16 R152, R164.reuse, R4, R152 ;  /* 0x00000004a498723c */ /* 0x040fe20000041898 */
[----:B------:R4:W1:Y:S07]  /*4a00*/  LDSM.16.MT88.4 R216, [R0+0x4880] ;  /* 0x0048800000d8783b */ /* 0x00086e0000004200 */
[-C--:B------:R-:W-:Y:S01]  /*4a10*/  HMMA.16816.F32.BF16 R156, R164, R6.reuse, R156 ;  /* 0x00000006a49c723c */ /* 0x080fe2000004189c */
[----:B------:R4:W1:Y:S07]  /*4a20*/  LDSM.16.MT88.4 R220, [R0+0x6880] ;  /* 0x0068800000dc783b */ /* 0x00086e0000004200 */
[----:B------:R-:W-:Y:S01]  /*4a30*/  HMMA.16816.F32.BF16 R160, R28, R6, R160 ;  /* 0x000000061ca0723c */ /* 0x000fe200000418a0 */
[----:B------:R-:W-:-:S07]  /*4a40*/  @P5 BRA `(.L_x_562) ;  /* 0x0000049000005947 */ /* 0x000fce0003800000 */
[C---:B--2---:R-:W-:Y:S01]  /*4a50*/  LOP3.LUT P3, RZ, R242.reuse, 0x1, RZ, 0xc0, !PT ;  /* 0x00000001f2ff7812 */ /* 0x044fe2000786c0ff */
[----:B------:R-:W-:Y:S01]  /*4a60*/  USHF.R.S32.HI UR22, URZ, 0x1f, UR21 ;  /* 0x0000001f3f167899 */ /* 0x000fe20008011415 */
[C---:B------:R-:W-:Y:S01]  /*4a70*/  LOP3.LUT P2, RZ, R242.reuse, 0x2, RZ, 0xc0, !PT ;  /* 0x00000002f2ff7812 */ /* 0x040fe2000784c0ff */
[----:B------:R-:W2:Y:S01]  /*4a80*/  S2R R8, SR_CTAID.Y ;  /* 0x0000000000087919 */ /* 0x000ea20000002600 */
        /* <DEDUP_REMOVED lines=18> */
[----:B--2---:R-:W-:Y:S01]  /*4bb0*/  SHF.R.S32.HI R9, RZ, 0x1f, R8 ;  /* 0x0000001fff097819 */ /* 0x004fe20000011408 */
        /* <DEDUP_REMOVED lines=34> */
[----:B--2---:R-:W-:Y:S04]  /*4de0*/  IADD3 R4, P0, R4, UR9, RZ ;  /* 0x0000000904047c10 */ /* 0x004fe8000ff1e0ff */
        /* <DEDUP_REMOVED lines=8> */
[----:B--2---:R-:W-:Y:S11]  /*4e70*/  @!P6 IMAD.SHL.U32 R4, R244, 0x10, RZ ;  /* 0x00000010f404e824 */ /* 0x004ff600078e00ff */
[----:B------:R-:W-:Y:S01]  /*4e80*/  @!UPT UIADD3 URZ, URZ, URZ, URZ ;  /* 0x0000003f3f3ff290 */ /* 0x000fe2000fffe03f */
[----:B------:R4:W-:Y:S01]  /*4e90*/  LDGSTS.E.BYPASS.LTC128B.128 [R238+0x15080], [R12.64], !P0 ;  /* 0x150800000cee7fae */ /* 0x0009e2000c101d4e */
[----:B------:R-:W-:Y:S11]  /*4ea0*/  ISETP.LT.OR P0, PT, R6, 0x21, !P4 ;  /* 0x000000210600780c */ /* 0x000ff60006701670 */
[----:B------:R-:W-:Y:S02]  /*4eb0*/  @!UPT UIADD3 URZ, URZ, URZ, URZ ;  /* 0x0000003f3f3ff290 */ /* 0x000fe4000fffe03f */
[----:B------:R4:W-:Y:S04]  /*4ec0*/  LDGSTS.E.BYPASS.LTC128B.128 [R238+0x17080], [R10.64], !P0 ;  /* 0x170800000aee7fae */ /* 0x0009e8000c101d4e */
[----:B------:R4:W-:Y:S02]  /*4ed0*/  @!P6 LDGSTS.E.BYPASS.LTC128B.128 [R4+0x20080], [R8.64] ;  /* 0x200800000804efae */ /* 0x0009e4000b901d4e */
.L_x_562:
[-C--:B--2-4-:R-:W-:Y:S01]  /*4ee0*/  HMMA.16816.F32.BF16 R4, R192, R16.reuse, RZ ;  /* 0x00000010c004723c */ /* 0x094fe200000418ff */
[----:B-----5:R-:W2:Y:S01]  /*4ef0*/  LDL R236, [R1+0x10] ;  /* 0x0000100001ec7983 */ /* 0x020ea20000100800 */
[----:B------:R-:W-:Y:S02]  /*4f00*/  USHF.L.U32 UR11, UR11, 0xe, URZ ;  /* 0x0000000e0b0b7899 */ /* 0x000fe4000800063f */
[----:B------:R-:W-:Y:S01]  /*4f10*/  UISETP.GE.AND UP0, UPT, UR21, UR20, UPT ;  /* 0x000000141500728c */ /* 0x000fe2000bf06270 */
[----:B------:R-:W0:Y:S03]  /*4f20*/  LDGDEPBAR ;  /* 0x00000000000079af */ /* 0x000e260000000000 */
[C---:B------:R-:W-:Y:S08]  /*4f30*/  HMMA.16816.F32.BF16 R8, R188.reuse, R16, RZ ;  /* 0x00000010bc08723c */ /* 0x040ff000000418ff */
[-C--:B------:R-:W-:Y:S08]  /*4f40*/  HMMA.16816.F32.BF16 R12, R188, R18.reuse, RZ ;  /* 0x00000012bc0c723c */ /* 0x080ff000000418ff */
        /* <DEDUP_REMOVED lines=9> */
[-C--:B-1----:R-:W-:Y:S08]  /*4fe0*/  HMMA.16816.F32.BF16 R180, R192, R196.reuse, RZ ;  /* 0x000000c4c0b4723c */ /* 0x082ff000000418ff */
[C---:B------:R-:W-:Y:S07]  /*4ff0*/  HMMA.16816.F32.BF16 R184, R188.reuse, R196, RZ ;  /* 0x000000c4bcb8723c */ /* 0x040fee00000418ff */
[----:B------:R-:W-:Y:S01]  /*5000*/  IMAD.U32 R197, RZ, RZ, UR11 ;  /* 0x0000000bffc57e24 */ /* 0x000fe2000f8e00ff */
[-C--:B------:R-:W-:Y:S08]  /*5010*/  HMMA.16816.F32.BF16 R188, R188, R198.reuse, RZ ;  /* 0x000000c6bcbc723c */ /* 0x080ff000000418ff */
[----:B------:R-:W-:Y:S01]  /*5020*/  HMMA.16816.F32.BF16 R192, R192, R198, RZ ;  /* 0x000000c6c0c0723c */ /* 0x000fe200000418ff */
[----:B------:R-:W4:Y:S07]  /*5030*/  LDL.64 R198, [R1+0x8] ;  /* 0x0000080001c67983 */ /* 0x000f2e0000100a00 */
[-C--:B------:R-:W-:Y:S08]  /*5040*/  HMMA.16816.F32.BF16 R4, R200, R204.reuse, R4 ;  /* 0x000000ccc804723c */ /* 0x080ff00000041804 */
[C---:B------:R-:W-:Y:S08]  /*5050*/  HMMA.16816.F32.BF16 R8, R208.reuse, R204, R8 ;  /* 0x000000ccd008723c */ /* 0x040ff00000041808 */
[-C--:B------:R-:W-:Y:S08]  /*5060*/  HMMA.16816.F32.BF16 R12, R208, R206.reuse, R12 ;  /* 0x000000ced00c723c */ /* 0x080ff0000004180c */
[C---:B------:R-:W-:Y:S01]  /*5070*/  HMMA.16816.F32.BF16 R16, R200.reuse, R206, R16 ;  /* 0x000000cec810723c */ /* 0x040fe20000041810 */
[----:B------:R-:W-:Y:S07]  /*5080*/  LDSM.16.MT88.4 R204, [R0+0x1080] ;  /* 0x0010800000cc783b */ /* 0x000fee0000004200 */
[-C--:B---3--:R-:W-:Y:S08]  /*5090*/  HMMA.16816.F32.BF16 R20, R200, R212.reuse, R20 ;  /* 0x000000d4c814723c */ /* 0x088ff00000041814 */
[C---:B------:R-:W-:Y:S08]  /*50a0*/  HMMA.16816.F32.BF16 R24, R208.reuse, R212, R24 ;  /* 0x000000d4d018723c */ /* 0x040ff00000041818 */
[-C--:B------:R-:W-:Y:S08]  /*50b0*/  HMMA.16816.F32.BF16 R28, R208, R214.reuse, R28 ;  /* 0x000000d6d01c723c */ /* 0x080ff0000004181c */
[C---:B------:R-:W-:Y:S01]  /*50c0*/  HMMA.16816.F32.BF16 R32, R200.reuse, R214, R32 ;  /* 0x000000d6c820723c */ /* 0x040fe20000041820 */
[----:B------:R-:W-:Y:S07]  /*50d0*/  LDSM.16.MT88.4 R212, [R0+0x5080] ;  /* 0x0050800000d4783b */ /* 0x000fee0000004200 */
[-C--:B------:R-:W-:Y:S08]  /*50e0*/  HMMA.16816.F32.BF16 R164, R200, R216.reuse, R164 ;  /* 0x000000d8c8a4723c */ /* 0x080ff000000418a4 */
[C---:B------:R-:W-:Y:S08]  /*50f0*/  HMMA.16816.F32.BF16 R168, R208.reuse, R216, R168 ;  /* 0x000000d8d0a8723c */ /* 0x040ff000000418a8 */
[-C--:B------:R-:W-:Y:S08]  /*5100*/  HMMA.16816.F32.BF16 R172, R208, R218.reuse, R172 ;  /* 0x000000dad0ac723c */ /* 0x080ff000000418ac */
[C---:B------:R-:W-:Y:S08]  /*5110*/  HMMA.16816.F32.BF16 R176, R200.reuse, R218, R176 ;  /* 0x000000dac8b0723c */ /* 0x040ff000000418b0 */
[-C--:B------:R-:W-:Y:S08]  /*5120*/  HMMA.16816.F32.BF16 R180, R200, R220.reuse, R180 ;  /* 0x000000dcc8b4723c */ /* 0x080ff000000418b4 */
[C---:B------:R-:W-:Y:S08]  /*5130*/  HMMA.16816.F32.BF16 R184, R208.reuse, R220, R184 ;  /* 0x000000dcd0b8723c */ /* 0x040ff000000418b8 */
[-C--:B------:R-:W-:Y:S01]  /*5140*/  HMMA.16816.F32.BF16 R188, R208, R222.reuse, R188 ;  /* 0x000000ded0bc723c */ /* 0x080fe200000418bc */
[----:B------:R-:W-:Y:S07]  /*5150*/  LDSM.16.M88.4 R208, [R235+0x1000] ;  /* 0x00100000ebd0783b */ /* 0x000fee0000000200 */
[----:B------:R-:W-:Y:S01]  /*5160*/  HMMA.16816.F32.BF16 R192, R200, R222, R192 ;  /* 0x000000dec8c0723c */ /* 0x000fe200000418c0 */
[----:B------:R-:W-:Y:S03]  /*5170*/  LDSM.16.MT88.4 R200, [R0+0x3080] ;  /* 0x0030800000c8783b */ /* 0x000fe60000004200 */
[----:B----4-:R-:W-:Y:S01]  /*5180*/  IADD3 R196, P0, R198, UR11, RZ ;  /* 0x0000000bc6c47c10 */ /* 0x010fe2000ff1e0ff */
[----:B------:R-:W-:Y:S03]  /*5190*/  UMOV UR11, UR21 ;  /* 0x00000015000b7c82 */ /* 0x000fe60008000000 */
[----:B--2---:R-:W-:Y:S04]  /*51a0*/  LEA.HI.X.SX32 R197, R197, R236, 0x1, P0 ;  /* 0x000000ecc5c57211 */ /* 0x004fe800000f0eff */
[C---:B------:R-:W-:Y:S04]  /*51b0*/  LEA R236, P0, R196.reuse, c[0x0][0x220], 0x2 ;  /* 0x00008800c4ec7a11 */ /* 0x040fe800078010ff */
[----:B------:R-:W-:Y:S02]  /*51c0*/  LEA.HI.X R237, R196, c[0x0][0x224], R197, 0x2, P0 ;  /* 0x00008900c4ed7a11 */ /* 0x000fe400000f14c5 */
[----:B------:R-:W1:Y:S01]  /*51d0*/  LDSM.16.M88.4 R196, [R235] ;  /* 0x00000000ebc4783b */ /* 0x000e620000000200 */
[----:B------:R-:W-:Y:S01]  /*51e0*/  PLOP3.LUT P0, PT, PT, PT, UP0, 0x80, 0x0 ;  /* 0x000000000000781c */ /* 0x000fe20003f0f008 */
        /* <DEDUP_REMOVED lines=8> */
[C---:B------:R-:W-:Y:S01]  /*5270*/  HMMA.16816.F32.BF16 R32, R196.reuse, R202, R32 ;  /* 0x000000cac420723c */ /* 0x040fe20000041820 */
[----:B------:R-:W-:Y:S07]  /*5280*/  LDSM.16.M88.4 R200, [R234] ;  /* 0x00000000eac8783b */ /* 0x000fee0000000200 */
[-C--:B------:R-:W-:Y:S08]  /*5290*/  HMMA.16816.F32.BF16 R164, R196, R212.reuse, R164 ;  /* 0x000000d4c4a4723c */ /* 0x080ff000000418a4 */
[C---:B------:R-:W-:Y:S08]  /*52a0*/  HMMA.16816.F32.BF16 R168, R208.reuse, R212, R168 ;  /* 0x000000d4d0a8723c */ /* 0x040ff000000418a8 */
[-C--:B------:R-:W-:Y:S08]  /*52b0*/  HMMA.16816.F32.BF16 R172, R208, R214.reuse, R172 ;  /* 0x000000d6d0ac723c */ /* 0x080ff000000418ac */
[C---:B------:R-:W-:Y:S01]  /*52c0*/  HMMA.16816.F32.BF16 R176, R196.reuse, R214, R176 ;  /* 0x000000d6c4b0723c */ /* 0x040fe200000418b0 */
[----:B------:R-:W-:Y:S07]  /*52d0*/  LDSM.16.M88.4 R212, [R234+0x1000] ;  /* 0x00100000ead4783b */ /* 0x000fee0000000200 */
[-C--:B-1----:R-:W-:Y:S08]  /*52e0*/  HMMA.16816.F32.BF16 R180, R196, R204.reuse, R180 ;  /* 0x000000ccc4b4723c */ /* 0x082ff000000418b4 */
[C---:B------:R-:W-:Y:S08]  /*52f0*/  HMMA.16816.F32.BF16 R184, R208.reuse, R204, R184 ;  /* 0x000000ccd0b8723c */ /* 0x040ff000000418b8 */
[-C--:B------:R-:W-:Y:S01]  /*5300*/  HMMA.16816.F32.BF16 R188, R208, R206.reuse, R188 ;  /* 0x000000ced0bc723c */ /* 0x080fe200000418bc */
[----:B------:R-:W1:Y:S07]  /*5310*/  LDSM.16.MT88.4 R208, [R0+0x1880] ;  /* 0x0018800000d0783b */ /* 0x000e6e0000004200 */
[----:B------:R-:W-:Y:S01]  /*5320*/  HMMA.16816.F32.BF16 R192, R196, R206, R192 ;  /* 0x000000cec4c0723c */ /* 0x000fe200000418c0 */
[----:B------:R-:W2:Y:S04]  /*5330*/  LDSM.16.MT88.4 R196, [R0+0x3880] ;  /* 0x0038800000c4783b */ /* 0x000ea80000004200 */
[----:B------:R-:W3:Y:S03]  /*5340*/  LDSM.16.MT88.4 R204, [R0+0x5880] ;  /* 0x0058800000cc783b */ /* 0x000ee60000004200 */
[-C--:B-1----:R-:W-:Y:S08]  /*5350*/  HMMA.16816.F32.BF16 R4, R200, R208.reuse, R4 ;  /* 0x000000d0c804723c */ /* 0x082ff00000041804 */
[C---:B------:R-:W-:Y:S08]  /*5360*/  HMMA.16816.F32.BF16 R8, R212.reuse, R208, R8 ;  /* 0x000000d0d408723c */ /* 0x040ff00000041808 */
[-C--:B------:R-:W-:Y:S07]  /*5370*/  HMMA.16816.F32.BF16 R12, R212, R210.reuse, R12 ;  /* 0x000000d2d40c723c */ /* 0x080fee000004180c */
[----:B------:R-:W-:Y:S01]  /*5380*/  RED.E.ADD.F32.FTZ.RN.STRONG.GPU [R236.64], R4 ;  /* 0x00000004ec00798e */ /* 0x000fe2000c10e78e */
[C---:B------:R-:W-:Y:S03]  /*5390*/  HMMA.16816.F32.BF16 R16, R200.reuse, R210, R16 ;  /* 0x000000d2c810723c */ /* 0x040fe60000041810 */
[----:B------:R-:W1:Y:S04]  /*53a0*/  LDSM.16.MT88.4 R208, [R0+0x7880] ;  /* 0x0078800000d0783b */ /* 0x000e680000004200 */
[----:B------:R4:W-:Y:S01]  /*53b0*/  RED.E.ADD.F32.FTZ.RN.STRONG.GPU [R236.64+0x400], R5 ;  /* 0x00040005ec00798e */ /* 0x0009e2000c10e78e */
[-C--:B--2---:R-:W-:Y:S03]  /*53c0*/  HMMA.16816.F32.BF16 R20, R200, R196.reuse, R20 ;  /* 0x000000c4c814723c */ /* 0x084fe60000041814 */
[----:B------:R4:W-:Y:S04]  /*53d0*/  RED.E.ADD.F32.FTZ.RN.STRONG.GPU [R236.64+0x800], R6 ;  /* 0x00080006ec00798e */ /* 0x0009e8000c10e78e */
[----:B------:R4:W-:Y:S01]  /*53e0*/  RED.E.ADD.F32.FTZ.RN.STRONG.GPU [R236.64+0xc00], R7 ;  /* 0x000c0007ec00798e */ /* 0x0009e2000c10e78e */
[C---:B------:R-:W-:Y:S03]  /*53f0*/  HMMA.16816.F32.BF16 R24, R212.reuse, R196, R24 ;  /* 0x000000c4d418723c */ /* 0x040fe60000041818 */
[----:B------:R4:W-:Y:S04]  /*5400*/  RED.E.ADD.F32.FTZ.RN.STRONG.GPU [R236.64+0x1000], R8 ;  /* 0x00100008ec00798e */ /* 0x0009e8000c10e78e */
[----:B------:R4:W-:Y:S01]  /*5410*/  RED.E.ADD.F32.FTZ.RN.STRONG.GPU [R236.64+0x1400], R9 ;  /* 0x00140009ec00798e */ /* 0x0009e2000c10e78e */
[-C--:B------:R-:W-:Y:S03]  /*5420*/  HMMA.16816.F32.BF16 R28, R212, R198.reuse, R28 ;  /* 0x000000c6d41c723c */ /* 0x080fe6000004181c */
[----:B------:R4:W-:Y:S04]  /*5430*/  RED.E.ADD.F32.FTZ.RN.STRONG.GPU [R236.64+0x1800], R10 ;  /* 0x0018000aec00798e */ /* 0x0009e8000c10e78e */
[----:B------:R4:W-:Y:S01]  /*5440*/  RED.E.ADD.F32.FTZ.RN.STRONG.GPU [R236.64+0x1c00], R11 ;  /* 0x001c000bec00798e */ /* 0x0009e2000c10e78e */
[C---:B------:R-:W-:Y:S03]  /*5450*/  HMMA.16816.F32.BF16 R32, R200.reuse, R198, R32 ;  /* 0x000000c6c820723c */ /* 0x040fe60000041820 */
[----:B------:R4:W-:Y:S04]  /*5460*/  RED.E.ADD.F32.FTZ.RN.STRONG.GPU [R236.64+0x2000], R16 ;  /* 0x00200010ec00798e */ /* 0x0009e8000c10e78e */
[----:B------:R4:W-:Y:S01]  /*5470*/  RED.E.ADD.F32.FTZ.RN.STRONG.GPU [R236.64+0x2400], R17 ;  /* 0x00240011ec00798e */ /* 0x0009e2000c10e78e */
[-C--:B---3--:R-:W-:Y:S03]  /*5480*/  HMMA.16816.F32.BF16 R164, R200, R204.reuse, R164 ;  /* 0x000000ccc8a4723c */ /* 0x088fe600000418a4 */
        /* <DEDUP_REMOVED lines=11> */
[-C--:B-1----:R-:W-:Y:S03]  /*5540*/  HMMA.16816.F32.BF16 R180, R200, R208.reuse, R180 ;  /* 0x000000d0c8b4723c */ /* 0x082fe600000418b4 */
        /* <DEDUP_REMOVED lines=8> */
[----:B------:R-:W-:Y:S03]  /*55d0*/  HMMA.16816.F32.BF16 R192, R200, R210, R192 ;  /* 0x000000d2c8c0723c */ /* 0x000fe600000418c0 */
        /* <DEDUP_REMOVED lines=41> */
.L_x_560:
[----:B------:R-:W1:Y:S01]  /*5870*/  S2R R2, SR_TID.X ;  /* 0x0000000000027919 */ /* 0x000e620000002100 */
[----:B------:R-:W-:Y:S01]  /*5880*/  SHF.R.S32.HI R3, RZ, 0x1f, R244 ;  /* 0x0000001fff037819 */ /* 0x000fe200000114f4 */
[----:B------:R-:W-:Y:S01]  /*5890*/  FMUL.FTZ R100, R100, c[0x0][0x298] ;  /* 0x0000a60064647a20 */ /* 0x000fe20000410000 */
[----:B------:R-:W-:Y:S01]  /*58a0*/  LOP3.LUT P0, RZ, R252, 0x4, RZ, 0xc0, !PT ;  /* 0x00000004fcff7812 */ /* 0x000fe2000780c0ff */
[----:B------:R-:W-:Y:S01]  /*58b0*/  BAR.SYNC.DEFER_BLOCKING 0x1, 0x100 ;  /* 0x0044000000007b1d */ /* 0x000fe20000010000 */
[----:B------:R-:W-:Y:S01]  /*58c0*/  LEA.HI R4, R3, R244, RZ, 0x6 ;  /* 0x000000f403047211 */ /* 0x000fe200078f30ff */
[----:B----4-:R-:W-:Y:S01]  /*58d0*/  FMUL.FTZ R34, R101, c[0x0][0x298] ;  /* 0x0000a60065227a20 */ /* 0x010fe20000410000 */
        /* <DEDUP_REMOVED lines=22> */
[----:B------:R-:W-:Y:S01]  /*5a40*/  LEA.HI R0, R0, R2, RZ, 0x5 ;  /* 0x0000000200007211 */ /* 0x000fe200078f28ff */
[----:B------:R-:W-:Y:S01]  /*5a50*/  IMAD.SHL.U32 R2, R252, 0x40, RZ ;  /* 0x00000040fc027824 */ /* 0x000fe200078e00ff */
[----:B------:R-:W-:Y:S01]  /*5a60*/  F2FP.BF16.PACK_AB R64, R65, R64 ;  /* 0x000000404140723e */ /* 0x000fe200000010ff */
[----:B------:R-:W-:Y:S01]  /*5a70*/  FMUL.FTZ R28, R109, c[0x0][0x298] ;  /* 0x0000a6006d1c7a20 */ /* 0x000fe20000410000 */
[----:B------:R-:W-:Y:S01]  /*5a80*/  SHF.R.S32.HI R8, RZ, 0x5, R0 ;  /* 0x00000005ff087819 */ /* 0x000fe20000011400 */
[----:B------:R-:W-:Y:S01]  /*5a90*/  FMUL.FTZ R110, R110, c[0x0][0x298] ;  /* 0x0000a6006e6e7a20 */ /* 0x000fe20000410000 */
[----:B------:R-:W-:Y:S01]  /*5aa0*/  LOP3.LUT R6, R2, 0x1c0, RZ, 0xc0, !PT ;  /* 0x000001c002067812 */ /* 0x000fe200078ec0ff */
[----:B------:R-:W-:Y:S01]  /*5ab0*/  FMUL.FTZ R27, R111, c[0x0][0x298] ;  /* 0x0000a6006f1b7a20 */ /* 0x000fe20000410000 */
[----:B------:R-:W-:Y:S01]  /*5ac0*/  LEA.HI R0, R0, R8, RZ, 0x1 ;  /* 0x0000000800007211 */ /* 0x000fe200078f08ff */
[----:B------:R-:W-:Y:S01]  /*5ad0*/  FMUL.FTZ R116, R116, c[0x0][0x298] ;  /* 0x0000a60074747a20 */ /* 0x000fe20000410000 */
[----:B------:R-:W-:Y:S01]  /*5ae0*/  SHF.R.S32.HI R2, RZ, 0x6, R4 ;  /* 0x00000006ff027819 */ /* 0x000fe20000011404 */
[----:B------:R-:W-:Y:S01]  /*5af0*/  FMUL.FTZ R26, R117, c[0x0][0x298] ;  /* 0x0000a600751a7a20 */ /* 0x000fe20000410000 */
[CC--:B------:R-:W-:Y:S01]  /*5b00*/  LEA.HI R4, R3.reuse, R244.reuse, RZ, 0x2 ;  /* 0x000000f403047211 */ /* 0x0c0fe200078f10ff */
[----:B------:R-:W-:Y:S01]  /*5b10*/  FMUL.FTZ R118, R118, c[0x0][0x298] ;  /* 0x0000a60076767a20 */ /* 0x000fe20000410000 */
[----:B------:R-:W-:Y:S01]  /*5b20*/  LOP3.LUT R0, R0, 0xfffffffe, RZ, 0xc0, !PT ;  /* 0xfffffffe00007812 */ /* 0x000fe200078ec0ff */
[----:B------:R-:W-:Y:S01]  /*5b30*/  IMAD.SHL.U32 R2, R2, 0x8, RZ ;  /* 0x0000000802027824 */ /* 0x000fe200078e00ff */
[----:B------:R-:W-:Y:S01]  /*5b40*/  LEA.HI R3, R3, R244, RZ, 0x5 ;  /* 0x000000f403037211 */ /* 0x000fe200078f28ff */
[----:B------:R-:W-:Y:S01]  /*5b50*/  FMUL.FTZ R25, R119, c[0x0][0x298] ;  /* 0x0000a60077197a20 */ /* 0x000fe20000410000 */
[----:B------:R-:W-:Y:S01]  /*5b60*/  LOP3.LUT R5, R4, 0x7ffffffc, RZ, 0xc0, !PT ;  /* 0x7ffffffc04057812 */ /* 0x000fe200078ec0ff */
[----:B------:R-:W-:Y:S01]  /*5b70*/  IMAD.IADD R0, R8, 0x1, -R0 ;  /* 0x0000000108007824 */ /* 0x000fe200078e0a00 */
[----:B------:R-:W-:Y:S01]  /*5b80*/  LOP3.LUT R4, R3, 0xffffffe0, RZ, 0xc0, !PT ;  /* 0xffffffe003047812 */ /* 0x000fe200078ec0ff */
[----:B------:R-:W-:Y:S01]  /*5b90*/  FMUL.FTZ R128, R128, c[0x0][0x298] ;  /* 0x0000a60080807a20 */ /* 0x000fe20000410000 */
[----:B------:R-:W-:Y:S01]  /*5ba0*/  LOP3.LUT R3, R6, 0x18, R2, 0xf8, !PT ;  /* 0x0000001806037812 */ /* 0x000fe200078ef802 */
[----:B------:R-:W-:Y:S01]  /*5bb0*/  IMAD.IADD R2, R244, 0x1, -R5 ;  /* 0x00000001f4027824 */ /* 0x000fe200078e0a05 */
[----:B------:R-:W-:Y:S01]  /*5bc0*/  SHF.R.U32.HI R6, RZ, 0x3, R6 ;  /* 0x00000003ff067819 */ /* 0x000fe20000011606 */
[----:B------:R-:W-:Y:S01]  /*5bd0*/  IMAD.SHL.U32 R5, R0, 0x400, RZ ;  /* 0x0000040000057824 */ /* 0x000fe200078e00ff */
[----:B------:R-:W-:Y:S01]  /*5be0*/  F2FP.BF16.PACK_AB R66, R67, R66 ;  /* 0x000000424342723e */ /* 0x000fe200000010ff */
[----:B------:R-:W-:Y:S01]  /*5bf0*/  IMAD.IADD R0, R244, 0x1, -R4 ;  /* 0x00000001f4007824 */ /* 0x000fe200078e0a04 */
[----:B------:R-:W-:Y:S01]  /*5c00*/  LOP3.LUT R3, R3, R6, RZ, 0x3c, !PT ;  /* 0x0000000603037212 */ /* 0x000fe200078e3cff */
[----:B------:R-:W-:Y:S01]  /*5c10*/  IMAD R5, R2, 0x2, R5 ;  /* 0x0000000202057824 */ /* 0x000fe200078e0205 */
[----:B------:R-:W-:Y:S01]  /*5c20*/  F2FP.BF16.PACK_AB R56, R57, R56 ;  /* 0x000000383938723e */ /* 0x000fe200000010ff */
[----:B------:R-:W-:Y:S01]  /*5c30*/  IMAD.SHL.U32 R4, R8, 0x40, RZ ;  /* 0x0000004008047824 */ /* 0x000fe200078e00ff */
[----:B------:R-:W-:Y:S01]  /*5c40*/  SHF.R.S32.HI R2, RZ, 0x1f, R0 ;  /* 0x0000001fff027819 */ /* 0x000fe20000011400 */
[----:B------:R-:W-:Y:S01]  /*5c50*/  IMAD.IADD R3, R3, 0x1, R5 ;  /* 0x0000000103037824 */ /* 0x000fe200078e0205 */
[----:B------:R-:W-:Y:S01]  /*5c60*/  F2FP.BF16.PACK_AB R58, R59, R58 ;  /* 0x0000003a3b3a723e */ /* 0x000fe200000010ff */
[----:B------:R-:W-:Y:S01]  /*5c70*/  IMAD.SHL.U32 R6, R0, 0x8, RZ ;  /* 0x0000000800067824 */ /* 0x000fe200078e00ff */
[----:B------:R-:W-:Y:S01]  /*5c80*/  LOP3.LUT R7, R4, 0x1c0, RZ, 0xc0, !PT ;  /* 0x000001c004077812 */ /* 0x000fe200078ec0ff */
[----:B------:R-:W-:Y:S01]  /*5c90*/  FMUL.FTZ R22, R129, c[0x0][0x298] ;  /* 0x0000a60081167a20 */ /* 0x000fe20000410000 */
[----:B------:R-:W-:Y:S01]  /*5ca0*/  LEA.HI R2, R2, R0, RZ, 0x3 ;  /* 0x0000000002027211 */ /* 0x000fe200078f18ff */
[----:B------:R-:W-:Y:S01]  /*5cb0*/  IMAD.SHL.U32 R0, R3, 0x2, RZ ;  /* 0x0000000203007824 */ /* 0x000fe200078e00ff */
[----:B------:R-:W-:Y:S01]  /*5cc0*/  LOP3.LUT R4, R7, 0x38, R6, 0xf8, !PT ;  /* 0x0000003807047812 */ /* 0x000fe200078ef806 */
[----:B------:R-:W-:Y:S01]  /*5cd0*/  FMUL.FTZ R130, R130, c[0x0][0x298] ;  /* 0x0000a60082827a20 */ /* 0x000fe20000410000 */
[----:B------:R-:W-:Y:S01]  /*5ce0*/  SHF.R.U32.HI R35, RZ, 0x3, R7 ;  /* 0x00000003ff237819 */ /* 0x000fe20000011607 */
[----:B------:R-:W-:Y:S01]  /*5cf0*/  IMAD.SHL.U32 R7, R2, 0x200, RZ ;  /* 0x0000020002077824 */ /* 0x000fe200078e00ff */
[C---:B------:R-:W-:Y:S01]  /*5d00*/  IADD3 R2, R0.reuse, 0x40, RZ ;  /* 0x0000004000027810 */ /* 0x040fe20007ffe0ff */
[----:B------:R-:W-:Y:S01]  /*5d10*/  STS [R0+0x8080], R36 ;  /* 0x0080802400007388 */ /* 0x000fe20000000800 */
[C---:B------:R-:W-:Y:S01]  /*5d20*/  IADD3 R3, R0.reuse, 0x440, RZ ;  /* 0x0000044000037810 */ /* 0x040fe20007ffe0ff */
[----:B------:R-:W-:Y:S01]  /*5d30*/  FMUL.FTZ R21, R131, c[0x0][0x298] ;  /* 0x0000a60083157a20 */ /* 0x000fe20000410000 */
[C---:B------:R-:W-:Y:S01]  /*5d40*/  @P0 IADD3 R2, R0.reuse, -0x40, RZ ;  /* 0xffffffc000020810 */ /* 0x040fe20007ffe0ff */
[----:B------:R-:W-:Y:S01]  /*5d50*/  STS [R0+0x8480], R38 ;  /* 0x0084802600007388 */ /* 0x000fe20000000800 */
[----:B------:R-:W-:Y:S01]  /*5d60*/  @P0 IADD3 R3, R0, 0x3c0, RZ ;  /* 0x000003c000030810 */ /* 0x000fe20007ffe0ff */
[----:B------:R-:W-:Y:S01]  /*5d70*/  FMUL.FTZ R120, R120, c[0x0][0x298] ;  /* 0x0000a60078787a20 */ /* 0x000fe20000410000 */
[----:B------:R-:W-:Y:S01]  /*5d80*/  F2FP.BF16.PACK_AB R60, R61, R60 ;  /* 0x0000003c3d3c723e */ /* 0x000fe200000010ff */
[----:B------:R-:W-:Y:S01]  /*5d90*/  STS [R2+0x8080], R48 ;  /* 0x0080803002007388 */ /* 0x000fe20000000800 */
[----:B------:R-:W-:Y:S01]  /*5da0*/  F2FP.BF16.PACK_AB R62, R63, R62 ;  /* 0x0000003e3f3e723e */ /* 0x000fe200000010ff */
        /* <DEDUP_REMOVED lines=51> */
[----:B------:R-:W-:Y:S01]  /*60e0*/  FMUL.FTZ R146, R146, c[0x0][0x298] ;  /* 0x0000a60092927a20 */ /* 0x000fe20000410000 */
[----:B------:R-:W-:Y:S01]  /*60f0*/  F2FP.BF16.PACK_AB R25, R25, R118 ;  /* 0x000000761919723e */ /* 0x000fe200000010ff */
[----:B------:R-:W-:Y:S01]  /*6100*/  FMUL.FTZ R13, R147, c[0x0][0x298] ;  /* 0x0000a600930d7a20 */ /* 0x000fe20000410000 */
        /* <DEDUP_REMOVED lines=49> */
[----:B------:R-:W-:Y:S01]  /*6420*/  F2FP.BF16.PACK_AB R12, R12, R140 ;  /* 0x0000008c0c0c723e */ /* 0x000fe200000010ff */
[----:B------:R-:W-:Y:S01]  /*6430*/  USHF.R.S32.HI UR6, URZ, 0x1f, UR10 ;  /* 0x0000001f3f067899 */ /* 0x000fe2000801140a */
[----:B------:R-:W-:Y:S01]  /*6440*/  F2FP.BF16.PACK_AB R11, R11, R142 ;  /* 0x0000008e0b0b723e */ /* 0x000fe200000010ff */
[----:B------:R-:W-:Y:S01]  /*6450*/  STS [R0+0xf480], R90 ;  /* 0x00f4805a00007388 */ /* 0x000fe20000000800 */
[----:B------:R-:W-:Y:S01]  /*6460*/  F2FP.BF16.PACK_AB R149, R149, R148 ;  /* 0x000000949595723e */ /* 0x000fe200000010ff */
[----:B------:R-:W-:Y:S01]  /*6470*/  ULDC.64 UR4, c[0x0][0x340] ;  /* 0x0000d00000047ab9 */ /* 0x000fe20000000a00 */
[----:B------:R-:W-:Y:S01]  /*6480*/  F2FP.BF16.PACK_AB R150, R151, R150 ;  /* 0x000000969796723e */ /* 0x000fe200000010ff */
[----:B------:R-:W-:Y:S01]  /*6490*/  STS [R2+0xf080], R92 ;  /* 0x00f0805c02007388 */ /* 0x000fe20000000800 */
[----:B------:R-:W-:Y:S01]  /*64a0*/  F2FP.BF16.PACK_AB R10, R10, R160 ;  /* 0x000000a00a0a723e */ /* 0x000fe200000010ff */
[----:B------:R-:W-:Y:S01]  /*64b0*/  UIMAD UR4, UR6, UR4, URZ ;  /* 0x00000004060472a4 */ /* 0x000fe2000f8e023f */
[----:B------:R-:W-:Y:S01]  /*64c0*/  F2FP.BF16.PACK_AB R9, R9, R162 ;  /* 0x000000a20909723e */ /* 0x000fe200000010ff */
[----:B------:R-:W-:Y:S01]  /*64d0*/  STS [R2+0xf480], R94 ;  /* 0x00f4805e02007388 */ /* 0x000fe20000000800 */
[----:B------:R-:W-:Y:S01]  /*64e0*/  F2FP.BF16.PACK_AB R152, R153, R152 ;  /* 0x000000989998723e */ /* 0x000fe200000010ff */
[----:B------:R-:W-:Y:S01]  /*64f0*/  UIMAD UR4, UR10, UR5, UR4 ;  /* 0x000000050a0472a4 */ /* 0x000fe2000f8e0204 */
[----:B------:R-:W-:Y:S01]  /*6500*/  F2FP.BF16.PACK_AB R154, R155, R154 ;  /* 0x0000009a9b9a723e */ /* 0x000fe200000010ff */
[----:B------:R-:W-:Y:S01]  /*6510*/  STS [R0+0x80], R34 ;  /* 0x0000802200007388 */ /* 0x000fe20000000800 */
[----:B------:R-:W-:Y:S01]  /*6520*/  LOP3.LUT R35, R4, R35, RZ, 0x3c, !PT ;  /* 0x0000002304237212 */ /* 0x000fe200078e3cff */
[----:B------:R-:W-:Y:S01]  /*6530*/  BSSY B0, `(.L_x_564) ;  /* 0x0000050000007945 */ /* 0x000fe20003800000 */
[----:B------:R-:W-:Y:S01]  /*6540*/  F2FP.BF16.PACK_AB R5, R157, R156 ;  /* 0x0000009c9d05723e */ /* 0x000fe200000010ff */
[----:B------:R-:W-:Y:S01]  /*6550*/  STS [R0+0x480], R33 ;  /* 0x0004802100007388 */ /* 0x000fe20000000800 */
[----:B------:R-:W-:-:S02]  /*6560*/  F2FP.BF16.PACK_AB R4, R159, R158 ;  /* 0x0000009e9f04723e */ /* 0x000fc400000010ff */
[----:B------:R-:W-:Y:S01]  /*6570*/  LOP3.LUT R7, R35, 0x7ffff000, R7, 0xf8, !PT ;  /* 0x7ffff00023077812 */ /* 0x000fe200078ef807 */
        /* <DEDUP_REMOVED lines=25> */
[----:B------:R2:W-:Y:S04]  /*6710*/  STS [R2+0x6480], R9 ;  /* 0x0064800902007388 */ /* 0x0005e80000000800 */
[----:B------:R-:W-:Y:S04]  /*6720*/  STS [R0+0x7080], R152 ;  /* 0x0070809800007388 */ /* 0x000fe80000000800 */
[----:B------:R3:W-:Y:S04]  /*6730*/  STS [R0+0x7480], R154 ;  /* 0x0074809a00007388 */ /* 0x0007e80000000800 */
[----:B------:R4:W-:Y:S04]  /*6740*/  STS [R2+0x7080], R5 ;  /* 0x0070800502007388 */ /* 0x0009e80000000800 */
[----:B------:R5:W-:Y:S04]  /*6750*/  STS [R2+0x7480], R4 ;  /* 0x0074800402007388 */ /* 0x000be80000000800 */
[----:B-1----:R-:W1:Y:S04]  /*6760*/  S2R R12, SR_CTAID.X ;  /* 0x00000000000c7919 */ /* 0x002e680000002500 */
[----:B------:R-:W5:Y:S01]  /*6770*/  S2R R21, SR_CTAID.Y ;  /* 0x0000000000157919 */ /* 0x000f620000002600 */
[----:B--2---:R-:W-:Y:S01]  /*6780*/  SHF.R.S32.HI R9, RZ, 0x1f, R8 ;  /* 0x0000001fff097819 */ /* 0x004fe20000011408 */
[----:B---3--:R-:W-:-:S02]  /*6790*/  IMAD.SHL.U32 R0, R7, 0x2, RZ ;  /* 0x0000000207007824 */ /* 0x008fc400078e00ff */
[----:B------:R-:W-:Y:S01]  /*67a0*/  BAR.SYNC.DEFER_BLOCKING 0x1, 0x100 ;  /* 0x0044000000007b1d */ /* 0x000fe20000010000 */
[----:B------:R-:W-:Y:S01]  /*67b0*/  SHF.R.S32.HI R7, RZ, 0x1f, R6 ;  /* 0x0000001fff077819 */ /* 0x000fe20000011406 */
[----:B----4-:R-:W-:-:S04]  /*67c0*/  IMAD.MOV.U32 R5, RZ, RZ, -0x40 ;  /* 0xffffffc0ff057424 */ /* 0x010fc800078e00ff */
[----:B-1----:R-:W-:Y:S01]  /*67d0*/  IMAD R5, R12, R5, c[0x0][0x2f0] ;  /* 0x0000bc000c057624 */ /* 0x002fe200078e0205 */
[----:B-----5:R-:W-:Y:S01]  /*67e0*/  SHF.R.S32.HI R22, RZ, 0x1f, R21 ;  /* 0x0000001fff167819 */ /* 0x020fe20000011415 */
[----:B------:R-:W-:-:S03]  /*67f0*/  IMAD.WIDE.U32 R2, R21, c[0x0][0x338], R6 ;  /* 0x0000ce0015027a25 */ /* 0x000fc600078e0006 */
[----:B------:R-:W-:Y:S01]  /*6800*/  IMNMX R20, R5, 0x40, PT ;  /* 0x0000004005147817 */ /* 0x000fe20003800200 */
[----:B------:R-:W-:-:S03]  /*6810*/  IMAD R4, R22, c[0x0][0x338], RZ ;  /* 0x0000ce0016047a24 */ /* 0x000fc600078e02ff */
[----:B------:R-:W-:Y:S01]  /*6820*/  ISETP.GE.AND P2, PT, R8, R20, PT ;  /* 0x000000140800720c */ /* 0x000fe20003f46270 */
[----:B------:R-:W-:Y:S01]  /*6830*/  IMAD R4, R21, c[0x0][0x33c], R4 ;  /* 0x0000cf0015047a24 */ /* 0x000fe200078e0204 */
[----:B------:R1:W2:Y:S02]  /*6840*/  LDS.128 R24, [R0+0x8480] ;  /* 0x0084800000187984 */ /* 0x0002a40000000c00 */
[----:B------:R-:W-:Y:S01]  /*6850*/  ISETP.GE.OR P0, PT, R6, c[0x0][0x324], P2 ;  /* 0x0000c90006007a0c */ /* 0x000fe20001706670 */
[----:B------:R-:W-:Y:S01]  /*6860*/  IMAD.IADD R3, R3, 0x1, R4 ;  /* 0x0000000103037824 */ /* 0x000fe200078e0204 */
[----:B------:R1:W3:Y:S01]  /*6870*/  LDS.128 R28, [R0+0x8880] ;  /* 0x00888000001c7984 */ /* 0x0002e20000000c00 */
[----:B------:R-:W-:-:S03]  /*6880*/  IMAD.U32 R4, RZ, RZ, UR10 ;  /* 0x0000000aff047e24 */ /* 0x000fc6000f8e00ff */
[----:B------:R1:W4:Y:S01]  /*6890*/  LDS.128 R32, [R0+0x8c80] ;  /* 0x008c800000207984 */ /* 0x0003220000000c00 */
[----:B------:R-:W-:-:S03]  /*68a0*/  IMAD.WIDE.U32 R10, R4, c[0x0][0x340], R2 ;  /* 0x0000d000040a7a25 */ /* 0x000fc600078e0002 */
[----:B------:R1:W1:Y:S01]  /*68b0*/  LDS.128 R36, [R0+0x9080] ;  /* 0x0090800000247984 */ /* 0x0002620000000c00 */
[----:B------:R-:W-:Y:S01]  /*68c0*/  IMAD.WIDE R4, R12, 0x40, R8 ;  /* 0x000000400c047825 */ /* 0x000fe200078e0208 */
[----:B------:R-:W-:Y:S02]  /*68d0*/  IADD3 R3, R11, UR4, RZ ;  /* 0x000000040b037c10 */ /* 0x000fe4000fffe0ff */
        /* <DEDUP_REMOVED lines=21> */
.L_x_565:
[----:B--234-:R-:W-:Y:S05]  /*6a30*/  BSYNC B0 ;  /* 0x0000000000007941 */ /* 0x01cfea0003800000 */
.L_x_564:
        /* <DEDUP_REMOVED lines=17> */
.L_x_567:
[----:B------:R-:W-:Y:S05]  /*6b50*/  BSYNC B0 ;  /* 0x0000000000007941 */ /* 0x000fea0003800000 */
.L_x_566:
        /* <DEDUP_REMOVED lines=17> */
.L_x_569:
[----:B------:R-:W-:Y:S05]  /*6c70*/  BSYNC B0 ;  /* 0x0000000000007941 */ /* 0x000fea0003800000 */
.L_x_568:
        /* <DEDUP_REMOVED lines=16> */
.L_x_571:
[----:B------:R-:W-:Y:S05]  /*6d80*/  BSYNC B0 ;  /* 0x0000000000007941 */ /* 0x000fea0003800000 */
.L_x_570:
        /* <DEDUP_REMOVED lines=16> */
.L_x_573:
[----:B------:R-:W-:Y:S05]  /*6e90*/  BSYNC B0 ;  /* 0x0000000000007941 */ /* 0x000fea0003800000 */
.L_x_572:
        /* <DEDUP_REMOVED lines=16> */
.L_x_575:
[----:B------:R-:W-:Y:S05]  /*6fa0*/  BSYNC B0 ;  /* 0x0000000000007941 */ /* 0x000fea0003800000 */
.L_x_574:
        /* <DEDUP_REMOVED lines=16> */
.L_x_577:
[----:B------:R-:W-:Y:S05]  /*70b0*/  BSYNC B0 ;  /* 0x0000000000007941 */ /* 0x000fea0003800000 */
.L_x_576:
        /* <DEDUP_REMOVED lines=15> */
.L_x_579:
[----:B------:R-:W-:Y:S05]  /*71b0*/  BSYNC B0 ;  /* 0x0000000000007941 */ /* 0x000fea0003800000 */
.L_x_578:
[----:B------:R-:W-:Y:S01]  /*71c0*/  IMAD R0, R22, c[0x0][0x308], RZ ;  /* 0x0000c20016007a24 */ /* 0x000fe200078e02ff */
[----:B------:R-:W-:Y:S01]  /*71d0*/  ULDC.64 UR4, c[0x0][0x310] ;  /* 0x0000c40000047ab9 */ /* 0x000fe20000000a00 */
[C---:B--2---:R-:W-:Y:S01]  /*71e0*/  IMAD.WIDE.U32 R2, R21.reuse, c[0x0][0x308], R6 ;  /* 0x0000c20015027a25 */ /* 0x044fe200078e0006 */
[----:B------:R-:W-:Y:S01]  /*71f0*/  ISETP.GE.OR P0, PT, R6, c[0x0][0x2f4], P2 ;  /* 0x0000bd0006007a0c */ /* 0x000fe20001706670 */
[----:B------:R-:W-:Y:S01]  /*7200*/  UIMAD UR4, UR6, UR4, URZ ;  /* 0x00000004060472a4 */ /* 0x000fe2000f8e023f */
[----:B------:R-:W-:Y:S01]  /*7210*/  BSSY B0, `(.L_x_580) ;  /* 0x0000010000007945 */ /* 0x000fe20003800000 */
[----:B------:R-:W-:Y:S02]  /*7220*/  IMAD R0, R21, c[0x0][0x30c], R0 ;  /* 0x0000c30015007a24 */ /* 0x000fe400078e0200 */
[----:B------:R-:W-:-:S03]  /*7230*/  UIMAD UR4, UR10, UR5, UR4 ;  /* 0x000000050a0472a4 */ /* 0x000fc6000f8e0204 */
[----:B------:R-:W-:Y:S02]  /*7240*/  IADD3 R3, R3, R0, RZ ;  /* 0x0000000003037210 */ /* 0x000fe40007ffe0ff */
        /* <DEDUP_REMOVED lines=12> */
.L_x_581:
[----:B------:R-:W-:Y:S05]  /*7310*/  BSYNC B0 ;  /* 0x0000000000007941 */ /* 0x000fea0003800000 */
.L_x_580:
        /* <DEDUP_REMOVED lines=15> */
.L_x_583:
[----:B------:R-:W-:Y:S05]  /*7410*/  BSYNC B0 ;  /* 0x0000000000007941 */ /* 0x000fea0003800000 */
.L_x_582:
        /* <DEDUP_REMOVED lines=15> */
.L_x_585:
[----:B------:R-:W-:Y:S05]  /*7510*/  BSYNC B0 ;  /* 0x0000000000007941 */ /* 0x000fea0003800000 */
.L_x_584:
        /* <DEDUP_REMOVED lines=14> */
.L_x_587:
[----:B------:R-:W-:Y:S05]  /*7600*/  BSYNC B0 ;  /* 0x0000000000007941 */ /* 0x000fea0003800000 */
.L_x_586:
        /* <DEDUP_REMOVED lines=14> */
.L_x_589:
[----:B------:R-:W-:Y:S05]  /*76f0*/  BSYNC B0 ;  /* 0x0000000000007941 */ /* 0x000fea0003800000 */
.L_x_588:
        /* <DEDUP_REMOVED lines=14> */
.L_x_591:
[----:B------:R-:W-:Y:S05]  /*77e0*/  BSYNC B0 ;  /* 0x0000000000007941 */ /* 0x000fea0003800000 */
.L_x_590:
        /* <DEDUP_REMOVED lines=14> */
.L_x_593:
[----:B------:R-:W-:Y:S05]  /*78d0*/  BSYNC B0 ;  /* 0x0000000000007941 */ /* 0x000fea0003800000 */
.L_x_592:
[----:B------:R-:W-:-:S13]  /*78e0*/  ISETP.GE.OR P0, PT, R6, c[0x0][0x2f4], P1 ;  /* 0x0000bd0006007a0c */ /* 0x000fda0000f06670 */
[----:B------:R-:W-:Y:S05]  /*78f0*/  @P0 EXIT ;  /* 0x000000000000094d */ /* 0x000fea0003800000 */
[----:B------:R-:W-:Y:S02]  /*7900*/  IADD3 R6, P0, R4, 0x38, RZ ;  /* 0x0000003804067810 */ /* 0x000fe40007f1e0ff */
[----:B------:R-:W-:Y:S02]  /*7910*/  MOV R2, R8 ;  /* 0x0000000800027202 */ /* 0x000fe40000000f00 */
[----:B------:R-:W-:-:S03]  /*7920*/  IADD3.X R0, RZ, R5, RZ, P0, !PT ;  /* 0x00000005ff007210 */ /* 0x000fc600007fe4ff */
[----:B------:R-:W-:-:S04]  /*7930*/  IMAD.WIDE.U32 R4, R6, c[0x0][0x300], R2 ;  /* 0x0000c00006047a25 */ /* 0x000fc800078e0002 */
[----:B------:R-:W-:Y:S01]  /*7940*/  IMAD R0, R0, c[0x0][0x300], RZ ;  /* 0x0000c00000007a24 */ /* 0x000fe200078e02ff */
[----:B------:R-:W-:-:S03]  /*7950*/  LEA R2, P0, R4, c[0x0][0x2e8], 0x1 ;  /* 0x0000ba0004027a11 */ /* 0x000fc600078008ff */
[----:B------:R-:W-:-:S05]  /*7960*/  IMAD R0, R6, c[0x0][0x304], R0 ;  /* 0x0000c10006007a24 */ /* 0x000fca00078e0200 */
[----:B------:R-:W-:-:S04]  /*7970*/  IADD3 R0, R5, R0, RZ ;  /* 0x0000000005007210 */ /* 0x000fc80007ffe0ff */
[----:B------:R-:W-:-:S05]  /*7980*/  LEA.HI.X R3, R4, c[0x0][0x2ec], R0, 0x1, P0 ;  /* 0x0000bb0004037a11 */ /* 0x000fca00000f0c00 */
[----:B------:R-:W-:Y:S01]  /*7990*/  STG.E.128 [R2.64], R80 ;  /* 0x0000005002007986 */ /* 0x000fe2000c101d0e */
[----:B------:R-:W-:Y:S05]  /*79a0*/  EXIT ;  /* 0x000000000000794d */ /* 0x000fea0003800000 */
.L_x_594:
        /* <DEDUP_REMOVED lines=13> */
.L_x_1161:


//--------------------- .text._ZN7cutlass13device_kernelIN5flash19enable_sm80_to_sm89INS1_16FlashAttnBwdSm80INS1_25CollectiveMainloopBwdSm80ILi1ELi1EN4cute5tupleIJNS5_1CILi64EEES8_NS7_ILi256EEEEEENS_10bfloat16_tEfNS_4arch4Sm80ELb0ELb0ELb0ELb0ELb0ELb0ELb0ELb0ELi2ELi4ELi2ELi2ELb0EEENS1_24CollectiveEpilogueBwdGQAISA_fSD_Li256ELb0ELb0EEENS1_19SingleTileSchedulerILb0ELb0ELb0ELi64EEEEEEEEEvNT_6ParamsE --------------------------
	.section	.text._ZN7cutlass13device_kernelIN5flash19enable_sm80_to_sm89INS1_16FlashAttnBwdSm80INS1_25CollectiveMainloopBwdSm80ILi1ELi1EN4cute5tupleIJNS5_1CILi64EEES8_NS7_ILi256EEEEEENS_10bfloat16_tEfNS_4arch4Sm80ELb0ELb0ELb0ELb0ELb0ELb0ELb0ELb0ELi2ELi4ELi2ELi2ELb0EEENS1_24CollectiveEpilogueBwdGQAISA_fSD_Li256ELb0ELb0EEENS1_19SingleTileSchedulerILb0ELb0ELb0ELi64EEEEEEEEEvNT_6ParamsE,"ax",@progbits
	.sectioninfo	@"SHI_REGISTERS=255"
	.align	128
.text._ZN7cutlass13device_kernelIN5flash19enable_sm80_to_sm89INS1_16FlashAttnBwdSm80INS1_25CollectiveMainloopBwdSm80ILi1ELi1EN4cute5tupleIJNS5_1CILi64EEES8_NS7_ILi256EEEEEENS_10bfloat16_tEfNS_4arch4Sm80ELb0ELb0ELb0ELb0ELb0ELb0ELb0ELb0ELi2ELi4ELi2ELi2ELb0EEENS1_24CollectiveEpilogueBwdGQAISA_fSD_Li256ELb0ELb0EEENS1_19SingleTileSchedulerILb0ELb0ELb0ELi64EEEEEEEEEvNT_6ParamsE:
        .type           _ZN7cutlass13device_kernelIN5flash19enable_sm80_to_sm89INS1_16FlashAttnBwdSm80INS1_25CollectiveMainloopBwdSm80ILi1ELi1EN4cute5tupleIJNS5_1CILi64EEES8_NS7_ILi256EEEEEENS_10bfloat16_tEfNS_4arch4Sm80ELb0ELb0ELb0ELb0ELb0ELb0ELb0ELb0ELi2ELi4ELi2ELi2ELb0EEENS1_24CollectiveEpilogueBwdGQAISA_fSD_Li256ELb0ELb0EEENS1_19SingleTileSchedulerILb0ELb0ELb0ELi64EEEEEEEEEvNT_6ParamsE,@function
        .size           _ZN7cutlass13device_kernelIN5flash19enable_sm80_to_sm89INS1_16FlashAttnBwdSm80INS1_25CollectiveMainloopBwdSm80ILi1ELi1EN4cute5tupleIJNS5_1CILi64EEES8_NS7_ILi256EEEEEENS_10bfloat16_tEfNS_4arch4Sm80ELb0ELb0ELb0ELb0ELb0ELb0ELb0ELb0ELi2ELi4ELi2ELi2ELb0EEENS1_24CollectiveEpilogueBwdGQAISA_fSD_Li256ELb0ELb0EEENS1_19SingleTileSchedulerILb0ELb0ELb0ELi64EEEEEEEEEvNT_6ParamsE,(.L_x_1162 - _ZN7cutlass13device_kernelIN5flash19enable_sm80_to_sm89INS1_16FlashAttnBwdSm80INS1_25CollectiveMainloopBwdSm80ILi1ELi1EN4cute5tupleIJNS5_1CILi64EEES8_NS7_ILi256EEEEEENS_10bfloat16_tEfNS_4arch4Sm80ELb0ELb0ELb0ELb0ELb0ELb0ELb0ELb0ELi2ELi4ELi2ELi2ELb0EEENS1_24CollectiveEpilogueBwdGQAISA_fSD_Li256ELb0ELb0EEENS1_19SingleTileSchedulerILb0ELb0ELb0ELi64EEEEEEEEEvNT_6ParamsE)
        .other          _ZN7cutlass13device_kernelIN5flash19enable_sm80_to_sm89INS1_16FlashAttnBwdSm80INS1_25CollectiveMainloopBwdSm80ILi1ELi1EN4cute5tupleIJNS5_1CILi64EEES8_NS7_ILi256EEEEEENS_10bfloat16_tEfNS_4arch4Sm80ELb0ELb0ELb0ELb0ELb0ELb0ELb0ELb0ELi2ELi4ELi2ELi2ELb0EEENS1_24CollectiveEpilogueBwdGQAISA_fSD_Li256ELb0ELb0EEENS1_19SingleTileSchedulerILb0ELb0ELb0ELi64EEEEEEEEEvNT_6ParamsE,@"STO_CUDA_ENTRY STV_DEFAULT"
_ZN7cutlass13device_kernelIN5flash19enable_sm80_to_sm89INS1_16FlashAttnBwdSm80INS1_25CollectiveMainloopBwdSm80ILi1ELi1EN4cute5tupleIJNS5_1CILi64EEES8_NS7_ILi256EEEEEENS_10bfloat16_tEfNS_4arch4Sm80ELb0ELb0ELb0ELb0ELb0ELb0ELb0ELb0ELi2ELi4ELi2ELi2ELb0EEENS1_24CollectiveEpilogueBwdGQAISA_fSD_Li256ELb0ELb0EEENS1_19SingleTileSchedulerILb0ELb0ELb0ELi64EEEEEEEEEvNT_6ParamsE:
        /* <DEDUP_REMOVED lines=8> */
[----:B------:R-:W-:Y:S01]  /*0080*/  IMAD.MOV.U32 R25, RZ, RZ, R3 ;  /* 0x000000ffff197224 */ /* 0x000fe200078e0003 */
[----:B------:R-:W2:Y:S01]  /*0090*/  S2R R18, SR_CTAID.Y ;  /* 0x0000000000127919 */ /* 0x000ea20000002600 */
[----:B------:R-:W-:Y:S01]  /*00a0*/  ULDC.64 UR4, c[0x0][0x1e8] ;  /* 0x00007a0000047ab9 */ /* 0x000fe20000000a00 */
[----:B------:R-:W-:Y:S01]  /*00b0*/  ISETP.NE.AND P0, PT, R0, 0x1, PT ;  /* 0x000000010000780c */ /* 0x000fe20003f05270 */
[----:B------:R-:W-:Y:S01]  /*00c0*/  UIMAD UR4, UR11, UR4, URZ ;  /* 0x000000040b0472a4 */ /* 0x000fe2000f8e023f */
[----:B------:R-:W3:Y:S01]  /*00d0*/  S2R R10, SR_CTAID.X ;  /* 0x00000000000a7919 */ /* 0x000ee20000002500 */
[----:B------:R-:W-:Y:S01]  /*00e0*/  IMAD.MOV.U32 R22, RZ, RZ, -0x40 ;  /* 0xffffffc0ff167424 */ /* 0x000fe200078e00ff */
[----:B------:R-:W-:Y:S01]  /*00f0*/  ULDC.64 UR14, c[0x0][0x118] ;  /* 0x00004600000e7ab9 */ /* 0x000fe20000000a00 */
[----:B------:R-:W-:Y:S01]  /*0100*/  IMAD.U32 R13, RZ, RZ, UR10 ;  /* 0x0000000aff0d7e24 */ /* 0x000fe2000f8e00ff */
[----:B------:R-:W-:Y:S01]  /*0110*/  UIMAD UR6, UR10, UR5, UR4 ;  /* 0x000000050a0672a4 */ /* 0x000fe2000f8e0204 */
[----:B------:R-:W-:Y:S01]  /*0120*/  IMAD.MOV.U32 R17, RZ, RZ, c[0x0][0x1dc] ;  /* 0x00007700ff117624 */ /* 0x000fe200078e00ff */
[----:B------:R-:W-:Y:S01]  /*0130*/  UMOV UR16, 0x6 ;  /* 0x0000000600107882 */ /* 0x000fe20000000000 */
[----:B------:R-:W-:Y:S01]  /*0140*/  CS2R R158, SRZ ;  /* 0x00000000009e7805 */ /* 0x000fe2000001ff00 */
[----:B------:R-:W-:Y:S01]  /*0150*/  ULDC.64 UR4, c[0x0][0x1b8] ;  /* 0x00006e0000047ab9 */ /* 0x000fe20000000a00 */
[----:B------:R-:W-:Y:S01]  /*0160*/  CS2R R156, SRZ ;  /* 0x00000000009c7805 */ /* 0x000fe2000001ff00 */
[----:B------:R-:W-:Y:S01]  /*0170*/  UIMAD UR4, UR11, UR4, URZ ;  /* 0x000000040b0472a4 */ /* 0x000fe2000f8e023f */
[----:B------:R-:W-:Y:S01]  /*0180*/  CS2R R162, SRZ ;  /* 0x0000000000a27805 */ /* 0x000fe2000001ff00 */
[----:B------:R-:W-:Y:S01]  /*0190*/  ULDC UR20, c[0x0][0x168] ;  /* 0x00005a0000147ab9 */ /* 0x000fe20000000800 */
[----:B------:R-:W-:Y:S01]  /*01a0*/  CS2R R160, SRZ ;  /* 0x0000000000a07805 */ /* 0x000fe2000001ff00 */
[----:B------:R-:W-:Y:S01]  /*01b0*/  UIMAD UR4, UR10, UR5, UR4 ;  /* 0x000000050a0472a4 */ /* 0x000fe2000f8e0204 */
[----:B------:R-:W-:Y:S01]  /*01c0*/  CS2R R154, SRZ ;  /* 0x00000000009a7805 */ /* 0x000fe2000001ff00 */
[--C-:B-1----:R-:W-:Y:S01]  /*01d0*/  IMAD.MOV.U32 R24, RZ, RZ, R2.reuse ;  /* 0x000000ffff187224 */ /* 0x102fe200078e0002 */
[----:B------:R1:W-:Y:S01]  /*01e0*/  STL [R1], R2 ;  /* 0x0000000201007387 */ /* 0x0003e20000100800 */
[----:B------:R-:W-:Y:S01]  /*01f0*/  IMAD.MOV.U32 R24, RZ, RZ, R2 ;  /* 0x000000ffff187224 */ /* 0x000fe200078e0002 */
[----:B------:R-:W-:Y:S01]  /*0200*/  UISETP.GE.AND UP0, UPT, UR20, 0x1, UPT ;  /* 0x000000011400788c */ /* 0x000fe2000bf06270 */
[----:B--2---:R-:W-:Y:S01]  /*0210*/  @P0 IMAD.HI.U32 R3, R18, c[0x0][0x24c], RZ ;  /* 0x0000930012030a27 */ /* 0x004fe200078e00ff */
[----:B------:R-:W-:Y:S01]  /*0220*/  SHF.R.S32.HI R23, RZ, 0x1f, R18 ;  /* 0x0000001fff177819 */ /* 0x000fe20000011412 */
[----:B------:R-:W-:Y:S01]  /*0230*/  CS2R R152, SRZ ;  /* 0x0000000000987805 */ /* 0x000fe2000001ff00 */
[----:B------:R-:W-:Y:S01]  /*0240*/  SHF.R.S32.HI R19, RZ, 0x1f, R24 ;  /* 0x0000001fff137819 */ /* 0x000fe20000011418 */
[----:B------:R-:W-:Y:S01]  /*0250*/  IMAD.MOV.U32 R0, RZ, RZ, R18 ;  /* 0x000000ffff007224 */ /* 0x000fe200078e0012 */
[----:B------:R-:W-:Y:S01]  /*0260*/  @P0 SHF.R.U32.HI R0, RZ, c[0x0][0x250], R3 ;  /* 0x00009400ff000a19 */ /* 0x000fe20000011603 */
[----:B---3--:R-:W-:Y:S01]  /*0270*/  IMAD R22, R10, R22, c[0x0][0x198] ;  /* 0x000066000a167624 */ /* 0x008fe200078e0216 */
[----:B------:R-:W-:Y:S01]  /*0280*/  CS2R R150, SRZ ;  /* 0x0000000000967805 */ /* 0x000fe2000001ff00 */
[----:B------:R-:W-:Y:S01]  /*0290*/  IMAD.SHL.U32 R30, R24, 0x4, RZ ;  /* 0x00000004181e7824 */ /* 0x000fe200078e00ff */
[----:B------:R-:W-:Y:S01]  /*02a0*/  CS2R R148, SRZ ;  /* 0x0000000000947805 */ /* 0x000fe2000001ff00 */
[----:B------:R-:W-:Y:S01]  /*02b0*/  CS2R R142, SRZ ;  /* 0x00000000008e7805 */ /* 0x000fe2000001ff00 */
[----:B------:R-:W-:Y:S01]  /*02c0*/  CS2R R140, SRZ ;  /* 0x00000000008c7805 */ /* 0x000fe2000001ff00 */
[----:B------:R-:W-:Y:S01]  /*02d0*/  CS2R R146, SRZ ;  /* 0x0000000000927805 */ /* 0x000fe2000001ff00 */
[----:B------:R-:W-:Y:S01]  /*02e0*/  SHF.R.S32.HI R31, RZ, 0x1f, R30 ;  /* 0x0000001fff1f7819 */ /* 0x000fe2000001141e */
        /* <DEDUP_REMOVED lines=8> */
[----:B-1----:R-:W-:Y:S01]  /*0370*/  LEA.HI R2, R19, R24, RZ, 0x3 ;  /* 0x0000001813027211 */ /* 0x002fe200078f18ff */
[----:B------:R-:W-:Y:S01]  /*0380*/  CS2R R128, SRZ ;  /* 0x0000000000807805 */ /* 0x000fe2000001ff00 */
[----:B------:R-:W-:Y:S01]  /*0390*/  CS2R R122, SRZ ;  /* 0x00000000007a7805 */ /* 0x000fe2000001ff00 */
[----:B------:R-:W-:Y:S01]  /*03a0*/  CS2R R120, SRZ ;  /* 0x0000000000787805 */ /* 0x000fe2000001ff00 */
[----:B------:R-:W-:Y:S01]  /*03b0*/  SHF.R.S32.HI R26, RZ, 0x3, R2 ;  /* 0x00000003ff1a7819 */ /* 0x000fe20000011402 */
[----:B------:R-:W-:Y:S01]  /*03c0*/  CS2R R118, SRZ ;  /* 0x0000000000767805 */ /* 0x000fe2000001ff00 */
[----:B------:R-:W-:Y:S01]  /*03d0*/  LOP3.LUT R2, R2, 0xfffffff8, RZ, 0xc0, !PT ;  /* 0xfffffff802027812 */ /* 0x000fe200078ec0ff */
[----:B------:R-:W-:Y:S01]  /*03e0*/  CS2R R116, SRZ ;  /* 0x0000000000747805 */ /* 0x000fe2000001ff00 */
[----:B------:R-:W-:Y:S01]  /*03f0*/  SHF.R.S32.HI R27, RZ, 0x1f, R26 ;  /* 0x0000001fff1b7819 */ /* 0x000fe2000001141a */
[----:B------:R-:W-:Y:S01]  /*0400*/  IMAD.SHL.U32 R3, R26, 0x40, RZ ;  /* 0x000000401a037824 */ /* 0x000fe200078e00ff */
[----:B------:R-:W-:Y:S01]  /*0410*/  CS2R R110, SRZ ;  /* 0x00000000006e7805 */ /* 0x000fe2000001ff00 */
[----:B------:R-:W-:Y:S01]  /*0420*/  IMAD.IADD R20, R24, 0x1, -R2 ;  /* 0x0000000118147824 */ /* 0x000fe200078e0a02 */
[----:B------:R-:W-:Y:S01]  /*0430*/  SHF.R.S32.HI R2, RZ, 0x1f, R0 ;  /* 0x0000001fff027819 */ /* 0x000fe20000011400 */
[----:B------:R-:W-:Y:S01]  /*0440*/  IMAD.WIDE R10, R10, 0x40, R26 ;  /* 0x000000400a0a7825 */ /* 0x000fe200078e021a */
[----:B------:R1:W-:Y:S01]  /*0450*/  STL.64 [R1+0x8], R26 ;  /* 0x0000081a01007387 */ /* 0x0003e20000100a00 */
[----:B------:R-:W-:Y:S01]  /*0460*/  CS2R R108, SRZ ;  /* 0x00000000006c7805 */ /* 0x000fe2000001ff00 */
[----:B------:R-:W-:Y:S01]  /*0470*/  CS2R R114, SRZ ;  /* 0x0000000000727805 */ /* 0x000fe2000001ff00 */
[----:B------:R-:W-:Y:S01]  /*0480*/  IMAD.SHL.U32 R14, R20, 0x8, RZ ;  /* 0x00000008140e7824 */ /* 0x000fe200078e00ff */
[----:B------:R-:W-:Y:S01]  /*0490*/  CS2R R112, SRZ ;  /* 0x0000000000707805 */ /* 0x000fe2000001ff00 */
[C---:B------:R-:W-:Y:S01]  /*04a0*/  IMAD R4, R2.reuse, c[0x0][0x1e0], RZ ;  /* 0x0000780002047a24 */ /* 0x040fe200078e02ff */
[----:B------:R-:W-:Y:S01]  /*04b0*/  CS2R R106, SRZ ;  /* 0x00000000006a7805 */ /* 0x000fe2000001ff00 */
[----:B------:R-:W-:Y:S01]  /*04c0*/  IMAD R6, R2, c[0x0][0x1b0], RZ ;  /* 0x00006c0002067a24 */ /* 0x000fe200078e02ff */
[----:B------:R-:W-:Y:S01]  /*04d0*/  SHF.R.S32.HI R15, RZ, 0x1f, R14 ;  /* 0x0000001fff0f7819 */ /* 0x000fe2000001140e */
[C---:B------:R-:W-:Y:S01]  /*04e0*/  IMAD R7, R0.reuse, c[0x0][0x1e4], R4 ;  /* 0x0000790000077a24 */ /* 0x040fe200078e0204 */
[----:B------:R-:W-:Y:S01]  /*04f0*/  LOP3.LUT R2, R3, 0x1c0, RZ, 0xc0, !PT ;  /* 0x000001c003027812 */ /* 0x000fe200078ec0ff */
[----:B------:R-:W-:Y:S01]  /*0500*/  IMAD R6, R0, c[0x0][0x1b4], R6 ;  /* 0x00006d0000067a24 */ /* 0x000fe200078e0206 */
[----:B------:R-:W-:Y:S01]  /*0510*/  ISETP.GE.AND P6, PT, R14, c[0x0][0x1cc], PT ;  /* 0x000073000e007a0c */ /* 0x000fe20003fc6270 */
[--C-:B------:R-:W-:Y:S01]  /*0520*/  IMAD.WIDE.U32 R4, R0, c[0x0][0x1e0], R14.reuse ;  /* 0x0000780000047a25 */ /* 0x100fe200078e000e */
[----:B------:R-:W-:Y:S01]  /*0530*/  LOP3.LUT R9, R2, 0x38, R14, 0xf8, !PT ;  /* 0x0000003802097812 */ /* 0x000fe200078ef80e */
[----:B------:R-:W-:Y:S01]  /*0540*/  CS2R R104, SRZ ;  /* 0x0000000000687805 */ /* 0x000fe2000001ff00 */
[----:B------:R-:W-:Y:S01]  /*0550*/  SHF.R.U32.HI R8, RZ, 0x3, R2 ;  /* 0x00000003ff087819 */ /* 0x000fe20000011602 */
[----:B------:R-:W-:Y:S01]  /*0560*/  IMAD.WIDE.U32 R2, R0, c[0x0][0x1b0], R14 ;  /* 0x00006c0000027a25 */ /* 0x000fe200078e000e */
[----:B------:R-:W-:Y:S01]  /*0570*/  CS2R R102, SRZ ;  /* 0x0000000000667805 */ /* 0x000fe2000001ff00 */
[----:B------:R-:W-:Y:S01]  /*0580*/  CS2R R100, SRZ ;  /* 0x0000000000647805 */ /* 0x000fe2000001ff00 */
[----:B------:R-:W-:Y:S01]  /*0590*/  LOP3.LUT R16, R9, R8, RZ, 0x3c, !PT ;  /* 0x0000000809107212 */ /* 0x000fe200078e3cff */
[----:B------:R-:W-:Y:S01]  /*05a0*/  IMAD.IADD R5, R5, 0x1, R7 ;  /* 0x0000000105057824 */ /* 0x000fe200078e0207 */
[----:B------:R-:W-:Y:S01]  /*05b0*/  CS2R R94, SRZ ;  /* 0x00000000005e7805 */ /* 0x000fe2000001ff00 */
[----:B------:R-:W-:Y:S01]  /*05c0*/  IMAD.U32 R0, RZ, RZ, UR10 ;  /* 0x0000000aff007e24 */ /* 0x000fe2000f8e00ff */
[----:B------:R-:W-:Y:S01]  /*05d0*/  CS2R R92, SRZ ;  /* 0x00000000005c7805 */ /* 0x000fe2000001ff00 */
[----:B------:R-:W-:Y:S01]  /*05e0*/  IMAD.IADD R3, R3, 0x1, R6 ;  /* 0x0000000103037824 */ /* 0x000fe200078e0206 */
[----:B------:R-:W-:Y:S01]  /*05f0*/  CS2R R98, SRZ ;  /* 0x0000000000627805 */ /* 0x000fe2000001ff00 */
[----:B------:R-:W-:Y:S01]  /*0600*/  IMAD.WIDE.U32 R4, R0, c[0x0][0x1e8], R4 ;  /* 0x00007a0000047a25 */ /* 0x000fe200078e0004 */
[----:B------:R-:W-:Y:S01]  /*0610*/  CS2R R96, SRZ ;  /* 0x0000000000607805 */ /* 0x000fe2000001ff00 */
[----:B------:R-:W-:Y:S01]  /*0620*/  CS2R R90, SRZ ;  /* 0x00000000005a7805 */ /* 0x000fe2000001ff00 */
[----:B------:R-:W-:Y:S01]  /*0630*/  CS2R R88, SRZ ;  /* 0x0000000000587805 */ /* 0x000fe2000001ff00 */
[----:B------:R-:W-:Y:S01]  /*0640*/  IMAD.U32 R6, RZ, RZ, UR10 ;  /* 0x0000000aff067e24 */ /* 0x000fe2000f8e00ff */
[----:B------:R-:W-:Y:S01]  /*0650*/  IADD3 R5, R5, UR6, RZ ;  /* 0x0000000605057c10 */ /* 0x000fe2000fffe0ff */
[----:B------:R-:W-:Y:S01]  /*0660*/  IMAD R0, R27, c[0x0][0x178], RZ ;  /* 0x00005e001b007a24 */ /* 0x000fe200078e02ff */
[----:B------:R-:W-:Y:S01]  /*0670*/  CS2R R86, SRZ ;  /* 0x0000000000567805 */ /* 0x000fe2000001ff00 */
[----:B------:R-:W-:Y:S01]  /*0680*/  IMAD.WIDE.U32 R2, R6, c[0x0][0x1b8], R2 ;  /* 0x00006e0006027a25 */ /* 0x000fe200078e0002 */
[----:B------:R-:W-:Y:S01]  /*0690*/  CS2R R84, SRZ ;  /* 0x0000000000547805 */ /* 0x000fe2000001ff00 */
[----:B------:R-:W-:Y:S01]  /*06a0*/  CS2R R78, SRZ ;  /* 0x00000000004e7805 */ /* 0x000fe2000001ff00 */
[----:B------:R-:W-:Y:S01]  /*06b0*/  CS2R R76, SRZ ;  /* 0x00000000004c7805 */ /* 0x000fe2000001ff00 */
[----:B------:R-:W-:Y:S01]  /*06c0*/  IMAD R6, R11, c[0x0][0x1d8], RZ ;  /* 0x000076000b067a24 */ /* 0x000fe200078e02ff */
[----:B------:R-:W-:Y:S01]  /*06d0*/  IADD3 R3, R3, UR4, RZ ;  /* 0x0000000403037c10 */ /* 0x000fe2000fffe0ff */
[C---:B------:R-:W-:Y:S01]  /*06e0*/  IMAD R0, R26.reuse, c[0x0][0x17c], R0 ;  /* 0x00005f001a007a24 */ /* 0x040fe200078e0200 */
[----:B------:R-:W-:Y:S01]  /*06f0*/  ULDC.64 UR4, c[0x0][0x188] ;  /* 0x0000620000047ab9 */ /* 0x000fe20000000a00 */
[----:B------:R-:W-:Y:S01]  /*0700*/  IMAD.WIDE.U32 R8, R26, c[0x0][0x178], R14 ;  /* 0x00005e001a087a25 */ /* 0x000fe200078e000e */
[----:B------:R-:W-:Y:S01]  /*0710*/  UIMAD UR4, UR11, UR4, URZ ;  /* 0x000000040b0472a4 */ /* 0x000fe2000f8e023f */
[----:B------:R-:W-:Y:S01]  /*0720*/  CS2R R82, SRZ ;  /* 0x0000000000527805 */ /* 0x000fe2000001ff00 */
[----:B------:R-:W-:Y:S01]  /*0730*/  CS2R R80, SRZ ;  /* 0x0000000000507805 */ /* 0x000fe2000001ff00 */
[C---:B------:R-:W-:Y:S01]  /*0740*/  IMAD R6, R10.reuse, c[0x0][0x1dc], R6 ;  /* 0x000077000a067a24 */ /* 0x040fe200078e0206 */
[----:B------:R-:W-:Y:S01]  /*0750*/  UIMAD UR5, UR10, UR5, UR4 ;  /* 0x000000050a0572a4 */ /* 0x000fe2000f8e0204 */
[----:B------:R-:W-:Y:S01]  /*0760*/  IMAD.WIDE.U32 R4, R10, c[0x0][0x1d8], R4 ;  /* 0x000076000a047a25 */ /* 0x000fe200078e0004 */
[----:B------:R-:W-:Y:S01]  /*0770*/  CS2R R74, SRZ ;  /* 0x00000000004a7805 */ /* 0x000fe2000001ff00 */
[----:B------:R-:W-:Y:S01]  /*0780*/  CS2R R72, SRZ ;  /* 0x0000000000487805 */ /* 0x000fe2000001ff00 */
[----:B------:R-:W-:Y:S01]  /*0790*/  CS2R R70, SRZ ;  /* 0x0000000000467805 */ /* 0x000fe2000001ff00 */
[----:B------:R-:W-:Y:S01]  /*07a0*/  IMAD.IADD R9, R9, 0x1, R0 ;  /* 0x0000000109097824 */ /* 0x000fe200078e0200 */
[----:B------:R-:W-:Y:S01]  /*07b0*/  CS2R R68, SRZ ;  /* 0x0000000000447805 */ /* 0x000fe2000001ff00 */
[----:B------:R-:W-:Y:S01]  /*07c0*/  IMAD R0, R23, c[0x0][0x180], RZ ;  /* 0x0000600017007a24 */ /* 0x000fe200078e02ff */
[----:B------:R-:W-:Y:S01]  /*07d0*/  CS2R R62, SRZ ;  /* 0x00000000003e7805 */ /* 0x000fe2000001ff00 */
[----:B------:R-:W-:Y:S01]  /*07e0*/  IMAD R7, R11, c[0x0][0x1a8], RZ ;  /* 0x00006a000b077a24 */ /* 0x000fe200078e02ff */
[----:B------:R-:W-:Y:S01]  /*07f0*/  CS2R R60, SRZ ;  /* 0x00000000003c7805 */ /* 0x000fe2000001ff00 */
[----:B------:R-:W-:Y:S01]  /*0800*/  IMAD.IADD R5, R5, 0x1, R6 ;  /* 0x0000000105057824 */ /* 0x000fe200078e0206 */
[----:B------:R-:W-:Y:S01]  /*0810*/  LEA R6, P0, R4, c[0x0][0x1c0], 0x1 ;  /* 0x0000700004067a11 */ /* 0x000fe200078008ff */
[----:B------:R-:W-:Y:S01]  /*0820*/  IMAD R0, R18, c[0x0][0x184], R0 ;  /* 0x0000610012007a24 */ /* 0x000fe200078e0200 */
[----:B------:R-:W-:Y:S01]  /*0830*/  CS2R R66, SRZ ;  /* 0x0000000000427805 */ /* 0x000fe2000001ff00 */
[----:B------:R-:W-:Y:S01]  /*0840*/  IMAD R12, R10, c[0x0][0x1ac], R7 ;  /* 0x00006b000a0c7a24 */ /* 0x000fe200078e0207 */
[----:B------:R-:W-:Y:S01]  /*0850*/  LEA.HI.X R7, R4, c[0x0][0x1c4], R5, 0x1, P0 ;  /* 0x0000710004077a11 */ /* 0x000fe200000f0c05 */
[----:B------:R-:W-:Y:S01]  /*0860*/  IMAD.WIDE.U32 R8, R18, c[0x0][0x180], R8 ;  /* 0x0000600012087a25 */ /* 0x000fe200078e0008 */
[----:B------:R-:W-:Y:S01]  /*0870*/  CS2R R64, SRZ ;  /* 0x0000000000407805 */ /* 0x000fe2000001ff00 */
[----:B------:R-:W-:Y:S01]  /*0880*/  CS2R R58, SRZ ;  /* 0x00000000003a7805 */ /* 0x000fe2000001ff00 */
[----:B------:R-:W-:Y:S01]  /*0890*/  CS2R R56, SRZ ;  /* 0x0000000000387805 */ /* 0x000fe2000001ff00 */
[----:B------:R-:W-:Y:S01]  /*08a0*/  IMAD.WIDE.U32 R10, R10, c[0x0][0x1a8], R2 ;  /* 0x00006a000a0a7a25 */ /* 0x000fe200078e0002 */
[----:B------:R-:W-:Y:S01]  /*08b0*/  CS2R R54, SRZ ;  /* 0x0000000000367805 */ /* 0x000fe2000001ff00 */
[----:B------:R-:W-:Y:S01]  /*08c0*/  CS2R R52, SRZ ;  /* 0x0000000000347805 */ /* 0x000fe2000001ff00 */
[----:B------:R-:W-:Y:S01]  /*08d0*/  CS2R R46, SRZ ;  /* 0x00000000002e7805 */ /* 0x000fe2000001ff00 */
[----:B------:R-:W-:Y:S01]  /*08e0*/  IMAD.MOV.U32 R5, RZ, RZ, c[0x0][0x1d8] ;  /* 0x00007600ff057624 */ /* 0x000fe200078e00ff */
[C---:B------:R-:W-:Y:S01]  /*08f0*/  LEA R2, P0, R10.reuse, c[0x0][0x190], 0x1 ;  /* 0x000064000a027a11 */ /* 0x040fe200078008ff */
[----:B------:R-:W-:Y:S01]  /*0900*/  IMAD.IADD R9, R9, 0x1, R0 ;  /* 0x0000000109097824 */ /* 0x000fe200078e0200 */
[----:B------:R-:W-:Y:S01]  /*0910*/  CS2R R44, SRZ ;  /* 0x00000000002c7805 */ /* 0x000fe2000001ff00 */
[----:B------:R-:W-:Y:S01]  /*0920*/  IMAD.IADD R0, R11, 0x1, R12 ;  /* 0x000000010b007824 */ /* 0x000fe200078e020c */
[----:B------:R-:W-:Y:S01]  /*0930*/  LEA R4, P1, R5, R6, 0x6 ;  /* 0x0000000605047211 */ /* 0x000fe200078230ff */
[----:B------:R-:W-:Y:S01]  /*0940*/  IMAD.WIDE.U32 R12, R13, c[0x0][0x188], R8 ;  /* 0x000062000d0c7a25 */ /* 0x000fe200078e0008 */
[----:B------:R-:W-:Y:S01]  /*0950*/  LEA.HI R8, R19, R24, RZ, 0x6 ;  /* 0x0000001813087211 */ /* 0x000fe200078f30ff */
[----:B------:R-:W-:Y:S01]  /*0960*/  CS2R R50, SRZ ;  /* 0x0000000000327805 */ /* 0x000fe2000001ff00 */
[----:B------:R-:W-:Y:S01]  /*0970*/  LEA.HI.X R3, R10, c[0x0][0x194], R0, 0x1, P0 ;  /* 0x000065000a037a11 */ /* 0x000fe200000f0c00 */
[----:B------:R-:W-:Y:S01]  /*0980*/  IMAD.IADD R0, R22, 0x1, -R26 ;  /* 0x0000000116007824 */ /* 0x000fe200078e0a1a */
[----:B------:R-:W-:Y:S01]  /*0990*/  LEA.HI.X R5, R5, R7, R17, 0x6, P1 ;  /* 0x0000000705057211 */ /* 0x000fe200008f3411 */
[----:B------:R-:W-:Y:S01]  /*09a0*/  IMAD.MOV.U32 R9, RZ, RZ, c[0x0][0x1a8] ;  /* 0x00006a00ff097624 */ /* 0x000fe200078e00ff */
[----:B------:R-:W-:Y:S01]  /*09b0*/  IADD3 R17, R14, 0x40, RZ ;  /* 0x000000400e117810 */ /* 0x000fe20007ffe0ff */
[----:B------:R-:W-:Y:S01]  /*09c0*/  IMAD.MOV.U32 R10, RZ, RZ, c[0x0][0x1ac] ;  /* 0x00006b00ff0a7624 */ /* 0x000fe200078e00ff */
[----:B------:R-:W-:Y:S01]  /*09d0*/  SHF.R.S32.HI R21, RZ, 0x6, R8 ;  /* 0x00000006ff157819 */ /* 0x000fe20000011408 */
[----:B------:R-:W-:Y:S01]  /*09e0*/  CS2R R48, SRZ ;  /* 0x0000000000307805 */ /* 0x000fe2000001ff00 */
[----:B------:R-:W-:Y:S01]  /*09f0*/  ISETP.LT.OR P2, PT, R0, 0x1, P6 ;  /* 0x000000010000780c */ /* 0x000fe20003741670 */
[----:B------:R-:W-:Y:S01]  /*0a00*/  CS2R R42, SRZ ;  /* 0x00000000002a7805 */ /* 0x000fe2000001ff00 */
[----:B------:R-:W-:Y:S01]  /*0a10*/  ISETP.GE.AND P3, PT, R17, c[0x0][0x1cc], PT ;  /* 0x0000730011007a0c */ /* 0x000fe20003f66270 */
[----:B------:R-:W-:Y:S01]  /*0a20*/  IMAD R8, R21, 0x200, R16 ;  /* 0x0000020015087824 */ /* 0x000fe200078e0210 */
[----:B------:R-:W-:Y:S01]  /*0a30*/  IADD3 R11, R14, 0x80, RZ ;  /* 0x000000800e0b7810 */ /* 0x000fe20007ffe0ff */
[----:B------:R-:W-:Y:S01]  /*0a40*/  CS2R R40, SRZ ;  /* 0x0000000000287805 */ /* 0x000fe2000001ff00 */
[----:B------:R-:W-:Y:S01]  /*0a50*/  ISETP.LT.OR P0, PT, R0, 0x1, P3 ;  /* 0x000000010000780c */ /* 0x000fe20001f01670 */
[----:B------:R-:W-:Y:S01]  /*0a60*/  IMAD.SHL.U32 R242, R8, 0x2, RZ ;  /* 0x0000000208f27824 */ /* 0x000fe200078e00ff */
[----:B------:R-:W-:Y:S01]  /*0a70*/  ISETP.GE.AND P5, PT, R11, c[0x0][0x1cc], PT ;  /* 0x000073000b007a0c */ /* 0x000fe20003fa6270 */
[----:B------:R-:W-:Y:S01]  /*0a80*/  CS2R R38, SRZ ;  /* 0x0000000000267805 */ /* 0x000fe2000001ff00 */
[----:B------:R-:W-:Y:S01]  /*0a90*/  LEA R8, P4, R9, R2, 0x6 ;  /* 0x0000000209087211 */ /* 0x000fe200078830ff */
[----:B------:R-:W-:Y:S01]  /*0aa0*/  CS2R R36, SRZ ;  /* 0x0000000000247805 */ /* 0x000fe2000001ff00 */
[----:B------:R-:W-:Y:S01]  /*0ab0*/  IADD3 R16, R14, 0xc0, RZ ;  /* 0x000000c00e107810 */ /* 0x000fe20007ffe0ff */
[----:B------:R2:W-:Y:S01]  /*0ac0*/  LDGSTS.E.BYPASS.LTC128B.128 [R242+0x8080], [R6.64], !P2 ;  /* 0x0808000006f27fae */ /* 0x0005e2000d101d4e */
[----:B------:R-:W-:-:S02]  /*0ad0*/  ISETP.LT.OR P2, PT, R0, 0x1, P5 ;  /* 0x000000010000780c */ /* 0x000fc40002f41670 */
[----:B------:R-:W-:Y:S02]  /*0ae0*/  LEA.HI.X R9, R9, R3, R10, 0x6, P4 ;  /* 0x0000000309097211 */ /* 0x000fe400020f340a */
[----:B------:R-:W-:Y:S01]  /*0af0*/  ISETP.GE.AND P1, PT, R16, c[0x0][0x1cc], PT ;  /* 0x0000730010007a0c */ /* 0x000fe20003f26270 */
[----:B------:R2:W-:Y:S01]  /*0b00*/  LDGSTS.E.BYPASS.LTC128B.128 [R242+0xa080], [R6.64+0x80], !P0 ;  /* 0x0a08008006f27fae */ /* 0x0005e2000c101d4e */
[----:B------:R-:W-:Y:S01]  /*0b10*/  IADD3 R10, R13, UR5, RZ ;  /* 0x000000050d0a7c10 */ /* 0x000fe2000fffe0ff */
[----:B------:R-:W-:Y:S01]  /*0b20*/  ULDC.64 UR4, c[0x0][0x278] ;  /* 0x00009e0000047ab9 */ /* 0x000fe20000000a00 */
[----:B------:R-:W-:Y:S01]  /*0b30*/  LEA R32, P4, R12, c[0x0][0x160], 0x1 ;  /* 0x000058000c207a11 */ /* 0x000fe200078808ff */
[----:B------:R-:W-:Y:S01]  /*0b40*/  UIMAD UR6, UR11, UR4, URZ ;  /* 0x000000040b0672a4 */ /* 0x000fe2000f8e023f */
[----:B------:R-:W-:Y:S01]  /*0b50*/  ISETP.LT.OR P0, PT, R0, 0x1, P1 ;  /* 0x000000010000780c */ /* 0x000fe20000f01670 */
[----:B------:R-:W-:Y:S01]  /*0b60*/  UIMAD.WIDE.U32 UR12, UR10, UR4, URZ ;  /* 0x000000040a0c72a5 */ /* 0x000fe2000f8e003f */
[----:B------:R-:W-:Y:S01]  /*0b70*/  LEA.HI.X R33, R12, c[0x0][0x164], R10, 0x1, P4 ;  /* 0x000059000c217a11 */ /* 0x000fe200020f0c0a */
[----:B------:R2:W-:Y:S01]  /*0b80*/  LDGSTS.E.BYPASS.LTC128B.128 [R242+0xc080], [R6.64+0x100], !P2 ;  /* 0x0c08010006f27fae */ /* 0x0005e2000d101d4e */
[C---:B------:R-:W-:Y:S01]  /*0b90*/  ISETP.LT.OR P4, PT, R0.reuse, 0x21, P6 ;  /* 0x000000210000780c */ /* 0x040fe20003781670 */
[----:B------:R-:W-:Y:S01]  /*0ba0*/  UIMAD UR5, UR10, UR5, UR6 ;  /* 0x000000050a0572a4 */ /* 0x000fe2000f8e0206 */
[C---:B------:R-:W-:Y:S01]  /*0bb0*/  ISETP.LT.OR P3, PT, R0.reuse, 0x21, P3 ;  /* 0x000000210000780c */ /* 0x040fe20001f61670 */
[----:B------:R1:W-:Y:S01]  /*0bc0*/  STL.64 [R1+0x18], R32 ;  /* 0x0000182001007387 */ /* 0x0003e20000100a00 */
[C---:B------:R-:W-:Y:S01]  /*0bd0*/  ISETP.LT.OR P2, PT, R0.reuse, 0x21, P5 ;  /* 0x000000210000780c */ /* 0x040fe20002f41670 */
[----:B------:R-:W-:Y:S01]  /*0be0*/  UIADD3 UR8, UR13, UR5, URZ ;  /* 0x000000050d087290 */ /* 0x000fe2000fffe03f */
[----:B------:R-:W-:Y:S01]  /*0bf0*/  ISETP.LT.OR P1, PT, R0, 0x21, P1 ;  /* 0x000000210000780c */ /* 0x000fe20000f21670 */
[----:B------:R-:W-:Y:S01]  /*0c00*/  ULDC.64 UR6, c[0x0][0x178] ;  /* 0x00005e0000067ab9 */ /* 0x000fe20000000a00 */
[----:B------:R-:W-:Y:S01]  /*0c10*/  ISETP.GE.AND P6, PT, R14, c[0x0][0x19c], PT ;  /* 0x000067000e007a0c */ /* 0x000fe20003fc6270 */
[----:B------:R2:W-:Y:S01]  /*0c20*/  LDGSTS.E.BYPASS.LTC128B.128 [R242+0xe080], [R6.64+0x180], !P0 ;  /* 0x0e08018006f27fae */ /* 0x0005e2000c101d4e */
[----:B------:R-:W-:Y:S01]  /*0c30*/  ISETP.GE.AND P0, PT, R17, c[0x0][0x19c], PT ;  /* 0x0000670011007a0c */ /* 0x000fe20003f06270 */
[----:B------:R-:W-:Y:S01]  /*0c40*/  ULDC.64 UR4, c[0x0][0x218] ;  /* 0x0000860000047ab9 */ /* 0x000fe20000000a00 */
[----:B------:R-:W-:Y:S01]  /*0c50*/  IADD3 R10, -R26, c[0x0][0x168], RZ ;  /* 0x00005a001a0a7a10 */ /* 0x000fe20007ffe1ff */
[----:B------:R3:W-:Y:S01]  /*0c60*/  LDGSTS.E.BYPASS.LTC128B.128 [R242+0x9080], [R4.64], !P4 ;  /* 0x0908000004f27fae */ /* 0x0007e2000e101d4e */
[----:B------:R-:W-:Y:S01]  /*0c70*/  ISETP.LT.OR P4, PT, R0, 0x1, P6 ;  /* 0x000000010000780c */ /* 0x000fe20003781670 */
[----:B------:R-:W-:-:S02]  /*0c80*/  UIMAD UR4, UR11, UR4, URZ ;  /* 0x000000040b0472a4 */ /* 0x000fc4000f8e023f */
[----:B------:R3:W-:Y:S01]  /*0c90*/  LDGSTS.E.BYPASS.LTC128B.128 [R242+0xb080], [R4.64+0x80], !P3 ;  /* 0x0b08008004f27fae */ /* 0x0007e2000d901d4e */
[C---:B------:R-:W-:Y:S01]  /*0ca0*/  ISETP.LT.OR P3, PT, R0.reuse, 0x1, P0 ;  /* 0x000000010000780c */ /* 0x040fe20000761670 */
[----:B------:R-:W-:Y:S01]  /*0cb0*/  USHF.L.U32 UR9, UR6, 0x6, URZ ;  /* 0x0000000606097899 */ /* 0x000fe2000800063f */
[----:B------:R-:W-:Y:S01]  /*0cc0*/  ISETP.LT.OR P0, PT, R0, 0x21, P0 ;  /* 0x000000210000780c */ /* 0x000fe20000701670 */
[----:B------:R3:W-:Y:S01]  /*0cd0*/  LDGSTS.E.BYPASS.LTC128B.128 [R242+0xd080], [R4.64+0x100], !P2 ;  /* 0x0d08010004f27fae */ /* 0x0007e2000d101d4e */
[----:B------:R-:W-:Y:S01]  /*0ce0*/  ISETP.GE.AND P2, PT, R11, c[0x0][0x19c], PT ;  /* 0x000067000b007a0c */ /* 0x000fe20003f46270 */
[----:B------:R-:W-:Y:S02]  /*0cf0*/  UIMAD UR4, UR10, UR5, UR4 ;  /* 0x000000050a0472a4 */ /* 0x000fe4000f8e0204 */
[----:B------:R3:W-:Y:S01]  /*0d00*/  LDGSTS.E.BYPASS.LTC128B.128 [R242+0xf080], [R4.64+0x180], !P1 ;  /* 0x0f08018004f27fae */ /* 0x0007e2000c901d4e */
[----:B------:R-:W-:Y:S01]  /*0d10*/  ISETP.GE.AND P1, PT, R16, c[0x0][0x19c], PT ;  /* 0x0000670010007a0c */ /* 0x000fe20003f26270 */
[----:B------:R-:W-:Y:S01]  /*0d20*/  USHF.L.U64.HI UR7, UR6, UR16, UR7 ;  /* 0x0000001006077299 */ /* 0x000fe20008010207 */
[C---:B------:R-:W-:Y:S01]  /*0d30*/  ISETP.LT.OR P5, PT, R0.reuse, 0x1, P2 ;  /* 0x000000010000780c */ /* 0x040fe200017a1670 */
[----:B------:R4:W-:Y:S01]  /*0d40*/  LDGSTS.E.BYPASS.LTC128B.128 [R242+0x80], [R2.64], !P4 ;  /* 0x0008000002f27fae */ /* 0x0009e2000e101d4e */
[----:B------:R-:W-:-:S03]  /*0d50*/  ISETP.LT.OR P2, PT, R0, 0x21, P2 ;  /* 0x000000210000780c */ /* 0x000fc60001741670 */
[----:B------:R4:W-:Y:S01]  /*0d60*/  LDGSTS.E.BYPASS.LTC128B.128 [R242+0x2080], [R2.64+0x80], !P3 ;  /* 0x0208008002f27fae */ /* 0x0009e2000d901d4e */
[C---:B------:R-:W-:Y:S01]  /*0d70*/  ISETP.LT.OR P3, PT, R0.reuse, 0x1, P1 ;  /* 0x000000010000780c */ /* 0x040fe20000f61670 */
[----:B--2---:R-:W-:Y:S01]  /*0d80*/  IMAD R6, R23, c[0x0][0x270], RZ ;  /* 0x00009c0017067a24 */ /* 0x004fe200078e02ff */
[----:B------:R-:W-:Y:S01]  /*0d90*/  ISETP.LT.OR P1, PT, R0, 0x21, P1 ;  /* 0x000000210000780c */ /* 0x000fe20000f21670 */
[----:B------:R1:W-:Y:S02]  /*0da0*/  STL.64 [R1+0x20], R30 ;  /* 0x0000201e01007387 */ /* 0x0003e40000100a00 */
[----:B------:R-:W-:Y:S02]  /*0db0*/  IMAD R6, R18, c[0x0][0x274], R6 ;  /* 0x00009d0012067a24 */ /* 0x000fe400078e0206 */
[----:B------:R4:W-:Y:S01]  /*0dc0*/  LDGSTS.E.BYPASS.LTC128B.128 [R242+0x4080], [R2.64+0x100], !P5 ;  /* 0x0408010002f27fae */ /* 0x0009e2000e901d4e */
[----:B------:R-:W-:-:S05]  /*0dd0*/  ISETP.GE.AND P5, PT, R14, c[0x0][0x16c], PT ;  /* 0x00005b000e007a0c */ /* 0x000fca0003fa6270 */
[----:B------:R4:W-:Y:S01]  /*0de0*/  LDGSTS.E.BYPASS.LTC128B.128 [R242+0x6080], [R2.64+0x180], !P3 ;  /* 0x0608018002f27fae */ /* 0x0009e2000d901d4e */
[----:B------:R-:W-:Y:S01]  /*0df0*/  ISETP.GE.AND P3, PT, R17, c[0x0][0x16c], PT ;  /* 0x00005b0011007a0c */ /* 0x000fe20003f66270 */
[----:B---3--:R-:W-:-:S05]  /*0e00*/  IMAD.WIDE.U32 R4, R18, c[0x0][0x270], R30 ;  /* 0x00009c0012047a25 */ /* 0x008fca00078e001e */
[----:B------:R-:W-:Y:S01]  /*0e10*/  IADD3 R7, P4, R4, UR12, RZ ;  /* 0x0000000c04077c10 */ /* 0x000fe2000ff9e0ff */
[----:B------:R-:W-:-:S03]  /*0e20*/  IMAD R4, R27, c[0x0][0x208], RZ ;  /* 0x000082001b047a24 */ /* 0x000fc600078e02ff */
[----:B------:R-:W-:Y:S02]  /*0e30*/  IADD3.X R6, R5, UR8, R6, P4, !PT ;  /* 0x0000000805067c10 */ /* 0x000fe4000a7fe406 */
[----:B------:R-:W-:Y:S01]  /*0e40*/  ISETP.LT.OR P4, PT, R0, 0x21, P6 ;  /* 0x000000210000780c */ /* 0x000fe20003781670 */
[C---:B------:R-:W-:Y:S02]  /*0e50*/  IMAD R0, R26.reuse, c[0x0][0x20c], R4 ;  /* 0x000083001a007a24 */ /* 0x040fe400078e0204 */
[----:B------:R-:W-:-:S04]  /*0e60*/  IMAD.WIDE.U32 R4, R26, c[0x0][0x208], R14 ;  /* 0x000082001a047a25 */ /* 0x000fc800078e000e */
[----:B----4-:R-:W-:-:S06]  /*0e70*/  IMAD.IADD R3, R5, 0x1, R0 ;  /* 0x0000000105037824 */ /* 0x010fcc00078e0200 */
[----:B------:R2:W-:Y:S01]  /*0e80*/  LDGSTS.E.BYPASS.LTC128B.128 [R242+0x1080], [R8.64], !P4 ;  /* 0x0108000008f27fae */ /* 0x0005e2000e101d4e */
[C---:B------:R-:W-:Y:S01]  /*0e90*/  ISETP.LT.OR P4, PT, R10.reuse, 0x1, P5 ;  /* 0x000000010a00780c */ /* 0x040fe20002f81670 */
[----:B------:R-:W-:Y:S02]  /*0ea0*/  IMAD.MOV.U32 R2, RZ, RZ, R4 ;  /* 0x000000ffff027224 */ /* 0x000fe400078e0004 */
[----:B------:R2:W-:Y:S01]  /*0eb0*/  LDGSTS.E.BYPASS.LTC128B.128 [R242+0x3080], [R8.64+0x80], !P0 ;  /* 0x0308008008f27fae */ /* 0x0005e2000c101d4e */
[C---:B------:R-:W-:Y:S01]  /*0ec0*/  ISETP.LT.OR P0, PT, R10.reuse, 0x1, P3 ;  /* 0x000000010a00780c */ /* 0x040fe20001f01670 */
[----:B------:R-:W-:Y:S01]  /*0ed0*/  IMAD R0, R23, c[0x0][0x210], RZ ;  /* 0x0000840017007a24 */ /* 0x000fe200078e02ff */
[----:B------:R-:W-:Y:S01]  /*0ee0*/  ISETP.LT.OR P3, PT, R10, 0x21, P3 ;  /* 0x000000210a00780c */ /* 0x000fe20001f61670 */
[----:B------:R2:W-:Y:S01]  /*0ef0*/  LDGSTS.E.BYPASS.LTC128B.128 [R242+0x5080], [R8.64+0x100], !P2 ;  /* 0x0508010008f27fae */ /* 0x0005e2000d101d4e */
[----:B------:R-:W-:Y:S01]  /*0f00*/  ISETP.GE.AND P2, PT, R11, c[0x0][0x16c], PT ;  /* 0x00005b000b007a0c */ /* 0x000fe20003f46270 */
[----:B------:R-:W-:-:S02]  /*0f10*/  IMAD R0, R18, c[0x0][0x214], R0 ;  /* 0x0000850012007a24 */ /* 0x000fc400078e0200 */
[----:B------:R2:W-:Y:S01]  /*0f20*/  LDGSTS.E.BYPASS.LTC128B.128 [R242+0x7080], [R8.64+0x180], !P1 ;  /* 0x0708018008f27fae */ /* 0x0005e2000c901d4e */
[----:B------:R-:W-:Y:S01]  /*0f30*/  ISETP.GE.AND P1, PT, R16, c[0x0][0x16c], PT ;  /* 0x00005b0010007a0c */ /* 0x000fe20003f26270 */
[----:B------:R-:W-:Y:S02]  /*0f40*/  IMAD.WIDE.U32 R2, R18, c[0x0][0x210], R2 ;  /* 0x0000840012027a25 */ /* 0x000fe400078e0002 */
[----:B------:R-:W0:Y:S01]  /*0f50*/  LDGDEPBAR ;  /* 0x00000000000079af */ /* 0x000e220000000000 */
[C---:B------:R-:W-:Y:S01]  /*0f60*/  ISETP.LT.OR P6, PT, R10.reuse, 0x1, P1 ;  /* 0x000000010a00780c */ /* 0x040fe20000fc1670 */
[----:B------:R-:W-:Y:S01]  /*0f70*/  IMAD.IADD R3, R3, 0x1, R0 ;  /* 0x0000000103037824 */ /* 0x000fe200078e0200 */
[C---:B------:R-:W-:Y:S01]  /*0f80*/  ISETP.LT.OR P1, PT, R10.reuse, 0x21, P1 ;  /* 0x000000210a00780c */ /* 0x040fe20000f21670 */
[----:B------:R1:W-:Y:S01]  /*0f90*/  LDGSTS.E.BYPASS.LTC128B.128 [R242+0x10080], [R32.64], !P4 ;  /* 0x1008000020f27fae */ /* 0x0003e2000e101d4e */
[C---:B------:R-:W-:Y:S01]  /*0fa0*/  ISETP.LT.OR P4, PT, R10.reuse, 0x1, P2 ;  /* 0x000000010a00780c */ /* 0x040fe20001781670 */
[----:B------:R-:W-:Y:S01]  /*0fb0*/  IMAD.U32 R4, RZ, RZ, UR10 ;  /* 0x0000000aff047e24 */ /* 0x000fe2000f8e00ff */
[----:B------:R-:W-:Y:S01]  /*0fc0*/  ISETP.LT.OR P2, PT, R10, 0x21, P2 ;  /* 0x000000210a00780c */ /* 0x000fe20001741670 */
[----:B------:R1:W-:Y:S02]  /*0fd0*/  LDGSTS.E.BYPASS.LTC128B.128 [R242+0x12080], [R32.64+0x80], !P0 ;  /* 0x1208008020f27fae */ /* 0x0003e4000c101d4e */
[----:B------:R-:W-:-:S05]  /*0fe0*/  IMAD.WIDE.U32 R4, R4, c[0x0][0x218], R2 ;  /* 0x0000860004047a25 */ /* 0x000fca00078e0002 */
[----:B------:R-:W-:Y:S01]  /*0ff0*/  IADD3 R0, R5, UR4, RZ ;  /* 0x0000000405007c10 */ /* 0x000fe2000fffe0ff */
[----:B------:R-:W-:Y:S02]  /*1000*/  ULDC.64 UR4, c[0x0][0x290] ;  /* 0x0000a40000047ab9 */ /* 0x000fe40000000a00 */
[----:B------:R1:W-:Y:S01]  /*1010*/  LDGSTS.E.BYPASS.LTC128B.128 [R242+0x14080], [R32.64+0x100], !P4 ;  /* 0x1408010020f27fae */ /* 0x0003e2000e101d4e */
[----:B------:R-:W-:Y:S01]  /*1020*/  ISETP.LT.OR P4, PT, R10, 0x21, P5 ;  /* 0x000000210a00780c */ /* 0x000fe20002f81670 */
[----:B------:R-:W-:Y:S01]  /*1030*/  UIMAD.WIDE.U32 UR18, UR10, UR4, URZ ;  /* 0x000000040a1272a5 */ /* 0x000fe2000f8e003f */
[----:B------:R-:W-:Y:S01]  /*1040*/  IADD3 R2, P5, R32, UR9, RZ ;  /* 0x0000000920027c10 */ /* 0x000fe2000ffbe0ff */
[----:B------:R1:W-:Y:S01]  /*1050*/  LDGSTS.E.BYPASS.LTC128B.128 [R242+0x16080], [R32.64+0x180], !P6 ;  /* 0x1608018020f27fae */ /* 0x0003e2000f101d4e */
[----:B--2---:R-:W-:Y:S01]  /*1060*/  LEA R8, P0, R7, c[0x0][0x258], 0x2 ;  /* 0x0000960007087a11 */ /* 0x004fe200078010ff */
[----:B------:R-:W-:Y:S01]  /*1070*/  UIMAD UR4, UR11, UR4, URZ ;  /* 0x000000040b0472a4 */ /* 0x000fe2000f8e023f */
[----:B------:R-:W-:-:S02]  /*1080*/  IADD3.X R3, R33, UR7, RZ, P5, !PT ;  /* 0x0000000721037c10 */ /* 0x000fc4000affe4ff */
[----:B------:R-:W-:Y:S01]  /*1090*/  LEA.HI.X R9, R7, c[0x0][0x25c], R6, 0x2, P0 ;  /* 0x0000970007097a11 */ /* 0x000fe200000f1406 */
[----:B------:R-:W-:Y:S01]  /*10a0*/  IMAD.U32 R6, RZ, RZ, UR9 ;  /* 0x00000009ff067e24 */ /* 0x000fe2000f8e00ff */
[----:B------:R-:W-:Y:S01]  /*10b0*/  LEA R28, P0, R4, c[0x0][0x1f0], 0x1 ;  /* 0x00007c00041c7a11 */ /* 0x000fe200078008ff */
[----:B------:R-:W-:Y:S02]  /*10c0*/  UIMAD UR4, UR10, UR5, UR4 ;  /* 0x000000050a0472a4 */ /* 0x000fe4000f8e0204 */
[----:B------:R2:W-:Y:S01]  /*10d0*/  LDGSTS.E.BYPASS.LTC128B.128 [R242+0x11080], [R2.64], !P4 ;  /* 0x1108000002f27fae */ /* 0x0005e2000e101d4e */
[----:B------:R-:W-:Y:S01]  /*10e0*/  IADD3 R6, P6, P5, R6, 0x180, R32 ;  /* 0x0000018006067810 */ /* 0x000fe20007dde020 */
[----:B------:R-:W-:Y:S01]  /*10f0*/  UIADD3 UR6, UR19, UR4, URZ ;  /* 0x0000000413067290 */ /* 0x000fe2000fffe03f */
[----:B------:R-:W-:Y:S01]  /*1100*/  LEA.HI.X R29, R4, c[0x0][0x1f4], R0, 0x1, P0 ;  /* 0x00007d00041d7a11 */ /* 0x000fe200000f0c00 */
[----:B------:R2:W-:Y:S01]  /*1110*/  LDGSTS.E.BYPASS.LTC128B.128 [R242+0x13080], [R2.64+0x80], !P3 ;  /* 0x1308008002f27fae */ /* 0x0005e2000d901d4e */
[----:B------:R-:W-:Y:S01]  /*1120*/  ISETP.GT.AND P0, PT, R24, 0xf, PT ;  /* 0x0000000f1800780c */ /* 0x000fe20003f04270 */
[----:B------:R-:W-:Y:S01]  /*1130*/  ULDC.64 UR4, c[0x0][0x208] ;  /* 0x0000820000047ab9 */ /* 0x000fe20000000a00 */
[----:B------:R-:W-:Y:S01]  /*1140*/  IADD3.X R7, RZ, UR7, R33, P6, P5 ;  /* 0x00000007ff077c10 */ /* 0x000fe2000b7ea421 */
[----:B------:R2:W-:Y:S01]  /*1150*/  LDGSTS.E.BYPASS.LTC128B.128 [R242+0x15080], [R2.64+0x100], !P2 ;  /* 0x1508010002f27fae */ /* 0x0005e2000d101d4e */
[----:B------:R-:W-:Y:S01]  /*1160*/  ISETP.GE.AND P6, PT, R14, c[0x0][0x1fc], PT ;  /* 0x00007f000e007a0c */ /* 0x000fe20003fc6270 */
[----:B------:R-:W-:Y:S01]  /*1170*/  USHF.L.U32 UR17, UR4, 0x6, URZ ;  /* 0x0000000604117899 */ /* 0x000fe2000800063f */
[----:B------:R-:W-:Y:S01]  /*1180*/  ISETP.GE.AND P5, PT, R17, c[0x0][0x1fc], PT ;  /* 0x00007f0011007a0c */ /* 0x000fe20003fa6270 */
[----:B------:R3:W-:Y:S01]  /*1190*/  LDGSTS.E.BYPASS.LTC128B.128 [R242+0x17080], [R6.64], !P1 ;  /* 0x1708000006f27fae */ /* 0x0007e2000c901d4e */
[C---:B------:R-:W-:Y:S01]  /*11a0*/  ISETP.LT.OR P3, PT, R10.reuse, 0x1, P6 ;  /* 0x000000010a00780c */ /* 0x040fe20003761670 */
[----:B------:R-:W-:Y:S01]  /*11b0*/  USHF.L.U64.HI UR16, UR4, UR16, UR5 ;  /* 0x0000001004107299 */ /* 0x000fe20008010205 */
[----:B------:R-:W-:Y:S01]  /*11c0*/  ISETP.LT.OR P2, PT, R10, 0x1, P5 ;  /* 0x000000010a00780c */ /* 0x000fe20002f41670 */
[----:B------:R-:W-:Y:S01]  /*11d0*/  IMAD.U32 R4, RZ, RZ, UR17 ;  /* 0x00000011ff047e24 */ /* 0x000fe2000f8e00ff */
[----:B------:R-:W-:Y:S01]  /*11e0*/  ISETP.GE.AND P4, PT, R11, c[0x0][0x1fc], PT ;  /* 0x00007f000b007a0c */ /* 0x000fe20003f86270 */
[----:B------:R-:W-:Y:S01]  /*11f0*/  @!P0 IMAD.SHL.U32 R0, R24, 0x10, RZ ;  /* 0x0000001018008824 */ /* 0x000fe200078e00ff */
[C---:B------:R-:W-:Y:S01]  /*1200*/  ISETP.LT.OR P6, PT, R10.reuse, 0x21, P6 ;  /* 0x000000210a00780c */ /* 0x040fe200037c1670 */
[----:B------:R1:W-:Y:S01]  /*1210*/  STL.64 [R1+0x10], R28 ;  /* 0x0000101c01007387 */ /* 0x0003e20000100a00 */
[----:B------:R-:W-:-:S02]  /*1220*/  ISETP.LT.OR P1, PT, R10, 0x1, P4 ;  /* 0x000000010a00780c */ /* 0x000fc40002721670 */
[C---:B------:R-:W-:Y:S01]  /*1230*/  ISETP.LT.OR P5, PT, R10.reuse, 0x21, P5 ;  /* 0x000000210a00780c */ /* 0x040fe20002fa1670 */
[----:B------:R4:W-:Y:S01]  /*1240*/  @!P0 LDGSTS.E.BYPASS.LTC128B.128 [R0+0x20080], [R8.64] ;  /* 0x2008000008008fae */ /* 0x0009e2000b901d4e */
[----:B------:R-:W-:-:S03]  /*1250*/  ISETP.LT.OR P4, PT, R10, 0x21, P4 ;  /* 0x000000210a00780c */ /* 0x000fc60002781670 */
[----:B------:R-:W0:Y:S04]  /*1260*/  LDGDEPBAR ;  /* 0x00000000000079af */ /* 0x000e280000000000 */
[----:B------:R1:W-:Y:S01]  /*1270*/  LDGSTS.E.BYPASS.LTC128B.128 [R242+0x18080], [R28.64], !P3 ;  /* 0x180800001cf27fae */ /* 0x0003e2000d901d4e */
[----:B------:R-:W-:Y:S01]  /*1280*/  ISETP.GE.AND P3, PT, R16, c[0x0][0x1fc], PT ;  /* 0x00007f0010007a0c */ /* 0x000fe20003f66270 */
[----:B--2---:R-:W-:Y:S02]  /*1290*/  IMAD.WIDE.U32 R2, R18, c[0x0][0x288], R30 ;  /* 0x0000a20012027a25 */ /* 0x004fe400078e001e */
[----:B------:R1:W-:Y:S01]  /*12a0*/  LDGSTS.E.BYPASS.LTC128B.128 [R242+0x1a080], [R28.64+0x80], !P2 ;  /* 0x1a0800801cf27fae */ /* 0x0003e2000d101d4e */
[C---:B------:R-:W-:Y:S02]  /*12b0*/  ISETP.LT.OR P2, PT, R10.reuse, 0x1, P3 ;  /* 0x000000010a00780c */ /* 0x040fe40001f41670 */
[----:B------:R-:W-:Y:S01]  /*12c0*/  ISETP.LT.OR P3, PT, R10, 0x21, P3 ;  /* 0x000000210a00780c */ /* 0x000fe20001f61670 */
[----:B------:R1:W-:Y:S01]  /*12d0*/  LDGSTS.E.BYPASS.LTC128B.128 [R242+0x1c080], [R28.64+0x100], !P1 ;  /* 0x1c0801001cf27fae */ /* 0x0003e2000c901d4e */
[----:B------:R-:W-:-:S09]  /*12e0*/  IADD3 R5, P1, R2, UR18, RZ ;  /* 0x0000001202057c10 */ /* 0x000fd2000ff3e0ff */
[----:B------:R1:W-:Y:S01]  /*12f0*/  LDGSTS.E.BYPASS.LTC128B.128 [R242+0x1e080], [R28.64+0x180], !P2 ;  /* 0x1e0801801cf27fae */ /* 0x0003e2000d101d4e */
[----:B----4-:R-:W-:Y:S01]  /*1300*/  IMAD R0, R23, c[0x0][0x288], RZ ;  /* 0x0000a20017007a24 */ /* 0x010fe200078e02ff */
[----:B---3--:R-:W-:-:S03]  /*1310*/  LEA R6, P2, R5, c[0x0][0x280], 0x2 ;  /* 0x0000a00005067a11 */ /* 0x008fc600078410ff */
[----:B------:R-:W-:-:S05]  /*1320*/  IMAD R0, R18, c[0x0][0x28c], R0 ;  /* 0x0000a30012007a24 */ /* 0x000fca00078e0200 */
[----:B------:R-:W-:Y:S02]  /*1330*/  IADD3.X R0, R3, UR6, R0, P1, !PT ;  /* 0x0000000603007c10 */ /* 0x000fe40008ffe400 */
[----:B------:R-:W-:Y:S02]  /*1340*/  IADD3 R2, P1, R28, UR17, RZ ;  /* 0x000000111c027c10 */ /* 0x000fe4000ff3e0ff */
[----:B------:R-:W-:Y:S01]  /*1350*/  LEA.HI.X R7, R5, c[0x0][0x284], R0, 0x2, P2 ;  /* 0x0000a10005077a11 */ /* 0x000fe200010f1400 */
[----:B------:R-:W-:Y:S01]  /*1360*/  @!P0 IMAD.SHL.U32 R0, R24, 0x10, RZ ;  /* 0x0000001018008824 */ /* 0x000fe200078e00ff */
[----:B------:R-:W-:Y:S02]  /*1370*/  IADD3.X R3, R29, UR16, RZ, P1, !PT ;  /* 0x000000101d037c10 */ /* 0x000fe40008ffe4ff */
[----:B------:R-:W-:-:S03]  /*1380*/  IADD3 R4, P2, P1, R4, 0x180, R28 ;  /* 0x0000018004047810 */ /* 0x000fc6000795e01c */
[----:B------:R1:W-:Y:S01]  /*1390*/  LDGSTS.E.BYPASS.LTC128B.128 [R242+0x19080], [R2.64], !P6 ;  /* 0x1908000002f27fae */ /* 0x0003e2000f101d4e */
[----:B------:R-:W-:Y:S02]  /*13a0*/  IADD3.X R5, RZ, UR16, R29, P2, P1 ;  /* 0x00000010ff057c10 */ /* 0x000fe400097e241d */
[----:B------:R-:W-:Y:S01]  /*13b0*/  PLOP3.LUT P1, PT, PT, PT, UP0, 0x80, 0x0 ;  /* 0x000000000000781c */ /* 0x000fe20003f2f008 */
[----:B------:R1:W-:Y:S04]  /*13c0*/  LDGSTS.E.BYPASS.LTC128B.128 [R242+0x1b080], [R2.64+0x80], !P5 ;  /* 0x1b08008002f27fae */ /* 0x0003e8000e901d4e */
[----:B------:R1:W-:Y:S04]  /*13d0*/  LDGSTS.E.BYPASS.LTC128B.128 [R242+0x1d080], [R2.64+0x100], !P4 ;  /* 0x1d08010002f27fae */ /* 0x0003e8000e101d4e */
[----:B------:R1:W-:Y:S04]  /*13e0*/  LDGSTS.E.BYPASS.LTC128B.128 [R242+0x1f080], [R4.64], !P3 ;  /* 0x1f08000004f27fae */ /* 0x0003e8000d901d4e */
[----:B------:R1:W-:Y:S04]  /*13f0*/  @!P0 LDGSTS.E.BYPASS.LTC128B.128 [R0+0x20180], [R6.64] ;  /* 0x2018000006008fae */ /* 0x0003e8000b901d4e */
[----:B------:R-:W0:Y:S01]  /*1400*/  LDGDEPBAR ;  /* 0x00000000000079af */ /* 0x000e220000000000 */
[----:B------:R-:W-:Y:S05]  /*1410*/  @!P1 BRA `(.L_x_595) ;  /* 0x000043c000009947 */ /* 0x000fea0003800000 */
[----:B------:R-:W-:Y:S01]  /*1420*/  ISETP.GE.AND P4, PT, R17, c[0x0][0x1fc], PT ;  /* 0x00007f0011007a0c */ /* 0x000fe20003f86270 */
[----:B-1----:R-:W-:Y:S01]  /*1430*/  IMAD R2, R23, c[0x0][0x238], RZ ;  /* 0x00008e0017027a24 */ /* 0x002fe200078e02ff */
[----:B------:R-:W-:Y:S01]  /*1440*/  ISETP.GE.AND P3, PT, R17, c[0x0][0x16c], PT ;  /* 0x00005b0011007a0c */ /* 0x000fe20003f66270 */
[----:B------:R-:W-:Y:S01]  /*1450*/  ULDC.64 UR4, c[0x0][0x240] ;  /* 0x0000900000047ab9 */ /* 0x000fe20000000a00 */
[----:B------:R-:W-:Y:S01]  /*1460*/  SEL R0, RZ, 0xffffffff, P4 ;  /* 0xffffffffff007807 */ /* 0x000fe20002000000 */
[----:B------:R-:W-:Y:S01]  /*1470*/  UIMAD UR4, UR11, UR4, URZ ;  /* 0x000000040b0472a4 */ /* 0x000fe2000f8e023f */
[----:B------:R-:W-:Y:S01]  /*1480*/  SEL R3, RZ, 0xffffffff, P3 ;  /* 0xffffffffff037807 */ /* 0x000fe20001800000 */
[----:B------:R-:W-:Y:S01]  /*1490*/  UIADD3 UR20, UR20, 0x3f, URZ ;  /* 0x0000003f14147890 */ /* 0x000fe2000fffe03f */
[----:B------:R-:W-:Y:S01]  /*14a0*/  ISETP.GE.AND P6, PT, R14, c[0x0][0x16c], PT ;  /* 0x00005b000e007a0c */ /* 0x000fe20003fc6270 */
[----:B------:R-:W-:Y:S01]  /*14b0*/  UIMAD UR5, UR10, UR5, UR4 ;  /* 0x000000050a0572a4 */ /* 0x000fe2000f8e0204 */
[C---:B------:R-:W-:Y:S01]  /*14c0*/  ISETP.GE.AND P4, PT, R16.reuse, c[0x0][0x16c], PT ;  /* 0x00005b0010007a0c */ /* 0x040fe20003f86270 */
[----:B------:R-:W-:Y:S01]  /*14d0*/  USHF.R.S32.HI UR4, URZ, 0x1f, UR20 ;  /* 0x0000001f3f047899 */ /* 0x000fe20008011414 */
[----:B------:R-:W-:Y:S01]  /*14e0*/  ISETP.GE.AND P3, PT, R16, c[0x0][0x1fc], PT ;  /* 0x00007f0010007a0c */ /* 0x000fe20003f66270 */
[----:B------:R-:W-:Y:S01]  /*14f0*/  IMAD R16, R18, c[0x0][0x23c], R2 ;  /* 0x00008f0012107a24 */ /* 0x000fe200078e0202 */
[----:B------:R-:W-:Y:S01]  /*1500*/  ISETP.GE.AND P1, PT, R14, c[0x0][0x1fc], PT ;  /* 0x00007f000e007a0c */ /* 0x000fe20003f26270 */
[----:B------:R-:W-:Y:S01]  /*1510*/  IMAD.SHL.U32 R2, R0, 0x2, RZ ;  /* 0x0000000200027824 */ /* 0x000fe200078e00ff */
[----:B------:R-:W-:Y:S01]  /*1520*/  SEL R5, RZ, 0x1, P6 ;  /* 0x00000001ff057807 */ /* 0x000fe20003000000 */
[----:B------:R-:W-:Y:S01]  /*1530*/  IMAD.SHL.U32 R0, R3, 0x2, RZ ;  /* 0x0000000203007824 */ /* 0x000fe200078e00ff */
[----:B------:R-:W-:Y:S01]  /*1540*/  LEA.HI R9, R19, R24, RZ, 0x5 ;  /* 0x0000001813097211 */ /* 0x000fe200078f28ff */
[----:B------:R-:W-:Y:S01]  /*1550*/  ULEA.HI UR20, UR4, UR20, URZ, 0x6 ;  /* 0x0000001404147291 */ /* 0x000fe2000f8f303f */
[--C-:B------:R-:W-:Y:S01]  /*1560*/  SHF.R.S32.HI R25, RZ, 0x1f, R24.reuse ;  /* 0x0000001fff197819 */ /* 0x100fe20000011418 */
[----:B------:R-:W-:Y:S01]  /*1570*/  CS2R R162, SRZ ;  /* 0x0000000000a27805 */ /* 0x000fe2000001ff00 */
[----:B------:R-:W-:Y:S01]  /*1580*/  SEL R4, RZ, 0x1, P1 ;  /* 0x00000001ff047807 */ /* 0x000fe20000800000 */
[----:B------:R-:W-:Y:S01]  /*1590*/  CS2R R160, SRZ ;  /* 0x0000000000a07805 */ /* 0x000fe2000001ff00 */
[----:B------:R-:W-:Y:S01]  /*15a0*/  LOP3.LUT R17, R0, 0x2, R5, 0xe2, !PT ;  /* 0x0000000200117812 */ /* 0x000fe200078ee205 */
[----:B------:R-:W-:Y:S01]  /*15b0*/  IMAD.WIDE.U32 R12, R18, c[0x0][0x238], R24 ;  /* 0x00008e00120c7a25 */ /* 0x000fe200078e0018 */
[--C-:B------:R-:W-:Y:S01]  /*15c0*/  SHF.R.S32.HI R3, RZ, 0x1f, R9.reuse ;  /* 0x0000001fff037819 */ /* 0x100fe20000011409 */
[----:B------:R1:W-:Y:S01]  /*15d0*/  STL [R1+0x4], R25 ;  /* 0x0000041901007387 */ /* 0x0003e20000100800 */
[----:B------:R-:W-:Y:S01]  /*15e0*/  SHF.R.S32.HI R0, RZ, 0x5, R9 ;  /* 0x00000005ff007819 */ /* 0x000fe20000011409 */
[----:B------:R-:W-:Y:S01]  /*15f0*/  CS2R R158, SRZ ;  /* 0x00000000009e7805 */ /* 0x000fe2000001ff00 */
[----:B------:R-:W-:Y:S01]  /*1600*/  LOP3.LUT R18, R2, 0x2, R4, 0xe2, !PT ;  /* 0x0000000202127812 */ /* 0x000fe200078ee204 */
[----:B------:R-:W-:Y:S01]  /*1610*/  CS2R R156, SRZ ;  /* 0x00000000009c7805 */ /* 0x000fe2000001ff00 */
[----:B------:R-:W-:Y:S01]  /*1620*/  LEA.HI R4, R3, R0, RZ, 0x2 ;  /* 0x0000000003047211 */ /* 0x000fe200078f10ff */
[----:B------:R-:W-:Y:S01]  /*1630*/  CS2R R154, SRZ ;  /* 0x00000000009a7805 */ /* 0x000fe2000001ff00 */
[----:B------:R-:W-:Y:S01]  /*1640*/  LEA.HI R8, R19, R24, RZ, 0x4 ;  /* 0x0000001813087211 */ /* 0x000fe200078f20ff */
[----:B------:R-:W-:Y:S01]  /*1650*/  CS2R R152, SRZ ;  /* 0x0000000000987805 */ /* 0x000fe2000001ff00 */
[----:B------:R-:W-:Y:S01]  /*1660*/  LEA.HI R3, R9, R0, RZ, 0x1 ;  /* 0x0000000009037211 */ /* 0x000fe200078f08ff */
[----:B------:R-:W-:Y:S01]  /*1670*/  CS2R R150, SRZ ;  /* 0x0000000000967805 */ /* 0x000fe2000001ff00 */
[-C--:B------:R-:W-:Y:S01]  /*1680*/  LEA.HI R2, R19, R24.reuse, RZ, 0x7 ;  /* 0x0000001813027211 */ /* 0x080fe200078f38ff */
[----:B------:R-:W-:Y:S01]  /*1690*/  CS2R R148, SRZ ;  /* 0x0000000000947805 */ /* 0x000fe2000001ff00 */
[----:B------:R-:W-:Y:S01]  /*16a0*/  SHF.R.S32.HI R6, RZ, 0x4, R8 ;  /* 0x00000004ff067819 */ /* 0x000fe20000011408 */
[----:B------:R-:W-:Y:S01]  /*16b0*/  CS2R R146, SRZ ;  /* 0x0000000000927805 */ /* 0x000fe2000001ff00 */
[----:B------:R-:W-:Y:S01]  /*16c0*/  LOP3.LUT R7, R4, 0xfffffffc, RZ, 0xc0, !PT ;  /* 0xfffffffc04077812 */ /* 0x000fe200078ec0ff */
[----:B------:R-:W-:Y:S01]  /*16d0*/  CS2R R144, SRZ ;  /* 0x0000000000907805 */ /* 0x000fe2000001ff00 */
[----:B------:R-:W-:Y:S01]  /*16e0*/  LOP3.LUT R3, R3, 0xfffffffe, RZ, 0xc0, !PT ;  /* 0xfffffffe03037812 */ /* 0x000fe200078ec0ff */
[----:B------:R-:W-:Y:S01]  /*16f0*/  CS2R R142, SRZ ;  /* 0x00000000008e7805 */ /* 0x000fe2000001ff00 */
[C---:B------:R-:W-:Y:S01]  /*1700*/  ISETP.GE.AND P5, PT, R11.reuse, c[0x0][0x16c], PT ;  /* 0x00005b000b007a0c */ /* 0x040fe20003fa6270 */
[----:B------:R-:W-:Y:S01]  /*1710*/  CS2R R140, SRZ ;  /* 0x00000000008c7805 */ /* 0x000fe2000001ff00 */
[----:B------:R-:W-:Y:S01]  /*1720*/  ISETP.GE.AND P2, PT, R11, c[0x0][0x1fc], PT ;  /* 0x00007f000b007a0c */ /* 0x000fe20003f46270 */
[C---:B------:R-:W-:Y:S01]  /*1730*/  IMAD.IADD R236, R0.reuse, 0x1, -R3 ;  /* 0x0000000100ec7824 */ /* 0x040fe200078e0a03 */
[----:B------:R-:W-:Y:S01]  /*1740*/  SHF.R.S32.HI R11, RZ, 0x7, R2 ;  /* 0x00000007ff0b7819 */ /* 0x000fe20000011402 */
[----:B------:R-:W-:Y:S01]  /*1750*/  IMAD.IADD R3, R13, 0x1, R16 ;  /* 0x000000010d037824 */ /* 0x000fe200078e0210 */
[----:B------:R-:W-:Y:S01]  /*1760*/  LEA.HI R15, R19, R24, RZ, 0x2 ;  /* 0x00000018130f7211 */ /* 0x000fe200078f10ff */
[----:B------:R-:W-:Y:S01]  /*1770*/  IMAD.IADD R19, R0, 0x1, -R7 ;  /* 0x0000000100137824 */ /* 0x000fe200078e0a07 */
[----:B------:R-:W-:Y:S01]  /*1780*/  LEA.HI R5, R8, R6, RZ, 0x1 ;  /* 0x0000000608057211 */ /* 0x000fe200078f08ff */
[----:B------:R-:W-:Y:S01]  /*1790*/  IMAD.MOV.U32 R16, RZ, RZ, 0x20 ;  /* 0x00000020ff107424 */ /* 0x000fe200078e00ff */
[----:B------:R-:W-:Y:S01]  /*17a0*/  LEA.HI R0, R2, R11, RZ, 0x1 ;  /* 0x0000000b02007211 */ /* 0x000fe200078f08ff */
[----:B------:R-:W-:Y:S01]  /*17b0*/  CS2R R138, SRZ ;  /* 0x00000000008a7805 */ /* 0x000fe2000001ff00 */
[----:B------:R-:W-:Y:S01]  /*17c0*/  LOP3.LUT R5, R5, 0xfffffffe, RZ, 0xc0, !PT ;  /* 0xfffffffe05057812 */ /* 0x000fe200078ec0ff */
[----:B------:R-:W-:Y:S01]  /*17d0*/  CS2R R136, SRZ ;  /* 0x0000000000887805 */ /* 0x000fe2000001ff00 */
[--C-:B------:R-:W-:Y:S01]  /*17e0*/  SHF.R.S32.HI R10, RZ, 0x2, R15.reuse ;  /* 0x00000002ff0a7819 */ /* 0x100fe2000001140f */
[----:B------:R-:W-:Y:S01]  /*17f0*/  CS2R R134, SRZ ;  /* 0x0000000000867805 */ /* 0x000fe2000001ff00 */
[----:B------:R-:W-:Y:S01]  /*1800*/  SHF.R.S32.HI R4, RZ, 0x1f, R15 ;  /* 0x0000001fff047819 */ /* 0x000fe2000001140f */
[----:B------:R-:W-:Y:S01]  /*1810*/  IMAD.IADD R14, R6, 0x1, -R5 ;  /* 0x00000001060e7824 */ /* 0x000fe200078e0a05 */
[----:B------:R-:W-:Y:S01]  /*1820*/  LOP3.LUT R0, R0, 0xfffffffe, RZ, 0xc0, !PT ;  /* 0xfffffffe00007812 */ /* 0x000fe200078ec0ff */
[----:B------:R-:W-:Y:S01]  /*1830*/  IMAD.U32 R6, RZ, RZ, UR10 ;  /* 0x0000000aff067e24 */ /* 0x000fe2000f8e00ff */
[----:B------:R-:W-:Y:S01]  /*1840*/  LEA.HI R2, R4, R10, RZ, 0x3 ;  /* 0x0000000a04027211 */ /* 0x000fe200078f18ff */
[----:B------:R-:W-:Y:S01]  /*1850*/  CS2R R132, SRZ ;  /* 0x0000000000847805 */ /* 0x000fe2000001ff00 */
[----:B------:R-:W-:Y:S01]  /*1860*/  SEL R5, RZ, 0x4, P2 ;  /* 0x00000004ff057807 */ /* 0x000fe20001000000 */
[----:B------:R-:W-:Y:S01]  /*1870*/  IMAD.IADD R0, R11, 0x1, -R0 ;  /* 0x000000010b007824 */ /* 0x000fe200078e0a00 */
[----:B------:R-:W-:Y:S01]  /*1880*/  LOP3.LUT R2, R2, 0xfffffff8, RZ, 0xc0, !PT ;  /* 0xfffffff802027812 */ /* 0x000fe200078ec0ff */
[----:B------:R-:W-:Y:S01]  /*1890*/  CS2R R130, SRZ ;  /* 0x0000000000827805 */ /* 0x000fe2000001ff00 */
[----:B------:R-:W-:Y:S01]  /*18a0*/  LOP3.LUT R252, R18, R5, RZ, 0xfc, !PT ;  /* 0x0000000512fc7212 */ /* 0x000fe200078efcff */
[----:B------:R-:W-:Y:S01]  /*18b0*/  IMAD R13, R0, -0x8, R22 ;  /* 0xfffffff8000d7824 */ /* 0x000fe200078e0216 */
[----:B------:R-:W-:Y:S01]  /*18c0*/  SEL R4, RZ, 0x4, P5 ;  /* 0x00000004ff047807 */ /* 0x000fe20002800000 */
[----:B------:R-:W-:Y:S01]  /*18d0*/  IMAD.SHL.U32 R0, R20, 0x40, RZ ;  /* 0x0000004014007824 */ /* 0x000fe200078e00ff */
[----:B------:R-:W-:Y:S01]  /*18e0*/  LOP3.LUT R5, R9, 0xffffffe0, RZ, 0xc0, !PT ;  /* 0xffffffe009057812 */ /* 0x000fe200078ec0ff */
[----:B------:R-:W-:Y:S01]  /*18f0*/  IMAD.IADD R10, R10, 0x1, -R2 ;  /* 0x000000010a0a7824 */ /* 0x000fe200078e0a02 */
[----:B------:R-:W-:Y:S01]  /*1900*/  LOP3.LUT R251, R17, R4, RZ, 0xfc, !PT ;  /* 0x0000000411fb7212 */ /* 0x000fe200078efcff */
[----:B------:R-:W-:Y:S01]  /*1910*/  IMAD.MOV.U32 R2, RZ, RZ, R12 ;  /* 0x000000ffff027224 */ /* 0x000fe200078e000c */
[----:B------:R-:W-:Y:S01]  /*1920*/  LOP3.LUT R12, R0, 0x1c0, RZ, 0xc0, !PT ;  /* 0x000001c0000c7812 */ /* 0x000fe200078ec0ff */
[----:B------:R-:W-:Y:S01]  /*1930*/  IMAD.SHL.U32 R4, R26, 0x8, RZ ;  /* 0x000000081a047824 */ /* 0x000fe200078e00ff */
[----:B------:R-:W-:Y:S01]  /*1940*/  LOP3.LUT R0, R8, 0xfffffff0, RZ, 0xc0, !PT ;  /* 0xfffffff008007812 */ /* 0x000fe200078ec0ff */
[----:B------:R-:W-:Y:S01]  /*1950*/  IMAD.IADD R5, R24, 0x1, -R5 ;  /* 0x0000000118057824 */ /* 0x000fe200078e0a05 */
[----:B------:R-:W-:Y:S01]  /*1960*/  SHF.R.U32.HI R234, RZ, 0x3, R12 ;  /* 0x00000003ffea7819 */ /* 0x000fe2000001160c */
[----:B------:R-:W-:Y:S01]  /*1970*/  IMAD.WIDE.U32 R22, R6, c[0x0][0x240], R2 ;  /* 0x0000900006167a25 */ /* 0x000fe200078e0002 */
[----:B------:R-:W-:Y:S01]  /*1980*/  LOP3.LUT R9, R4, 0x8, RZ, 0xc0, !PT ;  /* 0x0000000804097812 */ /* 0x000fe200078ec0ff */
[----:B------:R-:W-:Y:S01]  /*1990*/  CS2R R128, SRZ ;  /* 0x0000000000807805 */ /* 0x000fe2000001ff00 */
[----:B------:R-:W-:Y:S01]  /*19a0*/  SHF.R.S32.HI R3, RZ, 0x1f, R5 ;  /* 0x0000001fff037819 */ /* 0x000fe20000011405 */
[----:B------:R-:W-:Y:S01]  /*19b0*/  IMAD.IADD R0, R24, 0x1, -R0 ;  /* 0x0000000118007824 */ /* 0x000fe200078e0a00 */
[----:B------:R-:W-:Y:S01]  /*19c0*/  LOP3.LUT R4, R234, R9, R12, 0x1e, !PT ;  /* 0x00000009ea047212 */ /* 0x000fe200078e1e0c */
[----:B------:R-:W-:Y:S01]  /*19d0*/  IMAD R2, R14, 0x2, R11 ;  /* 0x000000020e027824 */ /* 0x000fe200078e020b */
[----:B------:R-:W-:Y:S01]  /*19e0*/  LEA.HI R8, R3, R5, RZ, 0x2 ;  /* 0x0000000503087211 */ /* 0x000fe200078f10ff */
[----:B------:R-:W-:Y:S01]  /*19f0*/  IMAD.SHL.U32 R6, R236, 0x10, RZ ;  /* 0x00000010ec067824 */ /* 0x000fe200078e00ff */
[----:B------:R-:W-:Y:S01]  /*1a00*/  SHF.R.S32.HI R7, RZ, 0x1f, R0 ;  /* 0x0000001fff077819 */ /* 0x000fe20000011400 */
[----:B------:R-:W-:Y:S01]  /*1a10*/  IMAD.U32 R2, R2, 0x200, R4 ;  /* 0x0000020002027824 */ /* 0x000fe200078e0004 */
[----:B------:R-:W-:Y:S01]  /*1a20*/  LOP3.LUT R3, R8, 0xfffffffc, RZ, 0xc0, !PT ;  /* 0xfffffffc08037812 */ /* 0x000fe200078ec0ff */
[----:B------:R-:W-:Y:S01]  /*1a30*/  IMAD.SHL.U32 R4, R14, 0x20, RZ ;  /* 0x000000200e047824 */ /* 0x000fe200078e00ff */
[----:B------:R-:W-:Y:S01]  /*1a40*/  LEA.HI R233, R7, R0, RZ, 0x3 ;  /* 0x0000000007e97211 */ /* 0x000fe200078f18ff */
[----:B------:R1:W-:Y:S01]  /*1a50*/  STL.64 [R1+0x28], R22 ;  /* 0x0000281601007387 */ /* 0x0003e20000100a00 */
[----:B------:R-:W-:Y:S01]  /*1a60*/  LOP3.LUT R7, R12, 0x10, R6, 0xf8, !PT ;  /* 0x000000100c077812 */ /* 0x000fe200078ef806 */
[----:B------:R-:W-:Y:S01]  /*1a70*/  IMAD.IADD R3, R5, 0x1, -R3 ;  /* 0x0000000105037824 */ /* 0x000fe200078e0a03 */
[----:B------:R-:W-:Y:S01]  /*1a80*/  LOP3.LUT R4, R4, 0x20, RZ, 0xc0, !PT ;  /* 0x0000002004047812 */ /* 0x000fe200078ec0ff */
[----:B------:R-:W-:Y:S01]  /*1a90*/  IMAD.SHL.U32 R5, R21, 0x8, RZ ;  /* 0x0000000815057824 */ /* 0x000fe200078e00ff */
[----:B------:R-:W-:Y:S01]  /*1aa0*/  LOP3.LUT R6, R233, 0xfffffff8, RZ, 0xc0, !PT ;  /* 0xfffffff8e9067812 */ /* 0x000fe200078ec0ff */
[----:B------:R-:W-:Y:S01]  /*1ab0*/  IMAD R13, R3, -0x2, R13 ;  /* 0xfffffffe030d7824 */ /* 0x000fe200078e020d */
[----:B------:R-:W-:Y:S01]  /*1ac0*/  LOP3.LUT R234, R234, R7, R9, 0x1e, !PT ;  /* 0x00000007eaea7212 */ /* 0x000fe200078e1e09 */
[----:B------:R-:W-:Y:S01]  /*1ad0*/  IMAD.SHL.U32 R7, R11, 0x8, RZ ;  /* 0x000000080b077824 */ /* 0x000fe200078e00ff */
[----:B------:R-:W-:Y:S01]  /*1ae0*/  LOP3.LUT R12, R4, 0x18, R5, 0xf8, !PT ;  /* 0x00000018040c7812 */ /* 0x000fe200078ef805 */
[----:B------:R-:W-:Y:S01]  /*1af0*/  IMAD.SHL.U32 R4, R10, 0x40, RZ ;  /* 0x000000400a047824 */ /* 0x000fe200078e00ff */
[----:B------:R-:W-:Y:S01]  /*1b00*/  SHF.R.U32.HI R5, RZ, 0x2, R8 ;  /* 0x00000002ff057819 */ /* 0x000fe20000011608 */
[----:B------:R-:W-:Y:S01]  /*1b10*/  IMAD.IADD R0, R0, 0x1, -R6 ;  /* 0x0000000100007824 */ /* 0x000fe200078e0a06 */
[----:B------:R-:W-:Y:S01]  /*1b20*/  LOP3.LUT R6, R15, 0x3ffffffc, RZ, 0xc0, !PT ;  /* 0x3ffffffc0f067812 */ /* 0x000fe200078ec0ff */
[C---:B------:R-:W-:Y:S01]  /*1b30*/  IMAD.SHL.U32 R9, R19.reuse, 0x400, RZ ;  /* 0x0000040013097824 */ /* 0x040fe200078e00ff */
[----:B------:R-:W-:Y:S01]  /*1b40*/  LOP3.LUT R4, R4, 0x1c0, RZ, 0xc0, !PT ;  /* 0x000001c004047812 */ /* 0x000fe200078ec0ff */
[----:B------:R-:W-:Y:S01]  /*1b50*/  IMAD R248, R19, 0x10, R5 ;  /* 0x0000001013f87824 */ /* 0x000fe200078e0205 */
[----:B------:R-:W-:Y:S01]  /*1b60*/  LOP3.LUT P1, RZ, R20, 0x2, RZ, 0xc0, !PT ;  /* 0x0000000214ff7812 */ /* 0x000fe2000782c0ff */
[----:B------:R-:W-:Y:S01]  /*1b70*/  IMAD.IADD R8, R24, 0x1, -R6 ;  /* 0x0000000118087824 */ /* 0x000fe200078e0a06 */
[----:B------:R-:W-:Y:S01]  /*1b80*/  LOP3.LUT P5, RZ, R20, 0x4, RZ, 0xc0, !PT ;  /* 0x0000000414ff7812 */ /* 0x000fe200078ac0ff */
[----:B------:R-:W-:Y:S01]  /*1b90*/  IMAD.SHL.U32 R5, R0, 0x40, RZ ;  /* 0x0000004000057824 */ /* 0x000fe200078e00ff */
[----:B------:R-:W-:Y:S01]  /*1ba0*/  LOP3.LUT R6, R4, 0x8, R7, 0xf8, !PT ;  /* 0x0000000804067812 */ /* 0x000fe200078ef807 */
[----:B------:R-:W-:Y:S01]  /*1bb0*/  IMAD.SHL.U32 R233, R233, 0x40, RZ ;  /* 0x00000040e9e97824 */ /* 0x000fe200078e00ff */
[----:B------:R-:W-:Y:S01]  /*1bc0*/  SHF.R.U32.HI R4, RZ, 0x3, R4 ;  /* 0x00000003ff047819 */ /* 0x000fe20000011604 */
[----:B------:R-:W-:Y:S01]  /*1bd0*/  IMAD.SHL.U32 R2, R2, 0x2, RZ ;  /* 0x0000000202027824 */ /* 0x000fe200078e00ff */
[----:B------:R-:W-:Y:S01]  /*1be0*/  SEL R3, R16, 0xffffffe0, !P1 ;  /* 0xffffffe010037807 */ /* 0x000fe20004800000 */
[----:B------:R-:W-:Y:S01]  /*1bf0*/  IMAD R234, R14, 0x200, R234 ;  /* 0x000002000eea7824 */ /* 0x000fe200078e02ea */
[----:B------:R-:W-:Y:S01]  /*1c00*/  R2P PR, R10, 0x6 ;  /* 0x000000060a007804 */ /* 0x000fe20000000000 */
[----:B------:R-:W-:Y:S01]  /*1c10*/  CS2R R126, SRZ ;  /* 0x00000000007e7805 */ /* 0x000fe2000001ff00 */
[----:B------:R-:W-:Y:S01]  /*1c20*/  SEL R249, RZ, 0x8, P4 ;  /* 0x00000008fff97807 */ /* 0x000fe20002000000 */
[----:B------:R-:W-:Y:S01]  /*1c30*/  IMAD.IADD R3, R2, 0x1, R3 ;  /* 0x0000000102037824 */ /* 0x000fe200078e0203 */
[C---:B------:R-:W-:Y:S01]  /*1c40*/  LOP3.LUT P6, RZ, R0.reuse, 0x2, RZ, 0xc0, !PT ;  /* 0x0000000200ff7812 */ /* 0x040fe200078cc0ff */
[----:B------:R-:W-:Y:S01]  /*1c50*/  CS2R R124, SRZ ;  /* 0x00000000007c7805 */ /* 0x000fe2000001ff00 */
[----:B------:R-:W-:Y:S01]  /*1c60*/  LOP3.LUT P4, RZ, R0, 0x4, RZ, 0xc0, !PT ;  /* 0x0000000400ff7812 */ /* 0x000fe2000788c0ff */
[----:B------:R-:W-:Y:S01]  /*1c70*/  CS2R R122, SRZ ;  /* 0x00000000007a7805 */ /* 0x000fe2000001ff00 */
[----:B------:R-:W-:Y:S01]  /*1c80*/  LOP3.LUT R7, R6, R4, RZ, 0x3c, !PT ;  /* 0x0000000406077212 */ /* 0x000fe200078e3cff */
[----:B------:R-:W-:Y:S01]  /*1c90*/  IMAD.SHL.U32 R6, R14, 0x8, RZ ;  /* 0x000000080e067824 */ /* 0x000fe200078e00ff */
[----:B------:R-:W-:Y:S01]  /*1ca0*/  LOP3.LUT R0, R5, 0x1c0, RZ, 0xc0, !PT ;  /* 0x000001c005007812 */ /* 0x000fe200078ec0ff */
[----:B------:R-:W-:Y:S01]  /*1cb0*/  IMAD R5, R8, 0x2, R9 ;  /* 0x0000000208057824 */ /* 0x000fe200078e0209 */
[----:B------:R-:W-:Y:S01]  /*1cc0*/  LOP3.LUT R233, R233, 0xfffffe00, RZ, 0xc0, !PT ;  /* 0xfffffe00e9e97812 */ /* 0x000fe200078ec0ff */
[----:B------:R-:W-:Y:S01]  /*1cd0*/  CS2R R120, SRZ ;  /* 0x0000000000787805 */ /* 0x000fe2000001ff00 */
[----:B------:R-:W-:Y:S01]  /*1ce0*/  SHF.R.U32.HI R4, RZ, 0x3, R0 ;  /* 0x00000003ff047819 */ /* 0x000fe20000011600 */
[----:B------:R-:W-:Y:S01]  /*1cf0*/  IMAD.IADD R7, R7, 0x1, R5 ;  /* 0x0000000107077824 */ /* 0x000fe200078e0205 */
[----:B------:R-:W-:Y:S01]  /*1d00*/  LOP3.LUT R5, R0, 0x8, R6, 0xf8, !PT ;  /* 0x0000000800057812 */ /* 0x000fe200078ef806 */
[----:B------:R-:W-:Y:S01]  /*1d10*/  IMAD R236, R236, 0x400, R233 ;  /* 0x00000400ecec7824 */ /* 0x000fe200078e02e9 */
[----:B------:R-:W-:Y:S01]  /*1d20*/  IADD3 R6, R23, UR5, RZ ;  /* 0x0000000517067c10 */ /* 0x000fe2000fffe0ff */
[----:B------:R-:W-:Y:S01]  /*1d30*/  CS2R R118, SRZ ;  /* 0x0000000000767805 */ /* 0x000fe2000001ff00 */
[----:B------:R-:W-:Y:S01]  /*1d40*/  LOP3.LUT R0, R4, R12, R0, 0x1e, !PT ;  /* 0x0000000c04007212 */ /* 0x000fe200078e1e00 */
[----:B------:R-:W-:Y:S01]  /*1d50*/  CS2R R116, SRZ ;  /* 0x0000000000747805 */ /* 0x000fe2000001ff00 */
[----:B------:R-:W-:Y:S01]  /*1d60*/  LOP3.LUT R4, R5, R4, RZ, 0x3c, !PT ;  /* 0x0000000405047212 */ /* 0x000fe200078e3cff */
[----:B------:R1:W-:Y:S01]  /*1d70*/  STL [R1+0x30], R6 ;  /* 0x0000300601007387 */ /* 0x0003e20000100800 */
[-C--:B------:R-:W-:Y:S01]  /*1d80*/  LOP3.LUT R0, R0, R233.reuse, RZ, 0xfc, !PT ;  /* 0x000000e900007212 */ /* 0x080fe200078efcff */
[----:B------:R-:W-:Y:S01]  /*1d90*/  CS2R R114, SRZ ;  /* 0x0000000000727805 */ /* 0x000fe2000001ff00 */
[C---:B------:R-:W-:Y:S01]  /*1da0*/  IADD3 R233, R4.reuse, R233, R9 ;  /* 0x000000e904e97210 */ /* 0x040fe20007ffe009 */
[----:B------:R-:W-:Y:S01]  /*1db0*/  IMAD.IADD R236, R4, 0x1, R236 ;  /* 0x0000000104ec7824 */ /* 0x000fe200078e02ec */
[----:B------:R-:W-:Y:S01]  /*1dc0*/  LEA R244, R7, 0x20280, 0x1 ;  /* 0x0002028007f47811 */ /* 0x000fe200078e08ff */
[----:B------:R-:W-:Y:S01]  /*1dd0*/  IMAD.MOV.U32 R4, RZ, RZ, 0x40 ;  /* 0x00000040ff047424 */ /* 0x000fe200078e00ff */
[----:B------:R-:W-:Y:S01]  /*1de0*/  SEL R5, R16, 0xffffffe0, !P6 ;  /* 0xffffffe010057807 */ /* 0x000fe20007000000 */
[C---:B------:R-:W-:Y:S01]  /*1df0*/  IMAD.SHL.U32 R235, R233.reuse, 0x2, RZ ;  /* 0x00000002e9eb7824 */ /* 0x040fe200078e00ff */
[----:B------:R-:W-:Y:S01]  /*1e00*/  LEA R236, R236, 0x22280, 0x1 ;  /* 0x00022280ecec7811 */ /* 0x000fe200078e08ff */
[----:B------:R-:W-:Y:S01]  /*1e10*/  CS2R R112, SRZ ;  /* 0x0000000000707805 */ /* 0x000fe2000001ff00 */
[----:B------:R-:W-:Y:S01]  /*1e20*/  SEL R231, R4, 0xffffffc0, !P5 ;  /* 0xffffffc004e77807 */ /* 0x000fe20006800000 */
[----:B------:R-:W-:Y:S01]  /*1e30*/  IMAD R230, R233, 0x2, R5 ;  /* 0x00000002e9e67824 */ /* 0x000fe200078e0205 */
[----:B------:R-:W-:Y:S01]  /*1e40*/  SEL R246, R16, 0xffffffe0, !P1 ;  /* 0xffffffe010f67807 */ /* 0x000fe20004800000 */
[----:B------:R-:W-:Y:S01]  /*1e50*/  IMAD.IADD R237, R5, 0x1, R236 ;  /* 0x0000000105ed7824 */ /* 0x000fe200078e02ec */
[----:B------:R-:W-:Y:S01]  /*1e60*/  IADD3 R245, R244, 0x40, RZ ;  /* 0x00000040f4f57810 */ /* 0x000fe20007ffe0ff */
[----:B------:R-:W-:Y:S01]  /*1e70*/  IMAD.IADD R229, R2, 0x1, R231 ;  /* 0x0000000102e57824 */ /* 0x000fe200078e02e7 */
[----:B------:R-:W-:Y:S01]  /*1e80*/  SEL R4, R4, 0xffffffc0, !P4 ;  /* 0xffffffc004047807 */ /* 0x000fe20006000000 */
[----:B------:R-:W-:Y:S01]  /*1e90*/  IMAD.IADD R228, R231, 0x1, R3 ;  /* 0x00000001e7e47824 */ /* 0x000fe200078e0203 */
[----:B------:R-:W-:Y:S01]  /*1ea0*/  @P2 IADD3 R245, R244, -0x40, RZ ;  /* 0xffffffc0f4f52810 */ /* 0x000fe20007ffe0ff */
[----:B------:R-:W-:Y:S01]  /*1eb0*/  IMAD R231, R234, 0x2, R231 ;  /* 0x00000002eae77824 */ /* 0x000fe200078e02e7 */
[----:B------:R-:W-:Y:S01]  /*1ec0*/  SEL R250, RZ, 0x8, P3 ;  /* 0x00000008fffa7807 */ /* 0x000fe20001800000 */
[----:B------:R-:W-:Y:S01]  /*1ed0*/  IMAD.IADD R247, R244, 0x1, R246 ;  /* 0x00000001f4f77824 */ /* 0x000fe200078e02f6 */
        /* <DEDUP_REMOVED lines=38> */
[----:B------:R-:W-:Y:S01]  /*2140*/  LOP3.LUT R250, R252, R250, RZ, 0xfc, !PT ;  /* 0x000000fafcfa7212 */ /* 0x000fe200078efcff */
[----:B------:R-:W-:Y:S01]  /*2150*/  IMAD.SHL.U32 R234, R234, 0x2, RZ ;  /* 0x00000002eaea7824 */ /* 0x000fe200078e00ff */
[----:B------:R-:W-:Y:S01]  /*2160*/  LOP3.LUT R249, R251, R249, RZ, 0xfc, !PT ;  /* 0x000000f9fbf97212 */ /* 0x000fe200078efcff */
[----:B------:R-:W-:Y:S01]  /*2170*/  IMAD.SHL.U32 R0, R0, 0x2, RZ ;  /* 0x0000000200007824 */ /* 0x000fe200078e00ff */
[----:B------:R-:W-:Y:S01]  /*2180*/  USHF.R.S32.HI UR20, URZ, 0x6, UR20 ;  /* 0x000000063f147899 */ /* 0x000fe20008011414 */
[----:B------:R-:W-:Y:S01]  /*2190*/  IMAD R233, R233, 0x2, R4 ;  /* 0x00000002e9e97824 */ /* 0x000fe200078e0204 */
[----:B------:R-:W-:Y:S01]  /*21a0*/  UMOV UR11, URZ ;  /* 0x0000003f000b7c82 */ /* 0x000fe20008000000 */
[----:B------:R-:W-:-:S02]  /*21b0*/  IMAD.IADD R246, R246, 0x1, R245 ;  /* 0x00000001f6f67824 */ /* 0x000fc400078e02f5 */
[C---:B------:R-:W-:Y:S02]  /*21c0*/  IMAD.IADD R232, R4.reuse, 0x1, R230 ;  /* 0x0000000104e87824 */ /* 0x040fe400078e02e6 */
[C---:B------:R-:W-:Y:S02]  /*21d0*/  IMAD.IADD R239, R4.reuse, 0x1, R236 ;  /* 0x0000000104ef7824 */ /* 0x040fe400078e02ec */
[----:B------:R-:W-:Y:S02]  /*21e0*/  IMAD.IADD R238, R4, 0x1, R237 ;  /* 0x0000000104ee7824 */ /* 0x000fe400078e02ed */
[C---:B-1----:R-:W-:Y:S02]  /*21f0*/  ISETP.GT.AND P2, PT, R13.reuse, RZ, PT ;  /* 0x000000ff0d00720c */ /* 0x042fe40003f44270 */
[----:B------:R-:W-:Y:S02]  /*2200*/  ISETP.GT.AND P1, PT, R13, 0x1, PT ;  /* 0x000000010d00780c */ /* 0x000fe40003f24270 */
[----:B------:R-:W-:Y:S02]  /*2210*/  LOP3.LUT R243, R243, 0xffffff7f, RZ, 0xc0, !PT ;  /* 0xffffff7ff3f37812 */ /* 0x000fe400078ec0ff */
[----:B------:R-:W-:-:S07]  /*2220*/  ISETP.GT.AND P3, PT, R13, 0x10, PT ;  /* 0x000000100d00780c */ /* 0x000fce0003f64270 */
[----:B------:R-:W-:Y:S02]  /*2230*/  @P2 LOP3.LUT R243, R243, 0x80, RZ, 0xfc, !PT ;  /* 0x00000080f3f32812 */ /* 0x000fe400078efcff */
[----:B------:R-:W-:Y:S02]  /*2240*/  ISETP.GT.AND P2, PT, R13, 0x11, PT ;  /* 0x000000110d00780c */ /* 0x000fe40003f44270 */
[----:B------:R-:W-:-:S04]  /*2250*/  LOP3.LUT R243, R243, 0xffffffbf, RZ, 0xc0, !PT ;  /* 0xffffffbff3f37812 */ /* 0x000fc800078ec0ff */
        /* <DEDUP_REMOVED lines=12> */
[----:B------:R-:W-:-:S04]  /*2320*/  @P3 LOP3.LUT R243, R243, 0x4, RZ, 0xfc, !PT ;  /* 0x00000004f3f33812 */ /* 0x000fc800078efcff */
[----:B------:R-:W-:-:S04]  /*2330*/  LOP3.LUT R243, R243, 0xfffffffe, RZ, 0xc0, !PT ;  /* 0xfffffffef3f37812 */ /* 0x000fc800078ec0ff */
[----:B------:R-:W-:-:S04]  /*2340*/  LOP3.LUT R243, R243, 0xfffffffd, RZ, 0xc0, !PT ;  /* 0xfffffffdf3f37812 */ /* 0x000fc800078ec0ff */
[----:B------:R-:W-:-:S04]  /*2350*/  @P2 LOP3.LUT R243, R243, 0x2, RZ, 0xfc, !PT ;  /* 0x00000002f3f32812 */ /* 0x000fc800078efcff */
[----:B------:R-:W-:Y:S02]  /*2360*/  @P1 LOP3.LUT R243, R243, 0x1, RZ, 0xfc, !PT ;  /* 0x00000001f3f31812 */ /* 0x000fe400078efcff */
.L_x_598:
[----:B------:R-:W-:Y:S04]  /*2370*/  DEPBAR.LE SB0, 0x0 ;  /* 0x000080000000791a */ /* 0x000fe80000000000 */
[----:B------:R-:W-:Y:S01]  /*2380*/  BAR.SYNC.DEFER_BLOCKING 0x0 ;  /* 0x0000000000007b1d */ /* 0x000fe20000010000 */
[C---:B------:R-:W-:Y:S01]  /*2390*/  LOP3.LUT P2, RZ, R243.reuse, 0x20, RZ, 0xc0, !PT ;  /* 0x00000020f3ff7812 */ /* 0x040fe2000784c0ff */
[----:B------:R-:W-:Y:S01]  /*23a0*/  UIADD3 UR21, UR11, 0x1, URZ ;  /* 0x000000010b157890 */ /* 0x000fe2000fffe03f */
[C---:B------:R-:W-:Y:S02]  /*23b0*/  LOP3.LUT P3, RZ, R243.reuse, 0x40, RZ, 0xc0, !PT ;  /* 0x00000040f3ff7812 */ /* 0x040fe4000786c0ff */
[C---:B------:R-:W-:Y:S01]  /*23c0*/  LOP3.LUT P1, RZ, R243.reuse, 0x80, RZ, 0xc0, !PT ;  /* 0x00000080f3ff7812 */ /* 0x040fe2000782c0ff */
[----:B------:R-:W-:Y:S01]  /*23d0*/  UISETP.GE.AND UP0, UPT, UR21, UR20, UPT ;  /* 0x000000141500728c */ /* 0x000fe2000bf06270 */
[----:B------:R-:W-:Y:S01]  /*23e0*/  LOP3.LUT P4, RZ, R243, 0x8, RZ, 0xc0, !PT ;  /* 0x00000008f3ff7812 */ /* 0x000fe2000788c0ff */
[----:B-1----:R-:W-:Y:S05]  /*23f0*/  LDSM.16.M88.4 R16, [R235+0x10080] ;  /* 0x01008000eb10783b */ /* 0x002fea0000000200 */
        /* <DEDUP_REMOVED lines=10> */
[----:B------:R1:W5:Y:S01]  /*24a0*/  LDL.64 R240, [R1+0x20] ;  /* 0x0000200001f07983 */ /* 0x0003620000100a00 */
        /* <DEDUP_REMOVED lines=138> */
[C---:B---3--:R-:W-:Y:S02]  /*2d50*/  HMMA.16816.F32.BF16 R20, R168.reuse, R180, R20 ;  /* 0x000000b4a814723c */ /* 0x048fe40000041814 */
[----:B------:R-:W-:Y:S06]  /*2d60*/  MUFU.EX2 R12, R12 ;  /* 0x0000000c000c7308 */ /* 0x000fec0000000800 */
        /* <DEDUP_REMOVED lines=78> */
[----:B------:R-:W4:Y:S01]  /*3250*/  LDSM.16.M88.4 R176, [R3+0xe080] ;  /* 0x00e0800003b0783b */ /* 0x000f220000000200 */
[----:B------:R-:W-:Y:S01]  /*3260*/  MUFU.EX2 R184, R184 ;  /* 0x000000b800b87308 */ /* 0x000fe20000000800 */
[C---:B-1----:R-:W-:Y:S08]  /*3270*/  HMMA.16816.F32.BF16 R20, R172.reuse, R188, R20 ;  /* 0x000000bcac14723c */ /* 0x042ff00000041814 */
[C---:B------:R-:W-:Y:S01]  /*3280*/  HMMA.16816.F32.BF16 R24, R172.reuse, R190, R24 ;  /* 0x000000beac18723c */ /* 0x040fe20000041818 */
[----:B---3--:R-:W-:Y:S07]  /*3290*/  LDSM.16.M88.4 R4, [R233+0x1e080] ;  /* 0x01e08000e904783b */ /* 0x008fee0000000200 */
[C---:B--2---:R-:W-:Y:S08]  /*32a0*/  HMMA.16816.F32.BF16 R28, R172.reuse, R164, R28 ;  /* 0x000000a4ac1c723c */ /* 0x044ff0000004181c */
[----:B------:R-:W-:Y:S01]  /*32b0*/  HMMA.16816.F32.BF16 R32, R172, R166, R32 ;  /* 0x000000a6ac20723c */ /* 0x000fe20000041820 */
[----:B------:R-:W1:Y:S05]  /*32c0*/  LDSM.16.M88.4 R164, [R229+0xe080] ;  /* 0x00e08000e5a4783b */ /* 0x000e6a0000000200 */
[----:B------:R-:W2:Y:S02]  /*32d0*/  LDSM.16.M88.4 R172, [R229+0xf080] ;  /* 0x00f08000e5ac783b */ /* 0x000ea40000000200 */
[C---:B----4-:R-:W-:Y:S01]  /*32e0*/  HMMA.16816.F32.BF16 R20, R168.reuse, R176, R20 ;  /* 0x000000b0a814723c */ /* 0x050fe20000041814 */
[----:B------:R3:W-:Y:S07]  /*32f0*/  MUFU.EX2 R177, R8 ;  /* 0x0000000800b17308 */ /* 0x0007ee0000000800 */
[C---:B------:R-:W-:Y:S03]  /*3300*/  HMMA.16816.F32.BF16 R24, R168.reuse, R178, R24 ;  /* 0x000000b2a818723c */ /* 0x040fe60000041818 */
[----:B------:R-:W-:Y:S04]  /*3310*/  MUFU.EX2 R176, R9 ;  /* 0x0000000900b07308 */ /* 0x000fe80000000800 */
[----:B------:R-:W-:Y:S01]  /*3320*/  FSEL R178, R11, -INF , P1 ;  /* 0xff8000000bb27808 */ /* 0x000fe20000800000 */
[C---:B------:R-:W-:Y:S03]  /*3330*/  HMMA.16816.F32.BF16 R28, R168.reuse, R180, R28 ;  /* 0x000000b4a81c723c */ /* 0x040fe6000004181c */
[----:B------:R-:W-:Y:S01]  /*3340*/  LOP3.LUT P1, RZ, R243, 0x1, RZ, 0xc0, !PT ;  /* 0x00000001f3ff7812 */ /* 0x000fe2000782c0ff */
[--C-:B------:R-:W-:Y:S03]  /*3350*/  FFMA.FTZ R178, R178, c[0x0][0x29c], -R193.reuse ;  /* 0x0000a700b2b27a23 */ /* 0x100fe600000108c1 */
[----:B------:R-:W-:Y:S01]  /*3360*/  FSEL R19, R19, -INF , P1 ;  /* 0xff80000013137808 */ /* 0x000fe20000800000 */
[----:B------:R-:W-:Y:S01]  /*3370*/  HMMA.16816.F32.BF16 R32, R168, R182, R32 ;  /* 0x000000b6a820723c */ /* 0x000fe20000041820 */
[----:B------:R-:W-:Y:S01]  /*3380*/  LDSM.16.M88.4 R168, [R228+0xe080] ;  /* 0x00e08000e4a8783b */ /* 0x000fe20000000200 */
[----:B------:R-:W-:Y:S02]  /*3390*/  MUFU.EX2 R178, R178 ;  /* 0x000000b200b27308 */ /* 0x000fe40000000800 */
[----:B---3--:R-:W-:Y:S02]  /*33a0*/  FSEL R8, R10, -INF , P2 ;  /* 0xff8000000a087808 */ /* 0x008fe40001000000 */
[----:B------:R-:W-:Y:S02]  /*33b0*/  FSEL R17, R17, -INF , P1 ;  /* 0xff80000011117808 */ /* 0x000fe40000800000 */
[C---:B-1----:R-:W-:Y:S01]  /*33c0*/  HMMA.16816.F32.BF16 R20, R4.reuse, R164, R20 ;  /* 0x000000a40414723c */ /* 0x042fe20000041814 */
[----:B------:R-:W-:Y:S04]  /*33d0*/  PLOP3.LUT P1, PT, PT, PT, UP0, 0x80, 0x0 ;  /* 0x000000000000781c */ /* 0x000fe80003f2f008 */
[--C-:B------:R-:W-:Y:S01]  /*33e0*/  FFMA.FTZ R8, R8, c[0x0][0x29c], -R193.reuse ;  /* 0x0000a70008087a23 */ /* 0x100fe200000108c1 */
[----:B------:R-:W-:Y:S02]  /*33f0*/  LOP3.LUT P2, RZ, R243, 0x2, RZ, 0xc0, !PT ;  /* 0x00000002f3ff7812 */ /* 0x000fe4000784c0ff */
[C---:B------:R-:W-:Y:S01]  /*3400*/  HMMA.16816.F32.BF16 R24, R4.reuse, R166, R24 ;  /* 0x000000a60418723c */ /* 0x040fe20000041818 */
[----:B------:R1:W3:Y:S01]  /*3410*/  MUFU.EX2 R179, R8 ;  /* 0x0000000800b37308 */ /* 0x0002e20000000800 */
[----:B------:R-:W-:Y:S02]  /*3420*/  LDSM.16.M88.4 R164, [R228+0xf080] ;  /* 0x00f08000e4a4783b */ /* 0x000fe40000000200 */
[----:B------:R-:W-:Y:S04]  /*3430*/  FSEL R16, R16, -INF , P2 ;  /* 0xff80000010107808 */ /* 0x000fe80001000000 */
[C---:B--2---:R-:W-:Y:S03]  /*3440*/  HMMA.16816.F32.BF16 R28, R4.reuse, R172, R28 ;  /* 0x000000ac041c723c */ /* 0x044fe6000004181c */
[----:B------:R-:W2:Y:S01]  /*3450*/  MUFU.EX2 R173, R13 ;  /* 0x0000000d00ad7308 */ /* 0x000ea20000000800 */
[--C-:B------:R-:W-:Y:S02]  /*3460*/  FFMA.FTZ R16, R16, c[0x0][0x29c], -R192.reuse ;  /* 0x0000a70010107a23 */ /* 0x100fe400000108c0 */
[----:B------:R-:W-:Y:S02]  /*3470*/  FFMA.FTZ R192, R17, c[0x0][0x29c], -R192 ;  /* 0x0000a70011c07a23 */ /* 0x000fe400000108c0 */
[----:B------:R-:W-:Y:S01]  /*3480*/  HMMA.16816.F32.BF16 R32, R4, R174, R32 ;  /* 0x000000ae0420723c */ /* 0x000fe20000041820 */
[----:B------:R-:W-:Y:S04]  /*3490*/  LDS R5, [R248.X4+0x20180] ;  /* 0x02018000f8057984 */ /* 0x000fe80000004800 */
[----:B------:R4:W-:Y:S02]  /*34a0*/  MUFU.EX2 R172, R14 ;  /* 0x0000000e00ac7308 */ /* 0x0009e40000000800 */
[----:B------:R-:W-:Y:S01]  /*34b0*/  FSEL R4, R15, -INF , P3 ;  /* 0xff8000000f047808 */ /* 0x000fe20001800000 */
[----:B-1----:R-:W1:Y:S04]  /*34c0*/  LDSM.16.M88.4 R8, [R232+0x1e080] ;  /* 0x01e08000e808783b */ /* 0x002e680000000200 */
[--C-:B------:R-:W-:Y:S01]  /*34d0*/  FFMA.FTZ R4, R4, c[0x0][0x29c], -R193.reuse ;  /* 0x0000a70004047a23 */ /* 0x100fe200000108c1 */
[----:B------:R-:W-:Y:S02]  /*34e0*/  FSEL R6, R18, -INF , P2 ;  /* 0xff80000012067808 */ /* 0x000fe40001000000 */
[----:B---3--:R-:W-:Y:S01]  /*34f0*/  F2FP.BF16.PACK_AB R7, R178, R179 ;  /* 0x000000b3b207723e */ /* 0x008fe200000010ff */
[----:B------:R-:W-:Y:S02]  /*3500*/  MUFU.EX2 R16, R16 ;  /* 0x0000001000107308 */ /* 0x000fe40000000800 */
[--C-:B------:R-:W-:Y:S02]  /*3510*/  FFMA.FTZ R6, R6, c[0x0][0x29c], -R193.reuse ;  /* 0x0000a70006067a23 */ /* 0x100fe400000108c1 */
[----:B------:R-:W-:Y:S06]  /*3520*/  FFMA.FTZ R193, R19, c[0x0][0x29c], -R193 ;  /* 0x0000a70013c17a23 */ /* 0x000fec00000108c1 */
[----:B------:R2:W-:Y:S01]  /*3530*/  MUFU.EX2 R15, R6 ;  /* 0x00000006000f7308 */ /* 0x0005e20000000800 */
[----:B----4-:R-:W-:Y:S09]  /*3540*/  F2FP.BF16.PACK_AB R14, R185, R186 ;  /* 0x000000bab90e723e */ /* 0x010ff200000010ff */
[----:B------:R-:W-:Y:S10]  /*3550*/  MUFU.EX2 R193, R193 ;  /* 0x000000c100c17308 */ /* 0x000ff40000000800 */
[----:B------:R-:W3:Y:S01]  /*3560*/  MUFU.EX2 R192, R192 ;  /* 0x000000c000c07308 */ /* 0x000ee20000000800 */
[C---:B-1----:R-:W-:Y:S05]  /*3570*/  HMMA.16816.F32.BF16 R20, R8.reuse, R168, R20 ;  /* 0x000000a80814723c */ /* 0x042fea0000041814 */
[----:B--2---:R-:W-:Y:S04]  /*3580*/  F2FP.BF16.PACK_AB R6, R173, R12 ;  /* 0x0000000cad06723e */ /* 0x004fe800000010ff */
[----:B------:R1:W2:Y:S01]  /*3590*/  MUFU.EX2 R168, R4 ;  /* 0x0000000400a87308 */ /* 0x0002a20000000800 */
[C---:B------:R-:W-:Y:S08]  /*35a0*/  HMMA.16816.F32.BF16 R24, R8.reuse, R170, R24 ;  /* 0x000000aa0818723c */ /* 0x040ff00000041818 */
[C---:B------:R-:W-:Y:S08]  /*35b0*/  HMMA.16816.F32.BF16 R28, R8.reuse, R164, R28 ;  /* 0x000000a4081c723c */ /* 0x040ff0000004181c */
[----:B------:R-:W-:Y:S04]  /*35c0*/  HMMA.16816.F32.BF16 R32, R8, R166, R32 ;  /* 0x000000a60820723c */ /* 0x000fe80000041820 */
[--C-:B------:R-:W-:Y:S02]  /*35d0*/  FADD.FTZ R21, R21, -R5.reuse ;  /* 0x8000000515157221 */ /* 0x100fe40000010000 */
[--C-:B------:R-:W-:Y:S01]  /*35e0*/  FADD.FTZ R20, R20, -R5.reuse ;  /* 0x8000000514147221 */ /* 0x100fe20000010000 */
[----:B-1----:R-:W1:Y:S01]  /*35f0*/  LDS R4, [R248.X4+0x201a0] ;  /* 0x0201a000f8047984 */ /* 0x002e620000004800 */
[--C-:B------:R-:W-:Y:S01]  /*3600*/  FADD.FTZ R25, R25, -R5.reuse ;  /* 0x8000000519197221 */ /* 0x100fe20000010000 */
[----:B------:R-:W-:Y:S03]  /*3610*/  F2FP.BF16.PACK_AB R11, R176, R177 ;  /* 0x000000b1b00b723e */ /* 0x000fe600000010ff */
[--C-:B------:R-:W-:Y:S01]  /*3620*/  FADD.FTZ R24, R24, -R5.reuse ;  /* 0x8000000518187221 */ /* 0x100fe20000010000 */
[----:B------:R-:W-:Y:S01]  /*3630*/  STS [R244], R14 ;  /* 0x0000000ef4007388 */ /* 0x000fe20000000800 */
[----:B---3--:R-:W-:Y:S01]  /*3640*/  F2FP.BF16.PACK_AB R8, R192, R16 ;  /* 0x00000010c008723e */ /* 0x008fe200000010ff */
[----:B------:R-:W-:Y:S02]  /*3650*/  FMUL.FTZ R20, R186, R20 ;  /* 0x00000014ba147220 */ /* 0x000fe40000410000 */
[--C-:B------:R-:W-:Y:S02]  /*3660*/  FADD.FTZ R28, R28, -R5.reuse ;  /* 0x800000051c1c7221 */ /* 0x100fe40000010000 */
[--C-:B------:R-:W-:Y:S02]  /*3670*/  FADD.FTZ R29, R29, -R5.reuse ;  /* 0x800000051d1d7221 */ /* 0x100fe40000010000 */
[----:B------:R-:W-:Y:S02]  /*3680*/  FMUL.FTZ R9, R185, R21 ;  /* 0x00000015b9097220 */ /* 0x000fe40000410000 */
[----:B------:R-:W-:Y:S02]  /*3690*/  FMUL.FTZ R24, R177, R24 ;  /* 0x00000018b1187220 */ /* 0x000fe40000410000 */
[--C-:B------:R-:W-:Y:S01]  /*36a0*/  FADD.FTZ R33, R33, -R5.reuse ;  /* 0x8000000521217221 */ /* 0x100fe20000010000 */
[----:B------:R-:W-:Y:S01]  /*36b0*/  F2FP.BF16.PACK_AB R9, R9, R20 ;  /* 0x000000140909723e */ /* 0x000fe200000010ff */
[----:B------:R-:W-:Y:S01]  /*36c0*/  FADD.FTZ R32, R32, -R5 ;  /* 0x8000000520207221 */ /* 0x000fe20000010000 */
[----:B------:R-:W-:Y:S01]  /*36d0*/  F2FP.BF16.PACK_AB R5, R184, R187 ;  /* 0x000000bbb805723e */ /* 0x000fe200000010ff */
[----:B------:R-:W-:Y:S02]  /*36e0*/  FMUL.FTZ R10, R176, R25 ;  /* 0x00000019b00a7220 */ /* 0x000fe40000410000 */
[----:B------:R-:W-:Y:S02]  /*36f0*/  FMUL.FTZ R13, R12, R28 ;  /* 0x0000001c0c0d7220 */ /* 0x000fe40000410000 */
[----:B------:R2:W-:Y:S01]  /*3700*/  STS [R244+0x400], R5 ;  /* 0x00040005f4007388 */ /* 0x0005e20000000800 */
[----:B------:R-:W-:Y:S01]  /*3710*/  FMUL.FTZ R29, R173, R29 ;  /* 0x0000001dad1d7220 */ /* 0x000fe20000410000 */
[----:B------:R-:W-:Y:S01]  /*3720*/  F2FP.BF16.PACK_AB R10, R10, R24 ;  /* 0x000000180a0a723e */ /* 0x000fe200000010ff */
[----:B------:R-:W-:Y:S02]  /*3730*/  FMUL.FTZ R32, R16, R32 ;  /* 0x0000002010207220 */ /* 0x000fe40000410000 */
[----:B------:R-:W-:Y:S01]  /*3740*/  STS [R247], R11 ;  /* 0x0000000bf7007388 */ /* 0x000fe20000000800 */
[----:B------:R-:W-:Y:S01]  /*3750*/  FMUL.FTZ R12, R192, R33 ;  /* 0x00000021c00c7220 */ /* 0x000fe20000410000 */
[----:B------:R-:W-:Y:S03]  /*3760*/  F2FP.BF16.PACK_AB R13, R29, R13 ;  /* 0x0000000d1d0d723e */ /* 0x000fe600000010ff */
[----:B------:R-:W-:Y:S01]  /*3770*/  STS [R247+0x400], R7 ;  /* 0x00040007f7007388 */ /* 0x000fe20000000800 */
[----:B------:R-:W-:Y:S01]  /*3780*/  F2FP.BF16.PACK_AB R12, R12, R32 ;  /* 0x000000200c0c723e */ /* 0x000fe200000010ff */
[--C-:B-1----:R-:W-:Y:S03]  /*3790*/  FADD.FTZ R22, R22, -R4.reuse ;  /* 0x8000000416167221 */ /* 0x102fe60000010000 */
[----:B------:R1:W-:Y:S01]  /*37a0*/  STS [R245], R6 ;  /* 0x00000006f5007388 */ /* 0x0003e20000000800 */
[--C-:B------:R-:W-:Y:S02]  /*37b0*/  FADD.FTZ R23, R23, -R4.reuse ;  /* 0x8000000417177221 */ /* 0x100fe40000010000 */
[----:B------:R-:W-:Y:S02]  /*37c0*/  FMUL.FTZ R22, R187, R22 ;  /* 0x00000016bb167220 */ /* 0x000fe40000410000 */
[----:B------:R-:W-:Y:S02]  /*37d0*/  FMUL.FTZ R23, R184, R23 ;  /* 0x00000017b8177220 */ /* 0x000fe40000410000 */
[--C-:B------:R-:W-:Y:S02]  /*37e0*/  FADD.FTZ R27, R27, -R4.reuse ;  /* 0x800000041b1b7221 */ /* 0x100fe40000010000 */
[--C-:B------:R-:W-:Y:S01]  /*37f0*/  FADD.FTZ R26, R26, -R4.reuse ;  /* 0x800000041a1a7221 */ /* 0x100fe20000010000 */
[----:B--2---:R-:W-:Y:S01]  /*3800*/  F2FP.BF16.PACK_AB R5, R168, R172 ;  /* 0x000000aca805723e */ /* 0x004fe200000010ff */
[--C-:B------:R-:W-:Y:S02]  /*3810*/  FADD.FTZ R30, R30, -R4.reuse ;  /* 0x800000041e1e7221 */ /* 0x100fe40000010000 */
[----:B------:R-:W-:Y:S02]  /*3820*/  FMUL.FTZ R26, R179, R26 ;  /* 0x0000001ab31a7220 */ /* 0x000fe40000410000 */
[----:B------:R2:W-:Y:S01]  /*3830*/  STS [R245+0x400], R5 ;  /* 0x00040005f5007388 */ /* 0x0005e20000000800 */
[--C-:B------:R-:W-:Y:S02]  /*3840*/  FADD.FTZ R31, R31, -R4.reuse ;  /* 0x800000041f1f7221 */ /* 0x100fe40000010000 */
[----:B------:R-:W-:Y:S02]  /*3850*/  FMUL.FTZ R172, R172, R30 ;  /* 0x0000001eacac7220 */ /* 0x000fe40000410000 */
[----:B------:R-:W-:Y:S01]  /*3860*/  STS [R246], R8 ;  /* 0x00000008f6007388 */ /* 0x000fe20000000800 */
[----:B------:R-:W-:Y:S02]  /*3870*/  FMUL.FTZ R31, R168, R31 ;  /* 0x0000001fa81f7220 */ /* 0x000fe40000410000 */
[--C-:B------:R-:W-:Y:S02]  /*3880*/  FADD.FTZ R35, R35, -R4.reuse ;  /* 0x8000000423237221 */ /* 0x100fe40000010000 */
[----:B-1----:R-:W-:Y:S02]  /*3890*/  FMUL.FTZ R6, R178, R27 ;  /* 0x0000001bb2067220 */ /* 0x002fe40000410000 */
[----:B------:R-:W-:Y:S02]  /*38a0*/  FADD.FTZ R34, R34, -R4 ;  /* 0x8000000422227221 */ /* 0x000fe40000010000 */
[----:B------:R-:W-:Y:S01]  /*38b0*/  FMUL.FTZ R4, R193, R35 ;  /* 0x00000023c1047220 */ /* 0x000fe20000410000 */
[----:B------:R-:W-:Y:S01]  /*38c0*/  F2FP.BF16.PACK_AB R6, R6, R26 ;  /* 0x0000001a0606723e */ /* 0x000fe200000010ff */
[----:B------:R-:W-:Y:S05]  /*38d0*/  FMUL.FTZ R34, R15, R34 ;  /* 0x000000220f227220 */ /* 0x000fea0000410000 */
[----:B------:R-:W-:Y:S02]  /*38e0*/  F2FP.BF16.PACK_AB R4, R4, R34 ;  /* 0x000000220404723e */ /* 0x000fe400000010ff */
[----:B--2---:R-:W-:Y:S05]  /*38f0*/  F2FP.BF16.PACK_AB R5, R193, R15 ;  /* 0x0000000fc105723e */ /* 0x004fea00000010ff */
[----:B------:R1:W-:Y:S05]  /*3900*/  STS [R246+0x400], R5 ;  /* 0x00040005f6007388 */ /* 0x0003ea0000000800 */
[----:B------:R-:W-:Y:S01]  /*3910*/  BAR.SYNC.DEFER_BLOCKING 0x0 ;  /* 0x0000000000007b1d */ /* 0x000fe20000010000 */
[----:B-1----:R-:W-:Y:S05]  /*3920*/  F2FP.BF16.PACK_AB R5, R23, R22 ;  /* 0x000000161705723e */ /* 0x002fea00000010ff */
[----:B------:R-:W-:Y:S05]  /*3930*/  STS [R244+0x2000], R9 ;  /* 0x00200009f4007388 */ /* 0x000fea0000000800 */
[----:B------:R1:W-:Y:S05]  /*3940*/  STS [R244+0x2400], R5 ;  /* 0x00240005f4007388 */ /* 0x0003ea0000000800 */
        /* <DEDUP_REMOVED lines=109> */
[----:B-123--:R-:W-:Y:S01]  /*4020*/  LOP3.LUT P5, RZ, R252, 0x1, RZ, 0xc0, !PT ;  /* 0x00000001fcff7812 */ /* 0x00efe200078ac0ff */
[----:B------:R-:W2:Y:S01]  /*4030*/  LDL.64 R202, [R1+0x10] ;  /* 0x0000100001ca7983 */ /* 0x000ea20000100a00 */
[C---:B------:R-:W-:Y:S01]  /*4040*/  LOP3.LUT P4, RZ, R250.reuse, 0x2, RZ, 0xc0, !PT ;  /* 0x00000002faff7812 */ /* 0x040fe2000788c0ff */
[----:B------:R-:W-:Y:S01]  /*4050*/  USHF.R.S32.HI UR22, URZ, 0x1f, UR21 ;  /* 0x0000001f3f167899 */ /* 0x000fe20008011415 */
[----:B------:R-:W-:Y:S01]  /*4060*/  LOP3.LUT P6, RZ, R250, 0x8, RZ, 0xc0, !PT ;  /* 0x00000008faff7812 */ /* 0x000fe200078cc0ff */
[----:B------:R-:W3:Y:S01]  /*4070*/  LDL.64 R200, [R1+0x8] ;  /* 0x0000080001c87983 */ /* 0x000ee20000100a00 */
[----:B------:R-:W-:Y:S01]  /*4080*/  ULDC.64 UR4, c[0x0][0x208] ;  /* 0x0000820000047ab9 */ /* 0x000fe20000000a00 */
[----:B------:R-:W-:Y:S01]  /*4090*/  IMAD.U32 R18, RZ, RZ, UR17 ;  /* 0x00000011ff127e24 */ /* 0x000fe2000f8e00ff */
[----:B------:R-:W-:Y:S01]  /*40a0*/  UIMAD UR22, UR22, UR4, URZ ;  /* 0x00000004161672a4 */ /* 0x000fe2000f8e023f */
[----:B------:R-:W4:Y:S01]  /*40b0*/  LDL.64 R164, [R1] ;  /* 0x0000000001a47983 */ /* 0x000f220000100a00 */
[----:B------:R-:W-:Y:S01]  /*40c0*/  UIMAD.WIDE.U32 UR24, UR21, UR4, URZ ;  /* 0x00000004151872a5 */ /* 0x000fe2000f8e003f */
[----:B------:R-:W-:Y:S01]  /*40d0*/  IMAD.U32 R16, RZ, RZ, UR17 ;  /* 0x00000011ff107e24 */ /* 0x000fe2000f8e00ff */
[----:B------:R-:W-:Y:S01]  /*40e0*/  UIMAD UR22, UR21, UR5, UR22 ;  /* 0x00000005151672a4 */ /* 0x000fe2000f8e0216 */
[----:B------:R-:W1:Y:S01]  /*40f0*/  S2R R12, SR_CTAID.Y ;  /* 0x00000000000c7919 */ /* 0x000e620000002600 */
[----:B------:R-:W-:Y:S01]  /*4100*/  IMAD.U32 R14, RZ, RZ, UR17 ;  /* 0x00000011ff0e7e24 */ /* 0x000fe2000f8e00ff */
[----:B------:R-:W-:Y:S01]  /*4110*/  USHF.L.U32 UR4, UR21, 0x6, URZ ;  /* 0x0000000615047899 */ /* 0x000fe2000800063f */
[----:B------:R-:W-:Y:S01]  /*4120*/  IMAD.U32 R8, RZ, RZ, UR24 ;  /* 0x00000018ff087e24 */ /* 0x000fe2000f8e00ff */
[----:B------:R-:W-:Y:S01]  /*4130*/  UIADD3 UR22, UR25, UR22, URZ ;  /* 0x0000001619167290 */ /* 0x000fe2000fffe03f */
[----:B------:R-:W-:Y:S02]  /*4140*/  IMAD.U32 R10, RZ, RZ, UR24 ;  /* 0x00000018ff0a7e24 */ /* 0x000fe4000f8e00ff */
[----:B-----5:R-:W-:Y:S03]  /*4150*/  IMAD.MOV.U32 R11, RZ, RZ, R241 ;  /* 0x000000ffff0b7224 */ /* 0x020fe600078e00f1 */
[----:B------:R-:W-:Y:S01]  /*4160*/  IMAD.U32 R9, RZ, RZ, UR22 ;  /* 0x00000016ff097e24 */ /* 0x000fe2000f8e00ff */
[----:B-1----:R-:W-:Y:S05]  /*4170*/  SHF.R.S32.HI R13, RZ, 0x1f, R12 ;  /* 0x0000001fff0d7819 */ /* 0x002fea000001140c */
[----:B------:R-:W-:Y:S04]  /*4180*/  IMAD R13, R13, c[0x0][0x288], RZ ;  /* 0x0000a2000d0d7a24 */ /* 0x000fe800078e02ff */
[----:B------:R-:W-:Y:S01]  /*4190*/  IMAD R13, R12, c[0x0][0x28c], R13 ;  /* 0x0000a3000c0d7a24 */ /* 0x000fe200078e020d */
[----:B--2---:R-:W-:Y:S04]  /*41a0*/  LEA R8, P2, R8, R202, 0x7 ;  /* 0x000000ca08087211 */ /* 0x004fe800078438ff */
[----:B------:R-:W-:Y:S01]  /*41b0*/  LEA.HI.X R9, R10, R203, R9, 0x7, P2 ;  /* 0x000000cb0a097211 */ /* 0x000fe200010f3c09 */
[----:B------:R-:W-:Y:S01]  /*41c0*/  IMAD.MOV.U32 R10, RZ, RZ, R240 ;  /* 0x000000ffff0a7224 */ /* 0x000fe200078e00f0 */
[----:B------:R-:W-:Y:S03]  /*41d0*/  IADD3 R18, P3, P2, R18, 0x80, R8 ;  /* 0x0000008012127810 */ /* 0x000fe60007a7e008 */
[----:B------:R-:W-:Y:S01]  /*41e0*/  IMAD.WIDE.U32 R10, R12, c[0x0][0x288], R10 ;  /* 0x0000a2000c0a7a25 */ /* 0x000fe200078e000a */
[--C-:B------:R-:W-:Y:S02]  /*41f0*/  IADD3.X R19, RZ, UR16, R9.reuse, P3, P2 ;  /* 0x00000010ff137c10 */ /* 0x100fe40009fe4409 */
[--C-:B------:R-:W-:Y:S04]  /*4200*/  IADD3 R16, P3, P2, R16, 0x100, R8.reuse ;  /* 0x0000010010107810 */ /* 0x100fe80007a7e008 */
[--C-:B------:R-:W-:Y:S02]  /*4210*/  IADD3.X R17, RZ, UR16, R9.reuse, P3, P2 ;  /* 0x00000010ff117c10 */ /* 0x100fe40009fe4409 */
        /* <DEDUP_REMOVED lines=12> */
[----:B---3--:R-:W-:Y:S04]  /*42e0*/  IADD3 R10, -R200, c[0x0][0x168], -R10 ;  /* 0x00005a00c80a7a10 */ /* 0x008fe80007ffe90a */
[C---:B------:R-:W-:Y:S02]  /*42f0*/  ISETP.LT.OR P2, PT, R10.reuse, 0x1, !P5 ;  /* 0x000000010a00780c */ /* 0x040fe40006f41670 */
[C---:B------:R-:W-:Y:S11]  /*4300*/  ISETP.LT.OR P5, PT, R10.reuse, 0x21, !P5 ;  /* 0x000000210a00780c */ /* 0x040ff60006fa1670 */
[----:B------:R-:W-:Y:S01]  /*4310*/  @!PT LDS RZ, [RZ] ;  /* 0x00000000fffff984 */ /* 0x000fe20000000800 */
[----:B------:R-:W-:Y:S01]  /*4320*/  @!PT LDS RZ, [RZ] ;  /* 0x00000000fffff984 */ /* 0x000fe20000000800 */
[----:B------:R-:W-:Y:S01]  /*4330*/  @!PT LDS RZ, [RZ] ;  /* 0x00000000fffff984 */ /* 0x000fe20000000800 */
[----:B------:R1:W-:Y:S01]  /*4340*/  LDGSTS.E.BYPASS.LTC128B.128 [R242+0x18080], [R8.64], !P2 ;  /* 0x1808000008f27fae */ /* 0x0003e2000d101d4e */
[C---:B------:R-:W-:Y:S02]  /*4350*/  ISETP.LT.OR P2, PT, R10.reuse, 0x1, !P4 ;  /* 0x000000010a00780c */ /* 0x040fe40006741670 */
[C---:B------:R-:W-:Y:S11]  /*4360*/  ISETP.LT.OR P4, PT, R10.reuse, 0x21, !P4 ;  /* 0x000000210a00780c */ /* 0x040ff60006781670 */
[----:B------:R1:W-:Y:S01]  /*4370*/  LDGSTS.E.BYPASS.LTC128B.128 [R242+0x1a080], [R8.64+0x80], !P2 ;  /* 0x1a08008008f27fae */ /* 0x0003e2000d101d4e */
[C---:B------:R-:W-:Y:S02]  /*4380*/  ISETP.LT.OR P2, PT, R10.reuse, 0x1, !P3 ;  /* 0x000000010a00780c */ /* 0x040fe40005f41670 */
[C---:B------:R-:W-:Y:S11]  /*4390*/  ISETP.LT.OR P3, PT, R10.reuse, 0x21, !P3 ;  /* 0x000000210a00780c */ /* 0x040ff60005f61670 */
[----:B------:R1:W-:Y:S01]  /*43a0*/  LDGSTS.E.BYPASS.LTC128B.128 [R242+0x1c080], [R8.64+0x100], !P2 ;  /* 0x1c08010008f27fae */ /* 0x0003e2000d101d4e */
[C---:B------:R-:W-:Y:S02]  /*43b0*/  ISETP.LT.OR P2, PT, R10.reuse, 0x1, !P6 ;  /* 0x000000010a00780c */ /* 0x040fe40007741670 */
[----:B------:R-:W-:Y:S11]  /*43c0*/  ISETP.LT.OR P6, PT, R10, 0x21, !P6 ;  /* 0x000000210a00780c */ /* 0x000ff600077c1670 */
[----:B------:R1:W-:Y:S02]  /*43d0*/  LDGSTS.E.BYPASS.LTC128B.128 [R242+0x1e080], [R8.64+0x180], !P2 ;  /* 0x1e08018008f27fae */ /* 0x0003e4000d101d4e */
[----:B-1----:R-:W-:Y:S04]  /*43e0*/  IADD3 R8, P2, R8, UR17, RZ ;  /* 0x0000001108087c10 */ /* 0x002fe8000ff5e0ff */
[----:B------:R-:W-:Y:S05]  /*43f0*/  IADD3.X R9, R9, UR16, RZ, P2, !PT ;  /* 0x0000001009097c10 */ /* 0x000fea00097fe4ff */
[----:B------:R4:W-:Y:S04]  /*4400*/  LDGSTS.E.BYPASS.LTC128B.128 [R242+0x19080], [R8.64], !P5 ;  /* 0x1908000008f27fae */ /* 0x0009e8000e901d4e */
[----:B------:R1:W-:Y:S04]  /*4410*/  LDGSTS.E.BYPASS.LTC128B.128 [R242+0x1b080], [R18.64], !P4 ;  /* 0x1b08000012f27fae */ /* 0x0003e8000e101d4e */
[----:B------:R1:W-:Y:S04]  /*4420*/  LDGSTS.E.BYPASS.LTC128B.128 [R242+0x1d080], [R16.64], !P3 ;  /* 0x1d08000010f27fae */ /* 0x0003e8000d901d4e */
[----:B------:R1:W-:Y:S01]  /*4430*/  LDGSTS.E.BYPASS.LTC128B.128 [R242+0x1f080], [R14.64], !P6 ;  /* 0x1f0800000ef27fae */ /* 0x0003e2000f101d4e */
[----:B----4-:R-:W-:Y:S05]  /*4440*/  @!P0 IMAD.SHL.U32 R8, R164, 0x10, RZ ;  /* 0x00000010a4088824 */ /* 0x010fea00078e00ff */
[----:B------:R1:W-:Y:S02]  /*4450*/  @!P0 LDGSTS.E.BYPASS.LTC128B.128 [R8+0x20180], [R12.64] ;  /* 0x201800000c088fae */ /* 0x0003e4000b901d4e */
.L_x_596:
        /* <DEDUP_REMOVED lines=91> */
[----:B--2---:R-:W-:Y:S01]  /*4a10*/  LOP3.LUT P4, RZ, R251, 0x1, RZ, 0xc0, !PT ;  /* 0x00000001fbff7812 */ /* 0x004fe2000788c0ff */
[----:B------:R-:W2:Y:S01]  /*4a20*/  LDL.64 R180, [R1+0x18] ;  /* 0x0000180001b47983 */ /* 0x000ea20000100a00 */
[C---:B------:R-:W-:Y:S01]  /*4a30*/  LOP3.LUT P3, RZ, R249.reuse, 0x2, RZ, 0xc0, !PT ;  /* 0x00000002f9ff7812 */ /* 0x040fe2000786c0ff */
[----:B------:R-:W-:Y:S01]  /*4a40*/  USHF.R.S32.HI UR22, URZ, 0x1f, UR21 ;  /* 0x0000001f3f167899 */ /* 0x000fe20008011415 */
[----:B------:R-:W-:Y:S01]  /*4a50*/  LOP3.LUT P5, RZ, R249, 0x8, RZ, 0xc0, !PT ;  /* 0x00000008f9ff7812 */ /* 0x000fe200078ac0ff */
[----:B----4-:R-:W4:Y:S01]  /*4a60*/  LDL.64 R226, [R1+0x8] ;  /* 0x0000080001e27983 */ /* 0x010f220000100a00 */
[----:B------:R-:W-:Y:S01]  /*4a70*/  ULDC.64 UR4, c[0x0][0x178] ;  /* 0x00005e0000047ab9 */ /* 0x000fe20000000a00 */
[----:B------:R-:W-:Y:S01]  /*4a80*/  IMAD.U32 R14, RZ, RZ, UR9 ;  /* 0x00000009ff0e7e24 */ /* 0x000fe2000f8e00ff */
[----:B------:R-:W-:Y:S01]  /*4a90*/  UIMAD UR22, UR22, UR4, URZ ;  /* 0x00000004161672a4 */ /* 0x000fe2000f8e023f */
[----:B---3--:R-:W3:Y:S01]  /*4aa0*/  LDL.64 R224, [R1] ;  /* 0x0000000001e07983 */ /* 0x008ee20000100a00 */
        /* <DEDUP_REMOVED lines=34> */
[----:B----4-:R-:W-:Y:S04]  /*4cd0*/  IADD3 R6, -R226, c[0x0][0x168], -R6 ;  /* 0x00005a00e2067a10 */ /* 0x010fe80007ffe906 */
        /* <DEDUP_REMOVED lines=21> */
[----:B---3--:R-:W-:Y:S05]  /*4e30*/  @!P0 IMAD.SHL.U32 R4, R224, 0x10, RZ ;  /* 0x00000010e0048824 */ /* 0x008fea00078e00ff */
[----:B------:R1:W-:Y:S02]  /*4e40*/  @!P0 LDGSTS.E.BYPASS.LTC128B.128 [R4+0x20080], [R8.64] ;  /* 0x2008000008048fae */ /* 0x0003e4000b901d4e */
.L_x_597:
[----:B-12---:R-:W2:Y:S01]  /*4e50*/  LDL.64 R8, [R1+0x28] ;  /* 0x0000280001087983 */ /* 0x006ea20000100a00 */
[----:B------:R-:W-:Y:S02]  /*4e60*/  USHF.L.U32 UR11, UR11, 0xe, URZ ;  /* 0x0000000e0b0b7899 */ /* 0x000fe4000800063f */
[----:B------:R-:W-:Y:S01]  /*4e70*/  UISETP.GE.AND UP0, UPT, UR21, UR20, UPT ;  /* 0x000000141500728c */ /* 0x000fe2000bf06270 */
[----:B----4-:R-:W4:Y:S03]  /*4e80*/  LDL R6, [R1+0x30] ;  /* 0x0000300001067983 */ /* 0x010f260000100800 */
[----:B------:R-:W-:Y:S01]  /*4e90*/  IMAD.U32 R5, RZ, RZ, UR11 ;  /* 0x0000000bff057e24 */ /* 0x000fe2000f8e00ff */
[----:B------:R-:W-:Y:S04]  /*4ea0*/  LDSM.16.MT88.4 R224, [R0+0x5080] ;  /* 0x0050800000e0783b */ /* 0x000fe80000004200 */
[----:B------:R-:W0:Y:S01]  /*4eb0*/  LDGDEPBAR ;  /* 0x00000000000079af */ /* 0x000e220000000000 */
[----:B--2---:R-:W-:Y:S01]  /*4ec0*/  IADD3 R4, P1, R8, UR11, RZ ;  /* 0x0000000b08047c10 */ /* 0x004fe2000ff3e0ff */
[----:B------:R-:W-:Y:S03]  /*4ed0*/  UMOV UR11, UR21 ;  /* 0x00000015000b7c82 */ /* 0x000fe60008000000 */
[----:B----4-:R-:W-:Y:S02]  /*4ee0*/  LEA.HI.X.SX32 R5, R5, R6, 0x1, P1 ;  /* 0x0000000605057211 */ /* 0x010fe400008f0eff */
[C---:B-----5:R-:W-:Y:S04]  /*4ef0*/  LEA R240, P1, R4.reuse, c[0x0][0x220], 0x2 ;  /* 0x0000880004f07a11 */ /* 0x060fe800078210ff */
[----:B------:R-:W-:Y:S02]  /*4f00*/  LEA.HI.X R241, R4, c[0x0][0x224], R5, 0x2, P1 ;  /* 0x0000890004f17a11 */ /* 0x000fe400008f1405 */
[-C--:B------:R-:W-:Y:S01]  /*4f10*/  HMMA.16816.F32.BF16 R4, R192, R16.reuse, RZ ;  /* 0x00000010c004723c */ /* 0x080fe200000418ff */
[----:B------:R-:W-:Y:S07]  /*4f20*/  PLOP3.LUT P1, PT, PT, PT, UP0, 0x80, 0x0 ;  /* 0x000000000000781c */ /* 0x000fee0003f2f008 */
        /* <DEDUP_REMOVED lines=14> */
[----:B------:R-:W-:Y:S01]  /*5010*/  HMMA.16816.F32.BF16 R192, R192, R198, RZ ;  /* 0x000000c6c0c0723c */ /* 0x000fe200000418ff */
[----:B------:R-:W-:Y:S07]  /*5020*/  LDSM.16.M88.4 R196, [R239] ;  /* 0x00000000efc4783b */ /* 0x000fee0000000200 */
[-C--:B------:R-:W-:Y:S08]  /*5030*/  HMMA.16816.F32.BF16 R4, R200, R204.reuse, R4 ;  /* 0x000000ccc804723c */ /* 0x080ff00000041804 */
[C---:B------:R-:W-:Y:S08]  /*5040*/  HMMA.16816.F32.BF16 R8, R208.reuse, R204, R8 ;  /* 0x000000ccd008723c */ /* 0x040ff00000041808 */
[-C--:B------:R-:W-:Y:S08]  /*5050*/  HMMA.16816.F32.BF16 R12, R208, R206.reuse, R12 ;  /* 0x000000ced00c723c */ /* 0x080ff0000004180c */
[C---:B------:R-:W-:Y:S01]  /*5060*/  HMMA.16816.F32.BF16 R16, R200.reuse, R206, R16 ;  /* 0x000000cec810723c */ /* 0x040fe20000041810 */
[----:B------:R-:W1:Y:S07]  /*5070*/  LDSM.16.MT88.4 R204, [R0+0x1080] ;  /* 0x0010800000cc783b */ /* 0x000e6e0000004200 */
[-C--:B---3--:R-:W-:Y:S08]  /*5080*/  HMMA.16816.F32.BF16 R20, R200, R212.reuse, R20 ;  /* 0x000000d4c814723c */ /* 0x088ff00000041814 */
[C---:B------:R-:W-:Y:S08]  /*5090*/  HMMA.16816.F32.BF16 R24, R208.reuse, R212, R24 ;  /* 0x000000d4d018723c */ /* 0x040ff00000041818 */
[-C--:B------:R-:W-:Y:S08]  /*50a0*/  HMMA.16816.F32.BF16 R28, R208, R214.reuse, R28 ;  /* 0x000000d6d01c723c */ /* 0x080ff0000004181c */
[C---:B------:R-:W-:Y:S01]  /*50b0*/  HMMA.16816.F32.BF16 R32, R200.reuse, R214, R32 ;  /* 0x000000d6c820723c */ /* 0x040fe20000041820 */
[----:B------:R-:W2:Y:S07]  /*50c0*/  LDSM.16.M88.4 R212, [R239+0x1000] ;  /* 0x00100000efd4783b */ /* 0x000eae0000000200 */
[-C--:B------:R-:W-:Y:S08]  /*50d0*/  HMMA.16816.F32.BF16 R164, R200, R216.reuse, R164 ;  /* 0x000000d8c8a4723c */ /* 0x080ff000000418a4 */
[C---:B------:R-:W-:Y:S08]  /*50e0*/  HMMA.16816.F32.BF16 R168, R208.reuse, R216, R168 ;  /* 0x000000d8d0a8723c */ /* 0x040ff000000418a8 */
[-C--:B------:R-:W-:Y:S08]  /*50f0*/  HMMA.16816.F32.BF16 R172, R208, R218.reuse, R172 ;  /* 0x000000dad0ac723c */ /* 0x080ff000000418ac */
[C---:B------:R-:W-:Y:S01]  /*5100*/  HMMA.16816.F32.BF16 R176, R200.reuse, R218, R176 ;  /* 0x000000dac8b0723c */ /* 0x040fe200000418b0 */
[----:B------:R-:W3:Y:S07]  /*5110*/  LDSM.16.MT88.4 R216, [R0+0x3080] ;  /* 0x0030800000d8783b */ /* 0x000eee0000004200 */
[-C--:B------:R-:W-:Y:S08]  /*5120*/  HMMA.16816.F32.BF16 R180, R200, R220.reuse, R180 ;  /* 0x000000dcc8b4723c */ /* 0x080ff000000418b4 */
[C---:B------:R-:W-:Y:S08]  /*5130*/  HMMA.16816.F32.BF16 R184, R208.reuse, R220, R184 ;  /* 0x000000dcd0b8723c */ /* 0x040ff000000418b8 */
[-C--:B------:R-:W-:Y:S01]  /*5140*/  HMMA.16816.F32.BF16 R188, R208, R222.reuse, R188 ;  /* 0x000000ded0bc723c */ /* 0x080fe200000418bc */
[----:B------:R-:W4:Y:S07]  /*5150*/  LDSM.16.MT88.4 R208, [R0+0x7080] ;  /* 0x0070800000d0783b */ /* 0x000f2e0000004200 */
[----:B------:R-:W-:Y:S01]  /*5160*/  HMMA.16816.F32.BF16 R192, R200, R222, R192 ;  /* 0x000000dec8c0723c */ /* 0x000fe200000418c0 */
[----:B------:R-:W-:Y:S04]  /*5170*/  LDSM.16.M88.4 R200, [R238] ;  /* 0x00000000eec8783b */ /* 0x000fe80000000200 */
[----:B------:R-:W-:Y:S03]  /*5180*/  LDSM.16.MT88.4 R220, [R0+0x3880] ;  /* 0x0038800000dc783b */ /* 0x000fe60000004200 */
[-C--:B-1----:R-:W-:Y:S08]  /*5190*/  HMMA.16816.F32.BF16 R4, R196, R204.reuse, R4 ;  /* 0x000000ccc404723c */ /* 0x082ff00000041804 */
[C---:B--2---:R-:W-:Y:S08]  /*51a0*/  HMMA.16816.F32.BF16 R8, R212.reuse, R204, R8 ;  /* 0x000000ccd408723c */ /* 0x044ff00000041808 */
        /* <DEDUP_REMOVED lines=13> */
[-C--:B----4-:R-:W-:Y:S08]  /*5280*/  HMMA.16816.F32.BF16 R180, R196, R208.reuse, R180 ;  /* 0x000000d0c4b4723c */ /* 0x090ff000000418b4 */
[C---:B------:R-:W-:Y:S08]  /*5290*/  HMMA.16816.F32.BF16 R184, R212.reuse, R208, R184 ;  /* 0x000000d0d4b8723c */ /* 0x040ff000000418b8 */
[-C--:B------:R-:W-:Y:S01]  /*52a0*/  HMMA.16816.F32.BF16 R188, R212, R210.reuse, R188 ;  /* 0x000000d2d4bc723c */ /* 0x080fe200000418bc */
[----:B------:R-:W4:Y:S07]  /*52b0*/  LDSM.16.MT88.4 R212, [R0+0x7880] ;  /* 0x0078800000d4783b */ /* 0x000f2e0000004200 */
[----:B------:R-:W-:Y:S08]  /*52c0*/  HMMA.16816.F32.BF16 R192, R196, R210, R192 ;  /* 0x000000d2c4c0723c */ /* 0x000ff000000418c0 */
[-C--:B-1----:R-:W-:Y:S08]  /*52d0*/  HMMA.16816.F32.BF16 R4, R200, R204.reuse, R4 ;  /* 0x000000ccc804723c */ /* 0x082ff00000041804 */
[C---:B--2---:R-:W-:Y:S08]  /*52e0*/  HMMA.16816.F32.BF16 R8, R216.reuse, R204, R8 ;  /* 0x000000ccd808723c */ /* 0x044ff00000041808 */
[-C--:B------:R-:W-:Y:S07]  /*52f0*/  HMMA.16816.F32.BF16 R12, R216, R206.reuse, R12 ;  /* 0x000000ced80c723c */ /* 0x080fee000004180c */
[----:B------:R1:W-:Y:S01]  /*5300*/  RED.E.ADD.F32.FTZ.RN.STRONG.GPU [R240.64], R4 ;  /* 0x00000004f000798e */ /* 0x0003e2000c10e78e */
        /* <DEDUP_REMOVED lines=27> */
[-C--:B----4-:R-:W-:Y:S03]  /*54c0*/  HMMA.16816.F32.BF16 R180, R200, R212.reuse, R180 ;  /* 0x000000d4c8b4723c */ /* 0x090fe600000418b4 */
        /* <DEDUP_REMOVED lines=49> */
.L_x_595:
[----:B-1----:R-:W2:Y:S01]  /*57e0*/  LDL.LU.64 R8, [R1] ;  /* 0x0000000001087983 */ /* 0x002ea20000300a00 */
[----:B------:R-:W1:Y:S01]  /*57f0*/  S2UR UR4, SR_CTAID.X ;  /* 0x00000000000479c3 */ /* 0x000e620000002500 */
[----:B------:R-:W-:Y:S01]  /*5800*/  MOV R0, c[0x0][0x338] ;  /* 0x0000ce0000007a02 */ /* 0x000fe20000000f00 */
        /* <DEDUP_REMOVED lines=233> */
.L_x_599:
        /* <DEDUP_REMOVED lines=14> */
.L_x_1162:


//--------------------- .text._ZN7cutlass13device_kernelIN5flash19enable_sm80_to_sm89INS1_16FlashAttnBwdSm80INS1_25CollectiveMainloopBwdSm80ILi1ELi1EN4cute5tupleIJNS5_1CILi64EEES8_NS7_ILi256EEEEEENS_10bfloat16_tEfNS_4arch4Sm80ELb0ELb0ELb0ELb1ELb0ELb0ELb0ELb0ELi2ELi4ELi2ELi2ELb0EEENS1_21CollectiveEpilogueBwdISA_SB_SD_Li256ELb1ELb0ELi4EEENS1_19SingleTileSchedulerILb1ELb0ELb0ELi64EEEEEEEEEvNT_6ParamsE --------------------------
	.section	.text._ZN7cutlass13device_kernelIN5flash19enable_sm80_to_sm89INS1_16FlashAttnBwdSm80INS1_25CollectiveMainloopBwdSm80ILi1ELi1EN4cute5tupleIJNS5_1CILi64EEES8_NS7_ILi256EEEEEENS_10bfloat16_tEfNS_4arch4Sm80ELb0ELb0ELb0ELb1ELb0ELb0ELb0ELb0ELi2ELi4ELi2ELi2ELb0EEENS1_21CollectiveEpilogueBwdISA_SB_SD_Li256ELb1ELb0ELi4EEENS1_19SingleTileSchedulerILb1ELb0ELb0ELi64EEEEEEEEEvNT_6ParamsE,"ax",@progbits
	.sectioninfo	@"SHI_REGISTERS=255"
	.align	128
.text._ZN7cutlass13device_kernelIN5flash19enable_sm80_to_sm89INS1_16FlashAttnBwdSm80INS1_25CollectiveMainloopBwdSm80ILi1ELi1EN4cute5tupleIJNS5_1CILi64EEES8_NS7_ILi256EEEEEENS_10bfloat16_tEfNS_4arch4Sm80ELb0ELb0ELb0ELb1ELb0ELb0ELb0ELb0ELi2ELi4ELi2ELi2ELb0EEENS1_21CollectiveEpilogueBwdISA_SB_SD_Li256ELb1ELb0ELi4EEENS1_19SingleTileSchedulerILb1ELb0ELb0ELi64EEEEEEEEEvNT_6ParamsE:
        .type           _ZN7cutlass13device_kernelIN5flash19enable_sm80_to_sm89INS1_16FlashAttnBwdSm80INS1_25CollectiveMainloopBwdSm80ILi1ELi1EN4cute5tupleIJNS5_1CILi64EEES8_NS7_ILi256EEEEEENS_10bfloat16_tEfNS_4arch4Sm80ELb0ELb0ELb0ELb1ELb0ELb0ELb0ELb0ELi2ELi4ELi2ELi2ELb0EEENS1_21CollectiveEpilogueBwdISA_SB_SD_Li256ELb1ELb0ELi4EEENS1_19SingleTileSchedulerILb1ELb0ELb0ELi64EEEEEEEEEvNT_6ParamsE,@function
        .size           _ZN7cutlass13device_kernelIN5flash19enable_sm80_to_sm89INS1_16FlashAttnBwdSm80INS1_25CollectiveMainloopBwdSm80ILi1ELi1EN4cute5tupleIJNS5_1CILi64EEES8_NS7_ILi256EEEEEENS_10bfloat16_tEfNS_4arch4Sm80ELb0ELb0ELb0ELb1ELb0ELb0ELb0ELb0ELi2ELi4ELi2ELi2ELb0EEENS1_21CollectiveEpilogueBwdISA_SB_SD_Li256ELb1ELb0ELi4EEENS1_19SingleTileSchedulerILb1ELb0ELb0ELi64EEEEEEEEEvNT_6ParamsE,(.L_x_1163 - _ZN7cutlass13device_kernelIN5flash19enable_sm80_to_sm89INS1_16FlashAttnBwdSm80INS1_25CollectiveMainloopBwdSm80ILi1ELi1EN4cute5tupleIJNS5_1CILi64EEES8_NS7_ILi256EEEEEENS_10bfloat16_tEfNS_4arch4Sm80ELb0ELb0ELb0ELb1ELb0ELb0ELb0ELb0ELi2ELi4ELi2ELi2ELb0EEENS1_21CollectiveEpilogueBwdISA_SB_SD_Li256ELb1ELb0ELi4EEENS1_19SingleTileSchedulerILb1ELb0ELb0ELi64EEEEEEEEEvNT_6ParamsE)
        .other          _ZN7cutlass13device_kernelIN5flash19enable_sm80_to_sm89INS1_16FlashAttnBwdSm80INS1_25CollectiveMainloopBwdSm80ILi1ELi1EN4cute5tupleIJNS5_1CILi64EEES8_NS7_ILi256EEEEEENS_10bfloat16_tEfNS_4arch4Sm80ELb0ELb0ELb0ELb1ELb0ELb0ELb0ELb0ELi2ELi4ELi2ELi2ELb0EEENS1_21CollectiveEpilogueBwdISA_SB_SD_Li256ELb1ELb0ELi4EEENS1_19SingleTileSchedulerILb1ELb0ELb0ELi64EEEEEEEEEvNT_6ParamsE,@"STO_CUDA_ENTRY STV_DEFAULT"
_ZN7cutlass13device_kernelIN5flash19enable_sm80_to_sm89INS1_16FlashAttnBwdSm80INS1_25CollectiveMainloopBwdSm80ILi1ELi1EN4cute5tupleIJNS5_1CILi64EEES8_NS7_ILi256EEEEEENS_10bfloat16_tEfNS_4arch4Sm80ELb0ELb0ELb0ELb1ELb0ELb0ELb0ELb0ELi2ELi4ELi2ELi2ELb0EEENS1_21CollectiveEpilogueBwdISA_SB_SD_Li256ELb1ELb0ELi4EEENS1_19SingleTileSchedulerILb1ELb0ELb0ELi64EEEEEEEEEvNT_6ParamsE:
        /* <DEDUP_REMOVED lines=18> */
.L_x_601:
        /* <DEDUP_REMOVED lines=8> */
.L_x_603:
[----:B------:R-:W-:Y:S02]  /*01a0*/  MOV R0, c[0x0][0x3a4] ;  /* 0x0000e90000007a02 */ /* 0x000fe40000000f00 */
.L_x_602:
[----:B-1----:R-:W-:-:S05]  /*01b0*/  IMAD.SHL.U32 R2, R103, 0x40, RZ ;  /* 0x0000004067027824 */ /* 0x002fca00078e00ff */
[----:B-----5:R-:W-:-:S04]  /*01c0*/  ISETP.GE.AND P0, PT, R2, R0, PT ;  /* 0x000000000200720c */ /* 0x020fc80003f06270 */
[----:B------:R-:W-:-:S05]  /*01d0*/  SEL R0, R5, 0xffffffff, !P0 ;  /* 0xffffffff05007807 */ /* 0x000fca0004000000 */
[----:B------:R1:W-:Y:S01]  /*01e0*/  STL [R1+0x30], R0 ;  /* 0x0000300001007387 */ /* 0x0003e20000100800 */
[----:B------:R-:W-:Y:S05]  /*01f0*/  BRA `(.L_x_604) ;  /* 0x0000012000007947 */ /* 0x000fea0003800000 */
.L_x_600:
[----:B---34-:R-:W-:-:S04]  /*0200*/  ISETP.NE.U32.AND P0, PT, RZ, c[0x0][0x3c0], PT ;  /* 0x0000f000ff007a0c */ /* 0x018fc80003f05070 */
[----:B------:R-:W-:-:S13]  /*0210*/  ISETP.NE.AND.EX P0, PT, RZ, c[0x0][0x3c4], PT, P0 ;  /* 0x0000f100ff007a0c */ /* 0x000fda0003f05300 */
[----:B------:R-:W-:Y:S05]  /*0220*/  @!P0 BRA `(.L_x_605) ;  /* 0x0000002000008947 */ /* 0x000fea0003800000 */
[----:B------:R1:W5:Y:S01]  /*0230*/  LDG.E R0, [R2.64] ;  /* 0x0000000a02007981 */ /* 0x000362000c1e1900 */
[----:B------:R-:W-:Y:S05]  /*0240*/  BRA `(.L_x_606) ;  /* 0x0000009000007947 */ /* 0x000fea0003800000 */
.L_x_605:
        /* <DEDUP_REMOVED lines=8> */
.L_x_607:
[----:B------:R-:W-:Y:S02]  /*02d0*/  MOV R0, c[0x0][0x3a4] ;  /* 0x0000e90000007a02 */ /* 0x000fe40000000f00 */
.L_x_606:
[----:B-1----:R-:W-:-:S05]  /*02e0*/  IMAD.SHL.U32 R2, R103, 0x40, RZ ;  /* 0x0000004067027824 */ /* 0x002fca00078e00ff */
[----:B-----5:R-:W-:-:S04]  /*02f0*/  ISETP.GE.AND P0, PT, R2, R0, PT ;  /* 0x000000000200720c */ /* 0x020fc80003f06270 */
[----:B------:R-:W-:-:S05]  /*0300*/  SEL R0, R5, 0xffffffff, !P0 ;  /* 0xffffffff05007807 */ /* 0x000fca0004000000 */
[----:B------:R1:W-:Y:S04]  /*0310*/  STL [R1+0x30], R0 ;  /* 0x0000300001007387 */ /* 0x0003e80000100800 */
.L_x_604:
        /* <DEDUP_REMOVED lines=13> */
[----:B------:R-:W-:Y:S02]  /*03f0*/  IMAD.MOV.U32 R19, RZ, RZ, RZ ;  /* 0x000000ffff137224 */ /* 0x000fe400078e00ff */
[----:B------:R-:W-:Y:S02]  /*0400*/  IMAD.MOV.U32 R14, RZ, RZ, RZ ;  /* 0x000000ffff0e7224 */ /* 0x000fe400078e00ff */
[----:B------:R-:W-:Y:S02]  /*0410*/  IMAD.WIDE R4, R107, R8, c[0x0][0x2d0] ;  /* 0x0000b4006b047625 */ /* 0x000fe400078e0208 */
[----:B------:R1:W5:Y:S04]  /*0420*/  @P2 LDG.E R19, [R6.64] ;  /* 0x0000000a06132981 */ /* 0x000368000c1e1900 */
[----:B------:R1:W5:Y:S01]  /*0430*/  @P3 LDG.E R14, [R4.64] ;  /* 0x0000000a040e3981 */ /* 0x000362000c1e1900 */
[----:B------:R-:W-:Y:S01]  /*0440*/  ULDC UR9, c[0x0][0x168] ;  /* 0x00005a0000097ab9 */ /* 0x000fe20000000800 */
[----:B------:R-:W-:-:S02]  /*0450*/  IMAD.MOV.U32 R24, RZ, RZ, RZ ;  /* 0x000000ffff187224 */ /* 0x000fc400078e00ff */
        /* <DEDUP_REMOVED lines=13> */
.L_x_608:
[----:B-1----:R-:W-:-:S04]  /*0530*/  ISETP.NE.U32.AND P0, PT, RZ, c[0x0][0x2e0], PT ;  /* 0x0000b800ff007a0c */ /* 0x002fc80003f05070 */
[----:B------:R-:W-:-:S13]  /*0540*/  ISETP.NE.AND.EX P0, PT, RZ, c[0x0][0x2e4], PT, P0 ;  /* 0x0000b900ff007a0c */ /* 0x000fda0003f05300 */
[----:B------:R-:W-:Y:S05]  /*0550*/  @!P0 BRA `(.L_x_609) ;  /* 0x0000003000008947 */ /* 0x000fea0003800000 */
[----:B------:R-:W-:-:S05]  /*0560*/  IMAD.WIDE R2, R107, R8, c[0x0][0x2e0] ;  /* 0x0000b8006b027625 */ /* 0x000fca00078e0208 */
[----:B------:R1:W5:Y:S01]  /*0570*/  LDG.E R13, [R2.64] ;  /* 0x0000000a020d7981 */ /* 0x000362000c1e1900 */
[----:B------:R-:W-:Y:S05]  /*0580*/  BRA `(.L_x_610) ;  /* 0x0000004000007947 */ /* 0x000fea0003800000 */
.L_x_609:
[----:B------:R-:W-:Y:S05]  /*0590*/  @!P3 BRA `(.L_x_610) ;  /* 0x000000300000b947 */ /* 0x000fea0003800000 */
[----:B------:R-:W2:Y:S04]  /*05a0*/  LDG.E R0, [R4.64] ;  /* 0x0000000a04007981 */ /* 0x000ea8000c1e1900 */
[----:B------:R-:W2:Y:S02]  /*05b0*/  LDG.E R2, [R4.64+0x4] ;  /* 0x0000040a04027981 */ /* 0x000ea4000c1e1900 */
[----:B--2---:R-:W-:Y:S02]  /*05c0*/  IADD3 R13, -R0, R2, RZ ;  /* 0x00000002000d7210 */ /* 0x004fe40007ffe1ff */
.L_x_610:
        /* <DEDUP_REMOVED lines=8> */
[----:B------:R-:W-:Y:S01]  /*0650*/  MOV R12, RZ ;  /* 0x000000ff000c7202 */ /* 0x000fe20000000f00 */
[----:B------:R-:W-:Y:S01]  /*0660*/  IMAD.MOV.U32 R154, RZ, RZ, RZ ;  /* 0x000000ffff9a7224 */ /* 0x000fe200078e00ff */
[----:B------:R-:W-:Y:S01]  /*0670*/  CS2R R152, SRZ ;  /* 0x0000000000987805 */ /* 0x000fe2000001ff00 */
[----:B------:R-:W-:Y:S01]  /*0680*/  CS2R R150, SRZ ;  /* 0x0000000000967805 */ /* 0x000fe2000001ff00 */
[----:B------:R-:W-:Y:S01]  /*0690*/  MOV R7, RZ ;  /* 0x000000ff00077202 */ /* 0x000fe20000000f00 */
[----:B------:R-:W-:Y:S01]  /*06a0*/  IMAD.MOV.U32 R148, RZ, RZ, RZ ;  /* 0x000000ffff947224 */ /* 0x000fe200078e00ff */
        /* <DEDUP_REMOVED lines=10> */
[----:B------:R-:W-:Y:S01]  /*0750*/  MOV R18, RZ ;  /* 0x000000ff00127202 */ /* 0x000fe20000000f00 */
[----:B------:R-:W-:Y:S01]  /*0760*/  IMAD.MOV.U32 R132, RZ, RZ, RZ ;  /* 0x000000ffff847224 */ /* 0x000fe200078e00ff */
[----:B------:R-:W-:Y:S01]  /*0770*/  CS2R R126, SRZ ;  /* 0x00000000007e7805 */ /* 0x000fe2000001ff00 */
[----:B------:R-:W-:Y:S01]  /*0780*/  CS2R R20, SRZ ;  /* 0x0000000000147805 */ /* 0x000fe2000001ff00 */
[----:B------:R-:W-:Y:S01]  /*0790*/  MOV R124, RZ ;  /* 0x000000ff007c7202 */ /* 0x000fe20000000f00 */
[----:B------:R-:W-:Y:S01]  /*07a0*/  IMAD.MOV.U32 R130, RZ, RZ, RZ ;  /* 0x000000ffff827224 */ /* 0x000fe200078e00ff */
[----:B------:R-:W-:Y:S01]  /*07b0*/  MOV R22, RZ ;  /* 0x000000ff00167202 */ /* 0x000fe20000000f00 */
[----:B------:R-:W-:Y:S01]  /*07c0*/  IMAD.MOV.U32 R128, RZ, RZ, RZ ;  /* 0x000000ffff807224 */ /* 0x000fe200078e00ff */
[----:B------:R-:W-:Y:S01]  /*07d0*/  CS2R R122, SRZ ;  /* 0x00000000007a7805 */ /* 0x000fe2000001ff00 */
        /* <DEDUP_REMOVED lines=52> */
[----:B-1----:R-:W-:Y:S01]  /*0b20*/  IMAD.SHL.U32 R3, R105, 0x4, RZ ;  /* 0x0000000469037824 */ /* 0x002fe200078e00ff */
[----:B------:R-:W-:Y:S01]  /*0b30*/  SHF.R.S32.HI R30, RZ, 0x1f, R101 ;  /* 0x0000001fff1e7819 */ /* 0x000fe20000011465 */
[----:B-----5:R-:W-:Y:S01]  /*0b40*/  IMAD R27, R103, -0x40, R13 ;  /* 0xffffffc0671b7824 */ /* 0x020fe200078e020d */
[----:B------:R-:W-:Y:S01]  /*0b50*/  ISETP.NE.AND P1, PT, R0, 0x1, PT ;  /* 0x000000010000780c */ /* 0x000fe20003f25270 */
[----:B------:R-:W-:Y:S01]  /*0b60*/  ULDC.64 UR4, c[0x0][0x178] ;  /* 0x00005e0000047ab9 */ /* 0x000fe20000000a00 */
[----:B------:R-:W-:Y:S01]  /*0b70*/  SHF.R.S32.HI R0, RZ, 0x1f, R24 ;  /* 0x0000001fff007819 */ /* 0x000fe20000011418 */
[C---:B------:R-:W-:Y:S01]  /*0b80*/  IMAD R10, R30.reuse, c[0x0][0x288], RZ ;  /* 0x0000a2001e0a7a24 */ /* 0x040fe200078e02ff */
[----:B------:R-:W-:Y:S01]  /*0b90*/  IADD3 R2, P0, R3, R24, RZ ;  /* 0x0000001803027210 */ /* 0x000fe20007f1e0ff */
[----:B------:R-:W-:Y:S01]  /*0ba0*/  IMAD R9, R30, c[0x0][0x270], RZ ;  /* 0x00009c001e097a24 */ /* 0x000fe200078e02ff */
[----:B------:R-:W-:Y:S01]  /*0bb0*/  LEA.HI R4, R28, R105, RZ, 0x3 ;  /* 0x000000691c047211 */ /* 0x000fe200078f18ff */
[----:B------:R-:W-:Y:S01]  /*0bc0*/  IMAD R10, R101, c[0x0][0x28c], R10 ;  /* 0x0000a300650a7a24 */ /* 0x000fe200078e020a */
[----:B------:R-:W-:Y:S01]  /*0bd0*/  LEA.HI.X.SX32 R3, R3, R0, 0x1, P0 ;  /* 0x0000000003037211 */ /* 0x000fe200000f0eff */
[----:B------:R-:W-:Y:S01]  /*0be0*/  IMAD.MOV.U32 R0, RZ, RZ, R101 ;  /* 0x000000ffff007224 */ /* 0x000fe200078e0065 */
[----:B------:R-:W-:Y:S01]  /*0bf0*/  SHF.R.S32.HI R251, RZ, 0x3, R4 ;  /* 0x00000003fffb7819 */ /* 0x000fe20000011404 */
[C---:B------:R-:W-:Y:S01]  /*0c00*/  IMAD R9, R101.reuse, c[0x0][0x274], R9 ;  /* 0x00009d0065097a24 */ /* 0x040fe200078e0209 */
[----:B------:R-:W-:Y:S01]  /*0c10*/  LOP3.LUT R8, R4, 0xfffffff8, RZ, 0xc0, !PT ;  /* 0xfffffff804087812 */ /* 0x000fe200078ec0ff */
[----:B------:R-:W-:Y:S01]  /*0c20*/  @P1 IMAD.HI.U32 R5, R101, c[0x0][0x24c], RZ ;  /* 0x0000930065051a27 */ /* 0x000fe200078e00ff */
[----:B------:R-:W-:Y:S01]  /*0c30*/  SHF.R.S32.HI R12, RZ, 0x1f, R251 ;  /* 0x0000001fff0c7819 */ /* 0x000fe200000114fb */
[----:B------:R-:W-:Y:S01]  /*0c40*/  USHF.L.U32 UR7, UR4, 0x6, URZ ;  /* 0x0000000604077899 */ /* 0x000fe2000800063f */
[----:B------:R-:W-:Y:S01]  /*0c50*/  SEL R26, R107, RZ, !P2 ;  /* 0x000000ff6b1a7207 */ /* 0x000fe20005000000 */
[----:B------:R-:W-:Y:S01]  /*0c60*/  IMAD.WIDE.U32 R6, R101, c[0x0][0x270], R2 ;  /* 0x00009c0065067a25 */ /* 0x000fe200078e0002 */
[----:B------:R-:W-:Y:S01]  /*0c70*/  @P1 SHF.R.U32.HI R0, RZ, c[0x0][0x250], R5 ;  /* 0x00009400ff001a19 */ /* 0x000fe20000011605 */
[----:B------:R-:W-:Y:S01]  /*0c80*/  UMOV UR14, 0x6 ;  /* 0x00000006000e7882 */ /* 0x000fe20000000000 */
[----:B------:R-:W-:Y:S01]  /*0c90*/  IADD3 R18, P1, R251, R19, RZ ;  /* 0x00000013fb127210 */ /* 0x000fe20007f3e0ff */
[----:B------:R-:W-:Y:S01]  /*0ca0*/  IMAD.WIDE.U32 R4, R101, c[0x0][0x288], R2 ;  /* 0x0000a20065047a25 */ /* 0x000fe200078e0002 */
[----:B------:R-:W-:Y:S01]  /*0cb0*/  IADD3 R2, P0, R251, R14, RZ ;  /* 0x0000000efb027210 */ /* 0x000fe20007f1e0ff */
[----:B------:R-:W-:Y:S01]  /*0cc0*/  USHF.L.U64.HI UR6, UR4, UR14, UR5 ;  /* 0x0000000e04067299 */ /* 0x000fe20008010205 */
[-C--:B------:R-:W-:Y:S01]  /*0cd0*/  LEA.HI.X.SX32 R19, R19, R12.reuse, 0x1, P1 ;  /* 0x0000000c13137211 */ /* 0x080fe200008f0eff */
[----:B------:R-:W-:Y:S01]  /*0ce0*/  IMAD.IADD R23, R105, 0x1, -R8 ;  /* 0x0000000169177824 */ /* 0x000fe200078e0a08 */
[----:B------:R-:W-:Y:S01]  /*0cf0*/  LEA.HI.X.SX32 R3, R14, R12, 0x1, P0 ;  /* 0x0000000c0e037211 */ /* 0x000fe200000f0eff */
[----:B------:R-:W-:Y:S01]  /*0d00*/  IMAD.MOV.U32 R8, RZ, RZ, R6 ;  /* 0x000000ffff087224 */ /* 0x000fe200078e0006 */
[----:B------:R-:W-:Y:S01]  /*0d10*/  SHF.R.S32.HI R12, RZ, 0x1f, R0 ;  /* 0x0000001fff0c7819 */ /* 0x000fe20000011400 */
[----:B------:R-:W-:Y:S01]  /*0d20*/  IMAD.SHL.U32 R14, R23, 0x8, RZ ;  /* 0x00000008170e7824 */ /* 0x000fe200078e00ff */
[----:B------:R-:W-:Y:S01]  /*0d30*/  LOP3.LUT R243, R243, 0xffffff7f, RZ, 0xc0, !PT ;  /* 0xffffff7ff3f37812 */ /* 0x000fe200078ec0ff */
[----:B------:R-:W-:Y:S01]  /*0d40*/  IMAD.SHL.U32 R6, R251, 0x40, RZ ;  /* 0x00000040fb067824 */ /* 0x000fe200078e00ff */
[----:B------:R-:W-:Y:S01]  /*0d50*/  ULDC.64 UR4, c[0x0][0x208] ;  /* 0x0000820000047ab9 */ /* 0x000fe20000000a00 */
[----:B------:R-:W-:Y:S01]  /*0d60*/  IMAD.IADD R11, R5, 0x1, R10 ;  /* 0x00000001050b7824 */ /* 0x000fe200078e020a */
[----:B------:R-:W-:Y:S01]  /*0d70*/  SHF.R.S32.HI R15, RZ, 0x1f, R14 ;  /* 0x0000001fff0f7819 */ /* 0x000fe2000001140e */
[----:B------:R-:W-:Y:S01]  /*0d80*/  IMAD.MOV.U32 R10, RZ, RZ, R4 ;  /* 0x000000ffff0a7224 */ /* 0x000fe200078e0004 */
[----:B------:R-:W-:Y:S01]  /*0d90*/  LOP3.LUT R6, R6, 0x1c0, RZ, 0xc0, !PT ;  /* 0x000001c006067812 */ /* 0x000fe200078ec0ff */
[----:B------:R-:W-:Y:S01]  /*0da0*/  IMAD R4, R12, c[0x0][0x1e0], RZ ;  /* 0x000078000c047a24 */ /* 0x000fe200078e02ff */
[----:B------:R-:W-:Y:S01]  /*0db0*/  IADD3 R29, R14, 0xc0, RZ ;  /* 0x000000c00e1d7810 */ /* 0x000fe20007ffe0ff */
[----:B------:R-:W-:Y:S01]  /*0dc0*/  IMAD.IADD R9, R7, 0x1, R9 ;  /* 0x0000000107097824 */ /* 0x000fe200078e0209 */
[----:B------:R-:W-:Y:S01]  /*0dd0*/  LOP3.LUT R17, R6, 0x38, R14, 0xf8, !PT ;  /* 0x0000003806117812 */ /* 0x000fe200078ef80e */
[C---:B------:R-:W-:Y:S01]  /*0de0*/  IMAD R13, R0.reuse, c[0x0][0x1e4], R4 ;  /* 0x00007900000d7a24 */ /* 0x040fe200078e0204 */
[----:B------:R-:W-:Y:S01]  /*0df0*/  SHF.R.U32.HI R16, RZ, 0x3, R6 ;  /* 0x00000003ff107819 */ /* 0x000fe20000011606 */
[----:B------:R-:W-:Y:S01]  /*0e00*/  IMAD.WIDE.U32 R4, R0, c[0x0][0x1e0], R14 ;  /* 0x0000780000047a25 */ /* 0x000fe200078e000e */
[----:B------:R-:W-:Y:S01]  /*0e10*/  USHF.L.U32 UR8, UR4, 0x6, URZ ;  /* 0x0000000604087899 */ /* 0x000fe2000800063f */
[----:B------:R-:W-:Y:S01]  /*0e20*/  CS2R R162, SRZ ;  /* 0x0000000000a27805 */ /* 0x000fe2000001ff00 */
[----:B------:R-:W-:Y:S01]  /*0e30*/  LOP3.LUT R25, R17, R16, RZ, 0x3c, !PT ;  /* 0x0000001011197212 */ /* 0x000fe200078e3cff */
[----:B------:R-:W-:Y:S01]  /*0e40*/  IMAD.WIDE R6, R103, 0x40, R2 ;  /* 0x0000004067067825 */ /* 0x000fe200078e0202 */
[----:B------:R-:W-:Y:S01]  /*0e50*/  USHF.L.U64.HI UR14, UR4, UR14, UR5 ;  /* 0x0000000e040e7299 */ /* 0x000fe20008010205 */
[----:B------:R-:W-:Y:S01]  /*0e60*/  CS2R R160, SRZ ;  /* 0x0000000000a07805 */ /* 0x000fe2000001ff00 */
[----:B------:R-:W-:Y:S01]  /*0e70*/  UIADD3 UR5, UR9, 0x3f, URZ ;  /* 0x0000003f09057890 */ /* 0x000fe2000fffe03f */
[----:B------:R-:W-:Y:S01]  /*0e80*/  IMAD R2, R12, c[0x0][0x1b0], RZ ;  /* 0x00006c000c027a24 */ /* 0x000fe200078e02ff */
[----:B------:R-:W-:Y:S01]  /*0e90*/  SHF.R.S32.HI R12, RZ, 0x1f, R107 ;  /* 0x0000001fff0c7819 */ /* 0x000fe2000001146b */
[----:B------:R-:W-:Y:S01]  /*0ea0*/  IMAD.IADD R5, R5, 0x1, R13 ;  /* 0x0000000105057824 */ /* 0x000fe200078e020d */
[----:B------:R-:W-:Y:S01]  /*0eb0*/  USHF.R.S32.HI UR4, URZ, 0x1f, UR5 ;  /* 0x0000001f3f047899 */ /* 0x000fe20008011405 */
[----:B------:R-:W-:Y:S01]  /*0ec0*/  IMAD R13, R0, c[0x0][0x1b4], R2 ;  /* 0x00006d00000d7a24 */ /* 0x000fe200078e0202 */
[----:B------:R-:W-:Y:S01]  /*0ed0*/  SEL R21, R12, RZ, !P2 ;  /* 0x000000ff0c157207 */ /* 0x000fe20005000000 */
[----:B------:R-:W-:Y:S01]  /*0ee0*/  IMAD.WIDE.U32 R2, R0, c[0x0][0x1b0], R14 ;  /* 0x00006c0000027a25 */ /* 0x000fe200078e000e */
[----:B------:R-:W-:Y:S01]  /*0ef0*/  SEL R0, R12, RZ, !P3 ;  /* 0x000000ff0c007207 */ /* 0x000fe20005800000 */
[----:B------:R-:W-:Y:S01]  /*0f00*/  ULEA.HI UR4, UR4, UR5, URZ, 0x6 ;  /* 0x0000000504047291 */ /* 0x000fe2000f8f303f */
[----:B------:R-:W-:Y:S01]  /*0f10*/  SEL R12, R107, RZ, !P3 ;  /* 0x000000ff6b0c7207 */ /* 0x000fe20005800000 */
[----:B------:R-:W-:Y:S01]  /*0f20*/  IMAD.IADD R3, R3, 0x1, R13 ;  /* 0x0000000103037824 */ /* 0x000fe200078e020d */
[----:B------:R-:W-:Y:S01]  /*0f30*/  ISETP.GE.AND P3, PT, R14, c[0x0][0x1cc], PT ;  /* 0x000073000e007a0c */ /* 0x000fe20003f66270 */
[C---:B------:R-:W-:Y:S01]  /*0f40*/  IMAD R13, R0.reuse, c[0x0][0x1e8], RZ ;  /* 0x00007a00000d7a24 */ /* 0x040fe200078e02ff */
[----:B------:R-:W-:Y:S01]  /*0f50*/  CS2R R158, SRZ ;  /* 0x00000000009e7805 */ /* 0x000fe2000001ff00 */
[----:B------:R-:W-:Y:S01]  /*0f60*/  IMAD R0, R0, c[0x0][0x1b8], RZ ;  /* 0x00006e0000007a24 */ /* 0x000fe200078e02ff */
[----:B------:R-:W-:Y:S01]  /*0f70*/  CS2R R156, SRZ ;  /* 0x00000000009c7805 */ /* 0x000fe2000001ff00 */
[----:B------:R-:W-:Y:S01]  /*0f80*/  IMAD R16, R21, c[0x0][0x278], RZ ;  /* 0x00009e0015107a24 */ /* 0x000fe200078e02ff */
[----:B------:R-:W-:Y:S01]  /*0f90*/  CS2R R154, SRZ ;  /* 0x00000000009a7805 */ /* 0x000fe2000001ff00 */
[----:B------:R-:W-:Y:S01]  /*0fa0*/  IMAD R20, R12, c[0x0][0x1bc], R0 ;  /* 0x00006f000c147a24 */ /* 0x000fe200078e0200 */
[----:B------:R-:W-:Y:S01]  /*0fb0*/  CS2R R152, SRZ ;  /* 0x0000000000987805 */ /* 0x000fe2000001ff00 */
[C---:B------:R-:W-:Y:S01]  /*0fc0*/  IMAD R0, R19.reuse, c[0x0][0x208], RZ ;  /* 0x0000820013007a24 */ /* 0x040fe200078e02ff */
[----:B------:R-:W-:Y:S01]  /*0fd0*/  CS2R R150, SRZ ;  /* 0x0000000000967805 */ /* 0x000fe2000001ff00 */
[C---:B------:R-:W-:Y:S01]  /*0fe0*/  IMAD R17, R26.reuse, c[0x0][0x27c], R16 ;  /* 0x00009f001a117a24 */ /* 0x040fe200078e0210 */
[----:B------:R-:W-:Y:S01]  /*0ff0*/  CS2R R148, SRZ ;  /* 0x0000000000947805 */ /* 0x000fe2000001ff00 */
[----:B------:R-:W-:Y:S01]  /*1000*/  IMAD.WIDE.U32 R8, R26, c[0x0][0x278], R8 ;  /* 0x00009e001a087a25 */ /* 0x000fe200078e0008 */
[----:B------:R-:W-:Y:S01]  /*1010*/  CS2R R146, SRZ ;  /* 0x0000000000927805 */ /* 0x000fe2000001ff00 */
[----:B------:R-:W-:Y:S01]  /*1020*/  CS2R R144, SRZ ;  /* 0x0000000000907805 */ /* 0x000fe2000001ff00 */
[----:B------:R-:W-:Y:S01]  /*1030*/  CS2R R142, SRZ ;  /* 0x00000000008e7805 */ /* 0x000fe2000001ff00 */
[----:B------:R-:W-:Y:S01]  /*1040*/  IMAD R16, R12, c[0x0][0x1ec], R13 ;  /* 0x00007b000c107a24 */ /* 0x000fe200078e020d */
[----:B------:R-:W-:Y:S01]  /*1050*/  LEA R36, P0, R8, c[0x0][0x258], 0x2 ;  /* 0x0000960008247a11 */ /* 0x000fe200078010ff */
[----:B------:R-:W-:Y:S01]  /*1060*/  IMAD R13, R19, c[0x0][0x178], RZ ;  /* 0x00005e00130d7a24 */ /* 0x000fe200078e02ff */
[----:B------:R-:W-:Y:S01]  /*1070*/  CS2R R140, SRZ ;  /* 0x00000000008c7805 */ /* 0x000fe2000001ff00 */
[----:B------:R-:W-:Y:S01]  /*1080*/  IMAD.WIDE.U32 R4, R12, c[0x0][0x1e8], R4 ;  /* 0x00007a000c047a25 */ /* 0x000fe200078e0004 */
[----:B------:R-:W-:Y:S01]  /*1090*/  CS2R R138, SRZ ;  /* 0x00000000008a7805 */ /* 0x000fe2000001ff00 */
[----:B------:R-:W-:Y:S01]  /*10a0*/  CS2R R136, SRZ ;  /* 0x0000000000887805 */ /* 0x000fe2000001ff00 */
[----:B------:R-:W-:Y:S01]  /*10b0*/  CS2R R134, SRZ ;  /* 0x0000000000867805 */ /* 0x000fe2000001ff00 */
[----:B------:R-:W-:Y:S01]  /*10c0*/  IMAD R22, R18, c[0x0][0x20c], R0 ;  /* 0x0000830012167a24 */ /* 0x000fe200078e0200 */
[----:B------:R-:W-:Y:S01]  /*10d0*/  CS2R R132, SRZ ;  /* 0x0000000000847805 */ /* 0x000fe2000001ff00 */
[----:B------:R-:W-:Y:S01]  /*10e0*/  IMAD.IADD R0, R9, 0x1, R17 ;  /* 0x0000000109007824 */ /* 0x000fe200078e0211 */
[----:B------:R-:W-:Y:S01]  /*10f0*/  CS2R R130, SRZ ;  /* 0x0000000000827805 */ /* 0x000fe2000001ff00 */
[----:B------:R-:W-:Y:S01]  /*1100*/  IMAD.WIDE.U32 R2, R12, c[0x0][0x1b8], R2 ;  /* 0x00006e000c027a25 */ /* 0x000fe200078e0002 */
[----:B------:R-:W-:Y:S01]  /*1110*/  CS2R R128, SRZ ;  /* 0x0000000000807805 */ /* 0x000fe2000001ff00 */
[----:B------:R-:W-:Y:S01]  /*1120*/  CS2R R126, SRZ ;  /* 0x00000000007e7805 */ /* 0x000fe2000001ff00 */
[----:B------:R-:W-:Y:S01]  /*1130*/  LEA.HI.X R37, R8, c[0x0][0x25c], R0, 0x2, P0 ;  /* 0x0000970008257a11 */ /* 0x000fe200000f1400 */
[C---:B------:R-:W-:Y:S01]  /*1140*/  IMAD R19, R18.reuse, c[0x0][0x17c], R13 ;  /* 0x00005f0012137a24 */ /* 0x040fe200078e020d */
[----:B------:R-:W-:Y:S01]  /*1150*/  CS2R R124, SRZ ;  /* 0x00000000007c7805 */ /* 0x000fe2000001ff00 */
[----:B------:R-:W-:Y:S01]  /*1160*/  IMAD.IADD R5, R5, 0x1, R16 ;  /* 0x0000000105057824 */ /* 0x000fe200078e0210 */
[----:B------:R-:W-:Y:S01]  /*1170*/  CS2R R122, SRZ ;  /* 0x00000000007a7805 */ /* 0x000fe2000001ff00 */
[C-C-:B------:R-:W-:Y:S01]  /*1180*/  IMAD.WIDE.U32 R12, R18.reuse, c[0x0][0x178], R14.reuse ;  /* 0x00005e00120c7a25 */ /* 0x140fe200078e000e */
[----:B------:R-:W-:Y:S01]  /*1190*/  STL.64 [R1+0x20], R36 ;  /* 0x0000202401007387 */ /* 0x000fe20000100a00 */
[----:B------:R-:W-:Y:S01]  /*11a0*/  CS2R R120, SRZ ;  /* 0x0000000000787805 */ /* 0x000fe2000001ff00 */
[----:B------:R-:W-:Y:S01]  /*11b0*/  CS2R R118, SRZ ;  /* 0x0000000000767805 */ /* 0x000fe2000001ff00 */
[----:B------:R-:W-:Y:S01]  /*11c0*/  IMAD.WIDE.U32 R16, R18, c[0x0][0x208], R14 ;  /* 0x0000820012107a25 */ /* 0x000fe200078e000e */
[----:B------:R-:W-:Y:S01]  /*11d0*/  CS2R R116, SRZ ;  /* 0x0000000000747805 */ /* 0x000fe2000001ff00 */
[----:B------:R-:W-:Y:S01]  /*11e0*/  CS2R R114, SRZ ;  /* 0x0000000000727805 */ /* 0x000fe2000001ff00 */
[----:B------:R-:W-:Y:S01]  /*11f0*/  CS2R R112, SRZ ;  /* 0x0000000000707805 */ /* 0x000fe2000001ff00 */
[C---:B------:R-:W-:Y:S01]  /*1200*/  IMAD R15, R7.reuse, c[0x0][0x1d8], RZ ;  /* 0x00007600070f7a24 */ /* 0x040fe200078e02ff */
[----:B------:R-:W-:Y:S01]  /*1210*/  CS2R R110, SRZ ;  /* 0x00000000006e7805 */ /* 0x000fe2000001ff00 */
[----:B------:R-:W-:Y:S01]  /*1220*/  IMAD R7, R7, c[0x0][0x1a8], RZ ;  /* 0x00006a0007077a24 */ /* 0x000fe200078e02ff */
[----:B------:R-:W-:Y:S01]  /*1230*/  CS2R R108, SRZ ;  /* 0x00000000006c7805 */ /* 0x000fe2000001ff00 */
[----:B------:R-:W-:Y:S01]  /*1240*/  IMAD.IADD R3, R3, 0x1, R20 ;  /* 0x0000000103037824 */ /* 0x000fe200078e0214 */
[----:B------:R-:W-:Y:S01]  /*1250*/  CS2R R106, SRZ ;  /* 0x00000000006a7805 */ /* 0x000fe2000001ff00 */
[----:B------:R-:W-:Y:S01]  /*1260*/  IMAD R0, R21, c[0x0][0x290], RZ ;  /* 0x0000a40015007a24 */ /* 0x000fe200078e02ff */
[----:B------:R-:W-:Y:S01]  /*1270*/  CS2R R102, SRZ ;  /* 0x0000000000667805 */ /* 0x000fe2000001ff00 */
[----:B------:R-:W-:Y:S01]  /*1280*/  IMAD.WIDE.U32 R8, R26, c[0x0][0x290], R10 ;  /* 0x0000a4001a087a25 */ /* 0x000fe200078e000a */
[----:B------:R-:W-:Y:S01]  /*1290*/  CS2R R98, SRZ ;  /* 0x0000000000627805 */ /* 0x000fe2000001ff00 */
[----:B------:R-:W-:Y:S01]  /*12a0*/  CS2R R96, SRZ ;  /* 0x0000000000607805 */ /* 0x000fe2000001ff00 */
[----:B------:R-:W-:Y:S01]  /*12b0*/  CS2R R94, SRZ ;  /* 0x00000000005e7805 */ /* 0x000fe2000001ff00 */
[----:B------:R-:W-:Y:S01]  /*12c0*/  IMAD R18, R6, c[0x0][0x1dc], R15 ;  /* 0x0000770006127a24 */ /* 0x000fe200078e020f */
[----:B------:R-:W-:Y:S01]  /*12d0*/  LEA R32, P2, R8, c[0x0][0x280], 0x2 ;  /* 0x0000a00008207a11 */ /* 0x000fe200078410ff */
        /* <DEDUP_REMOVED lines=8> */
[----:B------:R-:W-:Y:S01]  /*1360*/  IMAD.WIDE.U32 R6, R6, c[0x0][0x1a8], R2 ;  /* 0x00006a0006067a25 */ /* 0x000fe200078e0002 */
[----:B------:R-:W-:Y:S01]  /*1370*/  CS2R R84, SRZ ;  /* 0x0000000000547805 */ /* 0x000fe2000001ff00 */
[----:B------:R-:W-:Y:S01]  /*1380*/  CS2R R82, SRZ ;  /* 0x0000000000527805 */ /* 0x000fe2000001ff00 */
[----:B------:R-:W-:Y:S01]  /*1390*/  CS2R R80, SRZ ;  /* 0x0000000000507805 */ /* 0x000fe2000001ff00 */
[----:B------:R-:W-:Y:S01]  /*13a0*/  IMAD.IADD R3, R11, 0x1, R18 ;  /* 0x000000010b037824 */ /* 0x000fe200078e0212 */
[----:B------:R-:W-:Y:S01]  /*13b0*/  LEA R2, P0, R6, c[0x0][0x190], 0x1 ;  /* 0x0000640006027a11 */ /* 0x000fe200078008ff */
[----:B------:R-:W-:Y:S01]  /*13c0*/  IMAD.IADD R0, R9, 0x1, R0 ;  /* 0x0000000109007824 */ /* 0x000fe200078e0200 */
[----:B------:R-:W-:Y:S01]  /*13d0*/  IADD3 R18, R14, 0x40, RZ ;  /* 0x000000400e127810 */ /* 0x000fe20007ffe0ff */
[----:B------:R-:W-:Y:S01]  /*13e0*/  IMAD.IADD R7, R7, 0x1, R15 ;  /* 0x0000000107077824 */ /* 0x000fe200078e020f */
[----:B------:R-:W-:Y:S01]  /*13f0*/  LEA.HI.X R5, R10, c[0x0][0x1c4], R3, 0x1, P1 ;  /* 0x000071000a057a11 */ /* 0x000fe200008f0c03 */
[----:B------:R-:W-:Y:S01]  /*1400*/  IMAD.IADD R9, R13, 0x1, R19 ;  /* 0x000000010d097824 */ /* 0x000fe200078e0213 */
[----:B------:R-:W-:Y:S01]  /*1410*/  LEA.HI.X R33, R8, c[0x0][0x284], R0, 0x2, P2 ;  /* 0x0000a10008217a11 */ /* 0x000fe200010f1400 */
[----:B------:R-:W-:Y:S01]  /*1420*/  IMAD.IADD R0, R27, 0x1, -R251 ;  /* 0x000000011b007824 */ /* 0x000fe200078e0afb */
[----:B------:R-:W-:Y:S01]  /*1430*/  LEA.HI.X R3, R6, c[0x0][0x194], R7, 0x1, P0 ;  /* 0x0000650006037a11 */ /* 0x000fe200000f0c07 */
[----:B------:R-:W-:Y:S01]  /*1440*/  IMAD.MOV.U32 R7, RZ, RZ, c[0x0][0x1d8] ;  /* 0x00007600ff077624 */ /* 0x000fe200078e00ff */
[----:B------:R-:W-:Y:S01]  /*1450*/  LEA.HI R6, R28, R105, RZ, 0x6 ;  /* 0x000000691c067211 */ /* 0x000fe200078f30ff */
[----:B------:R-:W-:Y:S01]  /*1460*/  IMAD.MOV.U32 R11, RZ, RZ, c[0x0][0x1dc] ;  /* 0x00007700ff0b7624 */ /* 0x000fe200078e00ff */
[----:B------:R-:W-:Y:S01]  /*1470*/  ISETP.GE.AND P2, PT, R18, c[0x0][0x1cc], PT ;  /* 0x0000730012007a0c */ /* 0x000fe20003f46270 */
[----:B------:R-:W-:Y:S01]  /*1480*/  IMAD.MOV.U32 R8, RZ, RZ, R12 ;  /* 0x000000ffff087224 */ /* 0x000fe200078e000c */
[----:B------:R-:W-:Y:S01]  /*1490*/  IADD3 R19, R14, 0x80, RZ ;  /* 0x000000800e137810 */ /* 0x000fe20007ffe0ff */
[----:B------:R-:W-:Y:S01]  /*14a0*/  IMAD.MOV.U32 R15, RZ, RZ, c[0x0][0x1a8] ;  /* 0x00006a00ff0f7624 */ /* 0x000fe200078e00ff */
[----:B------:R-:W-:Y:S01]  /*14b0*/  SHF.R.S32.HI R20, RZ, 0x6, R6 ;  /* 0x00000006ff147819 */ /* 0x000fe20000011406 */
[----:B------:R-:W-:Y:S01]  /*14c0*/  IMAD.WIDE.U32 R12, R101, c[0x0][0x180], R8 ;  /* 0x00006000650c7a25 */ /* 0x000fe200078e0008 */
[----:B------:R-:W-:Y:S01]  /*14d0*/  ISETP.LT.OR P4, PT, R0, 0x1, P3 ;  /* 0x000000010000780c */ /* 0x000fe20001f81670 */
[----:B------:R-:W-:Y:S01]  /*14e0*/  STL.64 [R1+0x18], R32 ;  /* 0x0000182001007387 */ /* 0x000fe20000100a00 */
[----:B------:R-:W-:Y:S01]  /*14f0*/  LEA R6, P0, R7, R4, 0x6 ;  /* 0x0000000407067211 */ /* 0x000fe200078030ff */
[----:B------:R-:W-:Y:S01]  /*1500*/  IMAD R10, R20, 0x200, R25 ;  /* 0x00000200140a7824 */ /* 0x000fe200078e0219 */
[----:B------:R-:W-:Y:S01]  /*1510*/  ISETP.LT.OR P5, PT, R0, 0x1, P2 ;  /* 0x000000010000780c */ /* 0x000fe200017a1670 */
[----:B------:R-:W-:Y:S01]  /*1520*/  IMAD.MOV.U32 R25, RZ, RZ, c[0x0][0x1ac] ;  /* 0x00006b00ff197624 */ /* 0x000fe200078e00ff */
[----:B------:R-:W-:Y:S01]  /*1530*/  ISETP.GE.AND P1, PT, R19, c[0x0][0x1cc], PT ;  /* 0x0000730013007a0c */ /* 0x000fe20003f26270 */
[----:B------:R-:W-:Y:S01]  /*1540*/  IMAD.SHL.U32 R242, R10, 0x2, RZ ;  /* 0x000000020af27824 */ /* 0x000fe200078e00ff */
[----:B------:R-:W-:Y:S01]  /*1550*/  LEA.HI.X R7, R7, R5, R11, 0x6, P0 ;  /* 0x0000000507077211 */ /* 0x000fe200000f340b */
[----:B------:R-:W-:Y:S01]  /*1560*/  IMAD R11, R30, c[0x0][0x180], RZ ;  /* 0x000060001e0b7a24 */ /* 0x000fe200078e02ff */
[C---:B------:R-:W-:Y:S01]  /*1570*/  ISETP.LT.OR P0, PT, R0.reuse, 0x1, P1 ;  /* 0x000000010000780c */ /* 0x040fe20000f01670 */
[----:B------:R-:W-:Y:S01]  /*1580*/  CS2R R78, SRZ ;  /* 0x00000000004e7805 */ /* 0x000fe2000001ff00 */
[----:B------:R-:W-:Y:S01]  /*1590*/  ISETP.LT.OR P6, PT, R0, 0x21, P3 ;  /* 0x000000210000780c */ /* 0x000fe20001fc1670 */
[----:B------:R-:W-:Y:S01]  /*15a0*/  @!PT LDS RZ, [RZ] ;  /* 0x00000000fffff984 */ /* 0x000fe20000000800 */
[----:B------:R-:W-:Y:S01]  /*15b0*/  @!PT LDS RZ, [RZ] ;  /* 0x00000000fffff984 */ /* 0x000fe20000000800 */
[----:B------:R-:W-:Y:S01]  /*15c0*/  @!PT LDS RZ, [RZ] ;  /* 0x00000000fffff984 */ /* 0x000fe20000000800 */
[----:B------:R1:W-:Y:S01]  /*15d0*/  LDGSTS.E.BYPASS.LTC128B.128 [R242+0x8080], [R4.64], !P4 ;  /* 0x0808000004f27fae */ /* 0x0003e2000e101d4a */
[----:B------:R-:W-:Y:S01]  /*15e0*/  P2R R10, PR, RZ, 0x1 ;  /* 0x00000001ff0a7803 */ /* 0x000fe20000000000 */
[----:B------:R-:W-:Y:S01]  /*15f0*/  CS2R R76, SRZ ;  /* 0x00000000004c7805 */ /* 0x000fe2000001ff00 */
[----:B------:R-:W-:Y:S01]  /*1600*/  ISETP.GE.AND P0, PT, R29, c[0x0][0x1cc], PT ;  /* 0x000073001d007a0c */ /* 0x000fe20003f06270 */
[----:B------:R1:W-:Y:S01]  /*1610*/  LDGSTS.E.BYPASS.LTC128B.128 [R242+0xa080], [R4.64+0x80], !P5 ;  /* 0x0a08008004f27fae */ /* 0x0003e2000e901d4a */
[----:B------:R-:W-:Y:S01]  /*1620*/  ISETP.NE.AND P4, PT, R10, RZ, PT ;  /* 0x000000ff0a00720c */ /* 0x000fe20003f85270 */
[----:B------:R-:W-:Y:S01]  /*1630*/  IMAD R10, R101, c[0x0][0x184], R11 ;  /* 0x00006100650a7a24 */ /* 0x000fe200078e020b */
[C---:B------:R-:W-:Y:S01]  /*1640*/  ISETP.LT.OR P5, PT, R0.reuse, 0x1, P0 ;  /* 0x000000010000780c */ /* 0x040fe200007a1670 */
[----:B------:R-:W-:Y:S01]  /*1650*/  IMAD.IADD R11, R17, 0x1, R22 ;  /* 0x00000001110b7824 */ /* 0x000fe200078e0216 */
[C---:B------:R-:W-:Y:S01]  /*1660*/  ISETP.LT.OR P3, PT, R0.reuse, 0x21, P2 ;  /* 0x000000210000780c */ /* 0x040fe20001761670 */
[----:B------:R-:W-:Y:S01]  /*1670*/  IMAD.IADD R13, R13, 0x1, R10 ;  /* 0x000000010d0d7824 */ /* 0x000fe200078e020a */
[C---:B------:R-:W-:Y:S01]  /*1680*/  ISETP.LT.OR P2, PT, R0.reuse, 0x21, P1 ;  /* 0x000000210000780c */ /* 0x040fe20000f41670 */
[----:B------:R-:W-:Y:S01]  /*1690*/  IMAD.MOV.U32 R10, RZ, RZ, R16 ;  /* 0x000000ffff0a7224 */ /* 0x000fe200078e0010 */
[----:B------:R-:W-:Y:S01]  /*16a0*/  ISETP.LT.OR P1, PT, R0, 0x21, P0 ;  /* 0x000000210000780c */ /* 0x000fe20000721670 */
[----:B------:R-:W-:Y:S01]  /*16b0*/  CS2R R74, SRZ ;  /* 0x00000000004a7805 */ /* 0x000fe2000001ff00 */
[C---:B------:R-:W-:Y:S01]  /*16c0*/  LEA R8, P0, R15.reuse, R2, 0x6 ;  /* 0x000000020f087211 */ /* 0x040fe200078030ff */
[----:B------:R-:W-:Y:S01]  /*16d0*/  CS2R R72, SRZ ;  /* 0x0000000000487805 */ /* 0x000fe2000001ff00 */
[----:B------:R-:W-:Y:S01]  /*16e0*/  CS2R R70, SRZ ;  /* 0x0000000000467805 */ /* 0x000fe2000001ff00 */
[----:B------:R1:W-:Y:S01]  /*16f0*/  LDGSTS.E.BYPASS.LTC128B.128 [R242+0xc080], [R4.64+0x100], !P4 ;  /* 0x0c08010004f27fae */ /* 0x0003e2000e101d4a */
[----:B------:R-:W-:Y:S01]  /*1700*/  ISETP.GE.AND P4, PT, R14, c[0x0][0x19c], PT ;  /* 0x000067000e007a0c */ /* 0x000fe20003f86270 */
[----:B------:R-:W-:Y:S01]  /*1710*/  CS2R R68, SRZ ;  /* 0x0000000000447805 */ /* 0x000fe2000001ff00 */
[----:B------:R-:W-:Y:S01]  /*1720*/  LEA.HI.X R9, R15, R3, R25, 0x6, P0 ;  /* 0x000000030f097211 */ /* 0x000fe200000f3419 */
[----:B------:R1:W-:Y:S01]  /*1730*/  LDGSTS.E.BYPASS.LTC128B.128 [R242+0xe080], [R4.64+0x180], !P5 ;  /* 0x0e08018004f27fae */ /* 0x0003e2000e901d4a */
[----:B------:R-:W-:Y:S01]  /*1740*/  ISETP.LT.OR P5, PT, R0, 0x1, P4 ;  /* 0x000000010000780c */ /* 0x000fe200027a1670 */
[----:B------:R-:W-:Y:S01]  /*1750*/  IMAD R15, R30, c[0x0][0x210], RZ ;  /* 0x000084001e0f7a24 */ /* 0x000fe200078e02ff */
[----:B------:R-:W-:Y:S01]  /*1760*/  ISETP.GE.AND P0, PT, R29, c[0x0][0x19c], PT ;  /* 0x000067001d007a0c */ /* 0x000fe20003f06270 */
[----:B------:R2:W-:Y:S01]  /*1770*/  LDGSTS.E.BYPASS.LTC128B.128 [R242+0x9080], [R6.64], !P6 ;  /* 0x0908000006f27fae */ /* 0x0005e2000f101d4a */
[----:B------:R-:W-:Y:S01]  /*1780*/  ISETP.LT.OR P4, PT, R0, 0x21, P4 ;  /* 0x000000210000780c */ /* 0x000fe20002781670 */
[----:B------:R-:W-:Y:S01]  /*1790*/  IMAD R15, R101, c[0x0][0x214], R15 ;  /* 0x00008500650f7a24 */ /* 0x000fe200078e020f */
[----:B------:R-:W-:Y:S01]  /*17a0*/  CS2R R66, SRZ ;  /* 0x0000000000427805 */ /* 0x000fe2000001ff00 */
[----:B------:R2:W-:Y:S01]  /*17b0*/  LDGSTS.E.BYPASS.LTC128B.128 [R242+0xb080], [R6.64+0x80], !P3 ;  /* 0x0b08008006f27fae */ /* 0x0005e2000d901d4a */
[----:B------:R-:W-:Y:S01]  /*17c0*/  CS2R R64, SRZ ;  /* 0x0000000000407805 */ /* 0x000fe2000001ff00 */
[----:B------:R-:W-:Y:S01]  /*17d0*/  CS2R R62, SRZ ;  /* 0x00000000003e7805 */ /* 0x000fe2000001ff00 */
[----:B------:R-:W-:Y:S01]  /*17e0*/  CS2R R60, SRZ ;  /* 0x00000000003c7805 */ /* 0x000fe2000001ff00 */
[----:B------:R2:W-:Y:S01]  /*17f0*/  LDGSTS.E.BYPASS.LTC128B.128 [R242+0xd080], [R6.64+0x100], !P2 ;  /* 0x0d08010006f27fae */ /* 0x0005e2000d101d4a */
[----:B------:R-:W-:Y:S01]  /*1800*/  ISETP.GE.AND P2, PT, R18, c[0x0][0x19c], PT ;  /* 0x0000670012007a0c */ /* 0x000fe20003f46270 */
[----:B------:R-:W-:Y:S01]  /*1810*/  CS2R R58, SRZ ;  /* 0x00000000003a7805 */ /* 0x000fe2000001ff00 */
[----:B------:R-:W-:Y:S01]  /*1820*/  CS2R R56, SRZ ;  /* 0x0000000000387805 */ /* 0x000fe2000001ff00 */
[----:B------:R2:W-:Y:S01]  /*1830*/  LDGSTS.E.BYPASS.LTC128B.128 [R242+0xf080], [R6.64+0x180], !P1 ;  /* 0x0f08018006f27fae */ /* 0x0005e2000c901d4a */
[C---:B------:R-:W-:Y:S01]  /*1840*/  ISETP.LT.OR P3, PT, R0.reuse, 0x1, P2 ;  /* 0x000000010000780c */ /* 0x040fe20001761670 */
[----:B------:R-:W-:Y:S01]  /*1850*/  CS2R R54, SRZ ;  /* 0x0000000000367805 */ /* 0x000fe2000001ff00 */
[----:B------:R-:W-:Y:S01]  /*1860*/  ISETP.GE.AND P1, PT, R19, c[0x0][0x19c], PT ;  /* 0x0000670013007a0c */ /* 0x000fe20003f26270 */
[----:B------:R3:W-:Y:S01]  /*1870*/  LDGSTS.E.BYPASS.LTC128B.128 [R242+0x80], [R2.64], !P5 ;  /* 0x0008000002f27fae */ /* 0x0007e2000e901d4a */
[C---:B------:R-:W-:Y:S01]  /*1880*/  ISETP.LT.OR P5, PT, R0.reuse, 0x1, P0 ;  /* 0x000000010000780c */ /* 0x040fe200007a1670 */
[----:B------:R-:W-:Y:S01]  /*1890*/  CS2R R52, SRZ ;  /* 0x0000000000347805 */ /* 0x000fe2000001ff00 */
[C---:B------:R-:W-:Y:S01]  /*18a0*/  ISETP.LT.OR P6, PT, R0.reuse, 0x1, P1 ;  /* 0x000000010000780c */ /* 0x040fe20000fc1670 */
[----:B------:R-:W-:Y:S01]  /*18b0*/  CS2R R50, SRZ ;  /* 0x0000000000327805 */ /* 0x000fe2000001ff00 */
[C---:B------:R-:W-:Y:S01]  /*18c0*/  ISETP.LT.OR P1, PT, R0.reuse, 0x21, P1 ;  /* 0x000000210000780c */ /* 0x040fe20000f21670 */
[----:B------:R-:W-:Y:S01]  /*18d0*/  CS2R R48, SRZ ;  /* 0x0000000000307805 */ /* 0x000fe2000001ff00 */
[----:B------:R-:W-:Y:S01]  /*18e0*/  P2R R17, PR, RZ, 0x40 ;  /* 0x00000040ff117803 */ /* 0x000fe20000000000 */
[----:B-1----:R-:W-:Y:S01]  /*18f0*/  IMAD R4, R21, c[0x0][0x188], RZ ;  /* 0x0000620015047a24 */ /* 0x002fe200078e02ff */
[----:B------:R-:W-:Y:S01]  /*1900*/  ISETP.LT.OR P6, PT, R0, 0x21, P2 ;  /* 0x000000210000780c */ /* 0x000fe200017c1670 */
[----:B------:R3:W-:Y:S01]  /*1910*/  LDGSTS.E.BYPASS.LTC128B.128 [R242+0x2080], [R2.64+0x80], !P3 ;  /* 0x0208008002f27fae */ /* 0x0007e2000d901d4a */
[----:B------:R-:W-:Y:S01]  /*1920*/  ISETP.NE.AND P3, PT, R17, RZ, PT ;  /* 0x000000ff1100720c */ /* 0x000fe20003f65270 */
[----:B------:R-:W-:Y:S01]  /*1930*/  IMAD R16, R26, c[0x0][0x18c], R4 ;  /* 0x000063001a107a24 */ /* 0x000fe200078e0204 */
[----:B------:R-:W-:Y:S01]  /*1940*/  ISETP.LT.OR P0, PT, R0, 0x21, P0 ;  /* 0x000000210000780c */ /* 0x000fe20000701670 */
[----:B------:R-:W-:Y:S01]  /*1950*/  IMAD.WIDE.U32 R4, R101, c[0x0][0x210], R10 ;  /* 0x0000840065047a25 */ /* 0x000fe200078e000a */
[----:B------:R-:W-:Y:S01]  /*1960*/  IADD3 R10, -R251, UR9, RZ ;  /* 0x00000009fb0a7c10 */ /* 0x000fe2000fffe1ff */
[----:B------:R-:W-:Y:S01]  /*1970*/  CS2R R46, SRZ ;  /* 0x00000000002e7805 */ /* 0x000fe2000001ff00 */
[-C--:B------:R-:W-:Y:S01]  /*1980*/  LEA.HI R11, R28, R105.reuse, RZ, 0x5 ;  /* 0x000000691c0b7211 */ /* 0x080fe200078f28ff */
[----:B------:R-:W-:Y:S01]  /*1990*/  IMAD.SHL.U32 R0, R24, 0x100, RZ ;  /* 0x0000010018007824 */ /* 0x000fe200078e00ff */
[CC--:B------:R-:W-:Y:S01]  /*19a0*/  LEA.HI R24, R28.reuse, R105.reuse, RZ, 0x2 ;  /* 0x000000691c187211 */ /* 0x0c0fe200078f10ff */
[----:B------:R-:W-:Y:S01]  /*19b0*/  IMAD.IADD R5, R5, 0x1, R15 ;  /* 0x0000000105057824 */ /* 0x000fe200078e020f */
[-C--:B------:R-:W-:Y:S01]  /*19c0*/  LEA.HI R15, R28, R105.reuse, RZ, 0x4 ;  /* 0x000000691c0f7211 */ /* 0x080fe200078f20ff */
[----:B------:R-:W-:Y:S01]  /*19d0*/  CS2R R44, SRZ ;  /* 0x00000000002c7805 */ /* 0x000fe2000001ff00 */
[----:B--2---:R-:W-:Y:S01]  /*19e0*/  IMAD.WIDE.U32 R6, R26, c[0x0][0x188], R12 ;  /* 0x000062001a067a25 */ /* 0x004fe200078e000c */
[----:B------:R3:W-:Y:S01]  /*19f0*/  LDGSTS.E.BYPASS.LTC128B.128 [R242+0x4080], [R2.64+0x100], !P3 ;  /* 0x0408010002f27fae */ /* 0x0007e2000d901d4a */
[----:B------:R-:W-:Y:S01]  /*1a00*/  ISETP.GE.AND P3, PT, R14, c[0x0][0x16c], PT ;  /* 0x00005b000e007a0c */ /* 0x000fe20003f66270 */
[----:B------:R-:W-:Y:S01]  /*1a10*/  CS2R R42, SRZ ;  /* 0x00000000002a7805 */ /* 0x000fe2000001ff00 */
[----:B------:R-:W-:Y:S01]  /*1a20*/  IMAD.IADD R7, R7, 0x1, R16 ;  /* 0x0000000107077824 */ /* 0x000fe200078e0210 */
[----:B------:R3:W-:Y:S01]  /*1a30*/  LDGSTS.E.BYPASS.LTC128B.128 [R242+0x6080], [R2.64+0x180], !P5 ;  /* 0x0608018002f27fae */ /* 0x0007e2000e901d4a */
[----:B------:R-:W-:Y:S01]  /*1a40*/  LEA R38, P2, R6, c[0x0][0x160], 0x1 ;  /* 0x0000580006267a11 */ /* 0x000fe200078408ff */
[----:B------:R-:W-:Y:S01]  /*1a50*/  IMAD R16, R30, c[0x0][0x238], RZ ;  /* 0x00008e001e107a24 */ /* 0x000fe200078e02ff */
[----:B------:R-:W-:Y:S01]  /*1a60*/  SHF.R.S32.HI R13, RZ, 0x2, R24 ;  /* 0x00000002ff0d7819 */ /* 0x000fe20000011418 */
[----:B------:R1:W-:Y:S01]  /*1a70*/  LDGSTS.E.BYPASS.LTC128B.128 [R242+0x1080], [R8.64], !P4 ;  /* 0x0108000008f27fae */ /* 0x0003e2000e101d4a */
[----:B------:R-:W-:Y:S01]  /*1a80*/  ISETP.LT.OR P4, PT, R10, 0x1, P3 ;  /* 0x000000010a00780c */ /* 0x000fe20001f81670 */
[----:B------:R-:W-:Y:S01]  /*1a90*/  IMAD R16, R101, c[0x0][0x23c], R16 ;  /* 0x00008f0065107a24 */ /* 0x000fe200078e0210 */
[----:B------:R-:W-:Y:S01]  /*1aa0*/  LEA.HI.X R39, R6, c[0x0][0x164], R7, 0x1, P2 ;  /* 0x0000590006277a11 */ /* 0x000fe200010f0c07 */
[----:B------:R1:W-:Y:S01]  /*1ab0*/  LDGSTS.E.BYPASS.LTC128B.128 [R242+0x3080], [R8.64+0x80], !P6 ;  /* 0x0308008008f27fae */ /* 0x0003e2000f101d4a */
[----:B------:R-:W-:Y:S01]  /*1ac0*/  ISETP.GE.AND P2, PT, R18, c[0x0][0x16c], PT ;  /* 0x00005b0012007a0c */ /* 0x000fe20003f46270 */
[----:B------:R-:W-:Y:S01]  /*1ad0*/  CS2R R40, SRZ ;  /* 0x0000000000287805 */ /* 0x000fe2000001ff00 */
[----:B------:R-:W-:Y:S01]  /*1ae0*/  SHF.R.S32.HI R7, RZ, 0x1f, R105 ;  /* 0x0000001fff077819 */ /* 0x000fe20000011469 */
[----:B------:R1:W-:Y:S01]  /*1af0*/  LDGSTS.E.BYPASS.LTC128B.128 [R242+0x5080], [R8.64+0x100], !P1 ;  /* 0x0508010008f27fae */ /* 0x0003e2000c901d4a */
[----:B------:R-:W-:Y:S01]  /*1b00*/  ISETP.GE.AND P1, PT, R19, c[0x0][0x16c], PT ;  /* 0x00005b0013007a0c */ /* 0x000fe20003f26270 */
[----:B------:R-:W-:Y:S01]  /*1b10*/  USHF.R.S32.HI UR13, URZ, 0x6, UR4 ;  /* 0x000000063f0d7899 */ /* 0x000fe20008011404 */
[----:B------:R-:W-:Y:S01]  /*1b20*/  ISETP.GE.AND P6, PT, R29, c[0x0][0x16c], PT ;  /* 0x00005b001d007a0c */ /* 0x000fe20003fc6270 */
[----:B------:R1:W-:Y:S01]  /*1b30*/  LDGSTS.E.BYPASS.LTC128B.128 [R242+0x7080], [R8.64+0x180], !P0 ;  /* 0x0708018008f27fae */ /* 0x0003e2000c101d4a */
[----:B------:R-:W-:Y:S01]  /*1b40*/  IADD3 R6, P0, R0, R105, RZ ;  /* 0x0000006900067210 */ /* 0x000fe20007f1e0ff */
[----:B------:R-:W-:Y:S01]  /*1b50*/  UMOV UR12, URZ ;  /* 0x0000003f000c7c82 */ /* 0x000fe20008000000 */
[----:B------:R-:W-:Y:S01]  /*1b60*/  ISETP.LT.OR P5, PT, R10, 0x1, P1 ;  /* 0x000000010a00780c */ /* 0x000fe20000fa1670 */
[----:B------:R-:W0:Y:S01]  /*1b70*/  LDGDEPBAR ;  /* 0x00000000000079af */ /* 0x000e220000000000 */
[----:B------:R-:W-:-:S02]  /*1b80*/  LEA.HI.X.SX32 R7, R0, R7, 0x1, P0 ;  /* 0x0000000700077211 */ /* 0x000fc400000f0eff */
[----:B------:R-:W-:Y:S01]  /*1b90*/  SHF.R.S32.HI R12, RZ, 0x4, R15 ;  /* 0x00000004ff0c7819 */ /* 0x000fe2000001140f */
[----:B------:R2:W-:Y:S01]  /*1ba0*/  LDGSTS.E.BYPASS.LTC128B.128 [R242+0x10080], [R38.64], !P4 ;  /* 0x1008000026f27fae */ /* 0x0005e2000e101d4a */
[----:B------:R-:W-:Y:S01]  /*1bb0*/  ISETP.LT.OR P4, PT, R10, 0x1, P2 ;  /* 0x000000010a00780c */ /* 0x000fe20001781670 */
[----:B------:R-:W-:Y:S02]  /*1bc0*/  IMAD.WIDE.U32 R6, R101, c[0x0][0x238], R6 ;  /* 0x00008e0065067a25 */ /* 0x000fe400078e0006 */
[----:B------:R2:W-:Y:S01]  /*1bd0*/  STL.64 [R1+0x8], R38 ;  /* 0x0000082601007387 */ /* 0x0005e20000100a00 */
[----:B------:R-:W-:Y:S01]  /*1be0*/  CS2R R100, SRZ ;  /* 0x0000000000647805 */ /* 0x000fe2000001ff00 */
[----:B---3--:R-:W-:Y:S02]  /*1bf0*/  IMAD R2, R21, c[0x0][0x218], RZ ;  /* 0x0000860015027a24 */ /* 0x008fe400078e02ff */
[----:B------:R-:W-:-:S04]  /*1c00*/  IMAD.IADD R7, R7, 0x1, R16 ;  /* 0x0000000107077824 */ /* 0x000fc800078e0210 */
[----:B------:R-:W-:Y:S02]  /*1c10*/  IMAD.WIDE.U32 R30, R26, c[0x0][0x240], R6 ;  /* 0x000090001a1e7a25 */ /* 0x000fe400078e0006 */
[----:B------:R2:W-:Y:S01]  /*1c20*/  LDGSTS.E.BYPASS.LTC128B.128 [R242+0x12080], [R38.64+0x80], !P4 ;  /* 0x1208008026f27fae */ /* 0x0005e2000e101d4a */
[----:B------:R-:W-:Y:S01]  /*1c30*/  ISETP.LT.OR P4, PT, R10, 0x1, P6 ;  /* 0x000000010a00780c */ /* 0x000fe20003781670 */
[----:B------:R-:W-:Y:S02]  /*1c40*/  IMAD.SHL.U32 R6, R20, 0x8, RZ ;  /* 0x0000000814067824 */ /* 0x000fe400078e00ff */
[----:B------:R2:W-:Y:S01]  /*1c50*/  LDGSTS.E.BYPASS.LTC128B.128 [R242+0x14080], [R38.64+0x100], !P5 ;  /* 0x1408010026f27fae */ /* 0x0005e2000e901d4a */
[----:B-1----:R-:W-:Y:S01]  /*1c60*/  IMAD R8, R26, c[0x0][0x21c], R2 ;  /* 0x000087001a087a24 */ /* 0x002fe200078e0202 */
[----:B------:R-:W-:Y:S01]  /*1c70*/  ISETP.LT.OR P5, PT, R10, 0x21, P3 ;  /* 0x000000210a00780c */ /* 0x000fe20001fa1670 */
[----:B------:R-:W-:Y:S01]  /*1c80*/  IMAD.WIDE.U32 R2, R26, c[0x0][0x218], R4 ;  /* 0x000086001a027a25 */ /* 0x000fe200078e0004 */
[----:B------:R-:W-:-:S03]  /*1c90*/  ISETP.LT.OR P3, PT, R10, 0x21, P1 ;  /* 0x000000210a00780c */ /* 0x000fc60000f61670 */
[----:B------:R-:W-:Y:S01]  /*1ca0*/  IMAD.IADD R0, R3, 0x1, R8 ;  /* 0x0000000103007824 */ /* 0x000fe200078e0208 */
[----:B------:R-:W-:Y:S01]  /*1cb0*/  LEA R34, P0, R2, c[0x0][0x1f0], 0x1 ;  /* 0x00007c0002227a11 */ /* 0x000fe200078008ff */
[----:B------:R-:W-:Y:S01]  /*1cc0*/  IMAD.U32 R4, RZ, RZ, UR7 ;  /* 0x00000007ff047e24 */ /* 0x000fe2000f8e00ff */
[----:B------:R2:W-:Y:S01]  /*1cd0*/  LDGSTS.E.BYPASS.LTC128B.128 [R242+0x16080], [R38.64+0x180], !P4 ;  /* 0x1608018026f27fae */ /* 0x0005e2000e101d4a */
[----:B------:R-:W-:Y:S02]  /*1ce0*/  ISETP.LT.OR P4, PT, R10, 0x21, P2 ;  /* 0x000000210a00780c */ /* 0x000fe40001781670 */
[----:B------:R-:W-:Y:S02]  /*1cf0*/  LEA.HI.X R35, R2, c[0x0][0x1f4], R0, 0x1, P0 ;  /* 0x00007d0002237a11 */ /* 0x000fe400000f0c00 */
[C---:B------:R-:W-:Y:S02]  /*1d00*/  ISETP.GT.AND P0, PT, R105.reuse, 0xf, PT ;  /* 0x0000000f6900780c */ /* 0x040fe40003f04270 */
[----:B------:R-:W-:Y:S01]  /*1d10*/  ISETP.LT.OR P2, PT, R10, 0x21, P6 ;  /* 0x000000210a00780c */ /* 0x000fe20003741670 */
[----:B------:R1:W-:Y:S01]  /*1d20*/  STL.64 [R1], R34 ;  /* 0x0000002201007387 */ /* 0x0003e20000100a00 */
[----:B------:R-:W-:-:S02]  /*1d30*/  ISETP.GT.AND P6, PT, R105, 0xf, PT ;  /* 0x0000000f6900780c */ /* 0x000fc40003fc4270 */
[----:B------:R-:W-:Y:S01]  /*1d40*/  LEA.HI R8, R15, R12, RZ, 0x1 ;  /* 0x0000000c0f087211 */ /* 0x000fe200078f08ff */
[----:B------:R1:W-:Y:S06]  /*1d50*/  STL.64 [R1+0x28], R30 ;  /* 0x0000281e01007387 */ /* 0x0003ec0000100a00 */
[----:B------:R-:W-:Y:S02]  /*1d60*/  @P0 LOP3.LUT R243, R243, 0x80, RZ, 0xfc, !PT ;  /* 0x00000080f3f30812 */ /* 0x000fe400078efcff */
[----:B------:R-:W-:Y:S02]  /*1d70*/  IADD3 R2, P0, R38, UR7, RZ ;  /* 0x0000000726027c10 */ /* 0x000fe4000ff1e0ff */
[----:B------:R-:W-:Y:S01]  /*1d80*/  @!P6 IMAD.SHL.U32 R0, R105, 0x10, RZ ;  /* 0x000000106900e824 */ /* 0x000fe200078e00ff */
[----:B------:R-:W-:-:S02]  /*1d90*/  LOP3.LUT R243, R243, 0xffffffbf, RZ, 0xc0, !PT ;  /* 0xffffffbff3f37812 */ /* 0x000fc400078ec0ff */
[----:B------:R-:W-:Y:S02]  /*1da0*/  IADD3.X R3, R39, UR6, RZ, P0, !PT ;  /* 0x0000000627037c10 */ /* 0x000fe400087fe4ff */
[----:B------:R-:W-:-:S03]  /*1db0*/  IADD3 R4, P1, P0, R4, 0x180, R38 ;  /* 0x0000018004047810 */ /* 0x000fc6000783e026 */
[----:B------:R3:W-:Y:S01]  /*1dc0*/  LDGSTS.E.BYPASS.LTC128B.128 [R242+0x11080], [R2.64], !P5 ;  /* 0x1108000002f27fae */ /* 0x0007e2000e901d4a */
[----:B------:R-:W-:Y:S02]  /*1dd0*/  IADD3.X R5, RZ, UR6, R39, P1, P0 ;  /* 0x00000006ff057c10 */ /* 0x000fe40008fe0427 */
[----:B--2---:R-:W-:Y:S01]  /*1de0*/  CS2R R38, SRZ ;  /* 0x0000000000267805 */ /* 0x004fe2000001ff00 */
[----:B------:R3:W-:Y:S01]  /*1df0*/  LDGSTS.E.BYPASS.LTC128B.128 [R242+0x13080], [R2.64+0x80], !P4 ;  /* 0x1308008002f27fae */ /* 0x0007e2000e101d4a */
[----:B------:R-:W-:-:S03]  /*1e00*/  ISETP.GE.AND P4, PT, R14, c[0x0][0x1fc], PT ;  /* 0x00007f000e007a0c */ /* 0x000fc60003f86270 */
[----:B------:R3:W-:Y:S01]  /*1e10*/  LDGSTS.E.BYPASS.LTC128B.128 [R242+0x15080], [R2.64+0x100], !P3 ;  /* 0x1508010002f27fae */ /* 0x0007e2000d901d4a */
[----:B------:R-:W-:Y:S02]  /*1e20*/  ISETP.LT.OR P0, PT, R10, 0x1, P4 ;  /* 0x000000010a00780c */ /* 0x000fe40002701670 */
[----:B------:R-:W-:Y:S01]  /*1e30*/  ISETP.GE.AND P3, PT, R18, c[0x0][0x1fc], PT ;  /* 0x00007f0012007a0c */ /* 0x000fe20003f66270 */
[----:B------:R2:W-:Y:S01]  /*1e40*/  LDGSTS.E.BYPASS.LTC128B.128 [R242+0x17080], [R4.64], !P2 ;  /* 0x1708000004f27fae */ /* 0x0005e2000d101d4a */
[----:B------:R-:W-:Y:S02]  /*1e50*/  ISETP.GE.AND P2, PT, R19, c[0x0][0x1fc], PT ;  /* 0x00007f0013007a0c */ /* 0x000fe40003f46270 */
[C---:B------:R-:W-:Y:S01]  /*1e60*/  ISETP.LT.OR P5, PT, R10.reuse, 0x1, P3 ;  /* 0x000000010a00780c */ /* 0x040fe20001fa1670 */
[----:B------:R4:W-:Y:S01]  /*1e70*/  @!P6 LDGSTS.E.BYPASS.LTC128B.128 [R0+0x20080], [R36.64] ;  /* 0x200800002400efae */ /* 0x0009e2000b901d4a */
[C---:B------:R-:W-:Y:S02]  /*1e80*/  ISETP.LT.OR P1, PT, R10.reuse, 0x1, P2 ;  /* 0x000000010a00780c */ /* 0x040fe40001721670 */
[----:B------:R-:W-:Y:S01]  /*1e90*/  ISETP.GE.AND P6, PT, R29, c[0x0][0x1fc], PT ;  /* 0x00007f001d007a0c */ /* 0x000fe20003fc6270 */
[----:B------:R-:W0:Y:S01]  /*1ea0*/  LDGDEPBAR ;  /* 0x00000000000079af */ /* 0x000e220000000000 */
[----:B------:R-:W-:-:S03]  /*1eb0*/  ISETP.LT.OR P4, PT, R10, 0x21, P4 ;  /* 0x000000210a00780c */ /* 0x000fc60002781670 */
[----:B------:R1:W-:Y:S01]  /*1ec0*/  LDGSTS.E.BYPASS.LTC128B.128 [R242+0x18080], [R34.64], !P0 ;  /* 0x1808000022f27fae */ /* 0x0003e2000c101d4a */
[----:B------:R-:W-:-:S03]  /*1ed0*/  ISETP.LT.OR P0, PT, R10, 0x1, P6 ;  /* 0x000000010a00780c */ /* 0x000fc60003701670 */
[----:B------:R1:W-:Y:S01]  /*1ee0*/  LDGSTS.E.BYPASS.LTC128B.128 [R242+0x1a080], [R34.64+0x80], !P5 ;  /* 0x1a08008022f27fae */ /* 0x0003e2000e901d4a */
[----:B------:R-:W-:-:S03]  /*1ef0*/  ISETP.LT.OR P5, PT, R10, 0x21, P2 ;  /* 0x000000210a00780c */ /* 0x000fc600017a1670 */
[----:B------:R1:W-:Y:S01]  /*1f00*/  LDGSTS.E.BYPASS.LTC128B.128 [R242+0x1c080], [R34.64+0x100], !P1 ;  /* 0x1c08010022f27fae */ /* 0x0003e2000c901d4a */
[----:B------:R-:W-:Y:S02]  /*1f10*/  ISETP.LT.OR P1, PT, R10, 0x21, P3 ;  /* 0x000000210a00780c */ /* 0x000fe40001f21670 */
[--C-:B---3--:R-:W-:Y:S02]  /*1f20*/  SHF.R.S32.HI R3, RZ, 0x5, R11.reuse ;  /* 0x00000005ff037819 */ /* 0x108fe4000001140b */
[----:B------:R-:W-:Y:S01]  /*1f30*/  ISETP.GE.AND P3, PT, R14, c[0x0][0x16c], PT ;  /* 0x00005b000e007a0c */ /* 0x000fe20003f66270 */
[----:B------:R1:W-:Y:S01]  /*1f40*/  LDGSTS.E.BYPASS.LTC128B.128 [R242+0x1e080], [R34.64+0x180], !P0 ;  /* 0x1e08018022f27fae */ /* 0x0003e2000c101d4a */
[----:B--2---:R-:W-:Y:S02]  /*1f50*/  LEA.HI R4, R11, R3, RZ, 0x1 ;  /* 0x000000030b047211 */ /* 0x004fe400078f08ff */
[----:B------:R-:W-:Y:S02]  /*1f60*/  SHF.R.S32.HI R5, RZ, 0x1f, R24 ;  /* 0x0000001fff057819 */ /* 0x000fe40000011418 */
[----:B----4-:R-:W-:Y:S01]  /*1f70*/  SHF.R.S32.HI R0, RZ, 0x1f, R11 ;  /* 0x0000001fff007819 */ /* 0x010fe2000001140b */
[----:B------:R-:W-:Y:S01]  /*1f80*/  CS2R R36, SRZ ;  /* 0x0000000000247805 */ /* 0x000fe2000001ff00 */
[----:B------:R-:W-:-:S02]  /*1f90*/  SEL R25, RZ, 0x1, P3 ;  /* 0x00000001ff197807 */ /* 0x000fc40001800000 */
[----:B------:R-:W-:Y:S02]  /*1fa0*/  LEA.HI R0, R0, R3, RZ, 0x2 ;  /* 0x0000000300007211 */ /* 0x000fe400078f10ff */
[----:B------:R-:W-:Y:S02]  /*1fb0*/  LOP3.LUT P3, RZ, R23, 0x4, RZ, 0xc0, !PT ;  /* 0x0000000417ff7812 */ /* 0x000fe4000786c0ff */
[----:B------:R-:W-:Y:S02]  /*1fc0*/  LOP3.LUT R2, R0, 0xfffffffc, RZ, 0xc0, !PT ;  /* 0xfffffffc00027812 */ /* 0x000fe400078ec0ff */
[----:B------:R-:W-:Y:S01]  /*1fd0*/  LOP3.LUT R0, R4, 0xfffffffe, RZ, 0xc0, !PT ;  /* 0xfffffffe04007812 */ /* 0x000fe200078ec0ff */
[----:B------:R-:W-:Y:S02]  /*1fe0*/  IMAD.U32 R4, RZ, RZ, UR8 ;  /* 0x00000008ff047e24 */ /* 0x000fe4000f8e00ff */
[C---:B------:R-:W-:Y:S01]  /*1ff0*/  IMAD.IADD R17, R3.reuse, 0x1, -R2 ;  /* 0x0000000103117824 */ /* 0x040fe200078e0a02 */
[----:B------:R-:W-:Y:S01]  /*2000*/  LOP3.LUT R2, R8, 0xfffffffe, RZ, 0xc0, !PT ;  /* 0xfffffffe08027812 */ /* 0x000fe200078ec0ff */
[----:B------:R-:W-:Y:S01]  /*2010*/  IMAD.IADD R236, R3, 0x1, -R0 ;  /* 0x0000000103ec7824 */ /* 0x000fe200078e0a00 */
[----:B------:R-:W-:-:S02]  /*2020*/  LEA.HI R0, R5, R13, RZ, 0x3 ;  /* 0x0000000d05007211 */ /* 0x000fc400078f18ff */
[----:B------:R-:W-:Y:S01]  /*2030*/  LEA.HI R3, R28, R105, RZ, 0x7 ;  /* 0x000000691c037211 */ /* 0x000fe200078f38ff */
[----:B------:R-:W-:Y:S01]  /*2040*/  IMAD.IADD R12, R12, 0x1, -R2 ;  /* 0x000000010c0c7824 */ /* 0x000fe200078e0a02 */
[----:B------:R-:W-:Y:S02]  /*2050*/  LOP3.LUT R0, R0, 0xfffffff8, RZ, 0xc0, !PT ;  /* 0xfffffff800007812 */ /* 0x000fe400078ec0ff */
[----:B------:R-:W-:Y:S02]  /*2060*/  SHF.R.S32.HI R9, RZ, 0x7, R3 ;  /* 0x00000007ff097819 */ /* 0x000fe40000011403 */
[----:B------:R-:W-:Y:S01]  /*2070*/  IADD3 R2, P0, R34, UR8, RZ ;  /* 0x0000000822027c10 */ /* 0x000fe2000ff1e0ff */
[----:B------:R-:W-:Y:S01]  /*2080*/  IMAD.IADD R13, R13, 0x1, -R0 ;  /* 0x000000010d0d7824 */ /* 0x000fe200078e0a00 */
[----:B------:R-:W-:Y:S02]  /*2090*/  LEA.HI R0, R3, R9, RZ, 0x1 ;  /* 0x0000000903007211 */ /* 0x000fe400078f08ff */
[----:B------:R-:W-:-:S02]  /*20a0*/  IADD3.X R3, R35, UR14, RZ, P0, !PT ;  /* 0x0000000e23037c10 */ /* 0x000fc400087fe4ff */
[----:B------:R-:W-:Y:S02]  /*20b0*/  LOP3.LUT R5, R0, 0xfffffffe, RZ, 0xc0, !PT ;  /* 0xfffffffe00057812 */ /* 0x000fe400078ec0ff */
[----:B------:R-:W-:Y:S02]  /*20c0*/  P2R R0, PR, RZ, 0x10 ;  /* 0x00000010ff007803 */ /* 0x000fe40000000000 */
[----:B------:R-:W-:Y:S02]  /*20d0*/  ISETP.LT.OR P4, PT, R10, 0x21, P6 ;  /* 0x000000210a00780c */ /* 0x000fe40003781670 */
[----:B------:R-:W-:Y:S02]  /*20e0*/  ISETP.NE.AND P2, PT, R0, RZ, PT ;  /* 0x000000ff0000720c */ /* 0x000fe40003f45270 */
[----:B------:R-:W-:Y:S02]  /*20f0*/  P2R R0, PR, RZ, 0x2 ;  /* 0x00000002ff007803 */ /* 0x000fe40000000000 */
[----:B------:R-:W-:-:S02]  /*2100*/  IADD3 R4, P1, P0, R4, 0x180, R34 ;  /* 0x0000018004047810 */ /* 0x000fc4000783e022 */
[----:B------:R-:W-:Y:S01]  /*2110*/  ISETP.NE.AND P6, PT, R0, RZ, PT ;  /* 0x000000ff0000720c */ /* 0x000fe20003fc5270 */
[----:B------:R-:W-:Y:S01]  /*2120*/  IMAD.IADD R0, R9, 0x1, -R5 ;  /* 0x0000000109007824 */ /* 0x000fe200078e0a05 */
[----:B------:R-:W-:Y:S02]  /*2130*/  IADD3.X R5, RZ, UR14, R35, P1, P0 ;  /* 0x0000000eff057c10 */ /* 0x000fe40008fe0423 */
[----:B------:R-:W-:Y:S01]  /*2140*/  ISETP.GE.AND P1, PT, R14, c[0x0][0x1fc], PT ;  /* 0x00007f000e007a0c */ /* 0x000fe20003f26270 */
[----:B------:R-:W-:Y:S01]  /*2150*/  IMAD R14, R0, -0x8, R27 ;  /* 0xfffffff8000e7824 */ /* 0x000fe200078e021b */
[----:B------:R-:W-:Y:S01]  /*2160*/  LOP3.LUT R0, R15, 0xfffffff0, RZ, 0xc0, !PT ;  /* 0xfffffff00f007812 */ /* 0x000fe200078ec0ff */
[----:B------:R2:W-:Y:S01]  /*2170*/  LDGSTS.E.BYPASS.LTC128B.128 [R242+0x19080], [R2.64], !P2 ;  /* 0x1908000002f27fae */ /* 0x0005e2000d101d4a */
[----:B------:R-:W-:Y:S02]  /*2180*/  SEL R22, RZ, 0x1, P1 ;  /* 0x00000001ff167807 */ /* 0x000fe40000800000 */
[C---:B------:R-:W-:Y:S01]  /*2190*/  ISETP.GE.AND P1, PT, R105.reuse, 0x10, PT ;  /* 0x000000106900780c */ /* 0x040fe20003f26270 */
[----:B------:R-:W-:Y:S01]  /*21a0*/  IMAD.IADD R0, R105, 0x1, -R0 ;  /* 0x0000000169007824 */ /* 0x000fe200078e0a00 */
[C---:B------:R-:W-:Y:S01]  /*21b0*/  ISETP.GE.AND P0, PT, R18.reuse, c[0x0][0x1fc], PT ;  /* 0x00007f0012007a0c */ /* 0x040fe20003f06270 */
[----:B------:R2:W-:Y:S01]  /*21c0*/  LDGSTS.E.BYPASS.LTC128B.128 [R242+0x1b080], [R2.64+0x80], !P6 ;  /* 0x1b08008002f27fae */ /* 0x0005e2000f101d4a */
[----:B------:R-:W-:-:S02]  /*21d0*/  ISETP.GE.AND P2, PT, R18, c[0x0][0x16c], PT ;  /* 0x00005b0012007a0c */ /* 0x000fc40003f46270 */
[----:B------:R-:W-:Y:S01]  /*21e0*/  SEL R15, RZ, 0xffffffff, P0 ;  /* 0xffffffffff0f7807 */ /* 0x000fe20000000000 */
[----:B------:R2:W-:Y:S01]  /*21f0*/  LDGSTS.E.BYPASS.LTC128B.128 [R242+0x1d080], [R2.64+0x100], !P5 ;  /* 0x1d08010002f27fae */ /* 0x0005e2000e901d4a */
[----:B------:R-:W-:Y:S02]  /*2200*/  ISETP.GE.AND P5, PT, R19, c[0x0][0x16c], PT ;  /* 0x00005b0013007a0c */ /* 0x000fe40003fa6270 */
[----:B------:R-:W-:Y:S01]  /*2210*/  ISETP.GE.AND P6, PT, R29, c[0x0][0x1fc], PT ;  /* 0x00007f001d007a0c */ /* 0x000fe20003fc6270 */
[----:B------:R3:W-:Y:S01]  /*2220*/  LDGSTS.E.BYPASS.LTC128B.128 [R242+0x1f080], [R4.64], !P4 ;  /* 0x1f08000004f27fae */ /* 0x0007e2000e101d4a */
[----:B------:R-:W-:Y:S02]  /*2230*/  ISETP.GE.AND P4, PT, R19, c[0x0][0x1fc], PT ;  /* 0x00007f0013007a0c */ /* 0x000fe40003f86270 */
[----:B------:R-:W-:Y:S02]  /*2240*/  LOP3.LUT P0, RZ, R23, 0x2, RZ, 0xc0, !PT ;  /* 0x0000000217ff7812 */ /* 0x000fe4000780c0ff */
[----:B------:R-:W-:-:S02]  /*2250*/  SEL R16, RZ, 0xffffffff, P2 ;  /* 0xffffffffff107807 */ /* 0x000fc40001000000 */
[----:B------:R-:W-:Y:S02]  /*2260*/  SEL R19, RZ, 0x4, P4 ;  /* 0x00000004ff137807 */ /* 0x000fe40002000000 */
[----:B------:R-:W-:Y:S02]  /*2270*/  SEL R18, RZ, 0x4, P5 ;  /* 0x00000004ff127807 */ /* 0x000fe40002800000 */
[----:B------:R-:W-:Y:S02]  /*2280*/  SEL R250, RZ, 0x8, P6 ;  /* 0x00000008fffa7807 */ /* 0x000fe40003000000 */
[----:B--2---:R-:W-:Y:S02]  /*2290*/  LOP3.LUT R2, R11, 0xffffffe0, RZ, 0xc0, !PT ;  /* 0xffffffe00b027812 */ /* 0x004fe400078ec0ff */
[----:B------:R-:W-:Y:S01]  /*22a0*/  SHF.R.S32.HI R3, RZ, 0x1f, R0 ;  /* 0x0000001fff037819 */ /* 0x000fe20000011400 */
[----:B---3--:R-:W-:Y:S02]  /*22b0*/  IMAD R4, R21, c[0x0][0x240], RZ ;  /* 0x0000900015047a24 */ /* 0x008fe400078e02ff */
[----:B------:R-:W-:Y:S01]  /*22c0*/  IMAD.IADD R2, R105, 0x1, -R2 ;  /* 0x0000000169027824 */ /* 0x000fe200078e0a02 */
[----:B------:R-:W-:Y:S01]  /*22d0*/  LEA.HI R233, R3, R0, RZ, 0x3 ;  /* 0x0000000003e97211 */ /* 0x000fe200078f18ff */
[----:B------:R-:W-:-:S02]  /*22e0*/  IMAD R21, R26, c[0x0][0x244], R4 ;  /* 0x000091001a157a24 */ /* 0x000fc400078e0204 */
[----:B------:R-:W-:Y:S01]  /*22f0*/  IMAD.SHL.U32 R4, R236, 0x10, RZ ;  /* 0x00000010ec047824 */ /* 0x000fe200078e00ff */
[----:B------:R-:W-:Y:S02]  /*2300*/  SHF.R.S32.HI R5, RZ, 0x1f, R2 ;  /* 0x0000001fff057819 */ /* 0x000fe40000011402 */
[C---:B------:R-:W-:Y:S01]  /*2310*/  LOP3.LUT R3, R233.reuse, 0xfffffff8, RZ, 0xc0, !PT ;  /* 0xfffffff8e9037812 */ /* 0x040fe200078ec0ff */
[----:B------:R-:W-:Y:S01]  /*2320*/  IMAD.SHL.U32 R233, R233, 0x40, RZ ;  /* 0x00000040e9e97824 */ /* 0x000fe200078e00ff */
[----:B------:R-:W-:Y:S01]  /*2330*/  LEA.HI R10, R5, R2, RZ, 0x2 ;  /* 0x00000002050a7211 */ /* 0x000fe200078f10ff */
[----:B------:R-:W-:Y:S02]  /*2340*/  @!P1 IMAD.SHL.U32 R5, R105, 0x10, RZ ;  /* 0x0000001069059824 */ /* 0x000fe400078e00ff */
[----:B------:R-:W-:Y:S01]  /*2350*/  IMAD.IADD R8, R0, 0x1, -R3 ;  /* 0x0000000100087824 */ /* 0x000fe200078e0a03 */
[----:B------:R-:W-:Y:S01]  /*2360*/  LOP3.LUT R0, R10, 0xfffffffc, RZ, 0xc0, !PT ;  /* 0xfffffffc0a007812 */ /* 0x000fe200078ec0ff */
[----:B------:R-:W-:Y:S01]  /*2370*/  IMAD.SHL.U32 R3, R23, 0x40, RZ ;  /* 0x0000004017037824 */ /* 0x000fe200078e00ff */
[----:B------:R2:W-:Y:S01]  /*2380*/  @!P1 LDGSTS.E.BYPASS.LTC128B.128 [R5+0x20180], [R32.64] ;  /* 0x2018000020059fae */ /* 0x0005e2000b901d4a */
[----:B------:R-:W-:-:S02]  /*2390*/  R2P PR, R13, 0x6 ;  /* 0x000000060d007804 */ /* 0x000fc40000000000 */
[----:B------:R-:W-:Y:S01]  /*23a0*/  IMAD.IADD R11, R2, 0x1, -R0 ;  /* 0x00000001020b7824 */ /* 0x000fe200078e0a00 */
[----:B------:R-:W-:Y:S01]  /*23b0*/  LOP3.LUT R0, R3, 0x1c0, RZ, 0xc0, !PT ;  /* 0x000001c003007812 */ /* 0x000fe200078ec0ff */
[----:B------:R-:W-:Y:S01]  /*23c0*/  IMAD.SHL.U32 R2, R251, 0x8, RZ ;  /* 0x00000008fb027824 */ /* 0x000fe200078e00ff */
[----:B------:R-:W-:Y:S01]  /*23d0*/  LOP3.LUT R233, R233, 0xfffffe00, RZ, 0xc0, !PT ;  /* 0xfffffe00e9e97812 */ /* 0x000fe200078ec0ff */
[----:B------:R-:W-:Y:S01]  /*23e0*/  IMAD R11, R11, -0x2, R14 ;  /* 0xfffffffe0b0b7824 */ /* 0x000fe200078e020e */
[----:B------:R-:W-:Y:S01]  /*23f0*/  SHF.R.U32.HI R3, RZ, 0x3, R0 ;  /* 0x00000003ff037819 */ /* 0x000fe20000011600 */
[----:B------:R-:W-:Y:S01]  /*2400*/  IMAD.MOV.U32 R14, RZ, RZ, 0x20 ;  /* 0x00000020ff0e7424 */ /* 0x000fe200078e00ff */
[----:B------:R-:W-:Y:S01]  /*2410*/  LOP3.LUT R2, R2, 0x8, RZ, 0xc0, !PT ;  /* 0x0000000802027812 */ /* 0x000fe200078ec0ff */
[----:B------:R-:W-:Y:S01]  /*2420*/  IMAD R236, R236, 0x400, R233 ;  /* 0x00000400ecec7824 */ /* 0x000fe200078e02e9 */
[----:B------:R-:W-:Y:S01]  /*2430*/  LOP3.LUT R4, R0, 0x10, R4, 0xf8, !PT ;  /* 0x0000001000047812 */ /* 0x000fe200078ef804 */
[----:B------:R-:W0:Y:S01]  /*2440*/  LDGDEPBAR ;  /* 0x00000000000079af */ /* 0x000e220000000000 */
[----:B------:R-:W-:-:S02]  /*2450*/  LOP3.LUT R7, R3, R2, R0, 0x1e, !PT ;  /* 0x0000000203077212 */ /* 0x000fc400078e1e00 */
[----:B------:R-:W-:Y:S01]  /*2460*/  LOP3.LUT R231, R3, R4, R2, 0x1e, !PT ;  /* 0x0000000403e77212 */ /* 0x000fe200078e1e02 */
[----:B------:R-:W-:Y:S01]  /*2470*/  IMAD.SHL.U32 R3, R12, 0x20, RZ ;  /* 0x000000200c037824 */ /* 0x000fe200078e00ff */
[----:B------:R-:W-:Y:S01]  /*2480*/  SEL R246, R14, 0xffffffe0, !P1 ;  /* 0xffffffe00ef67807 */ /* 0x000fe20004800000 */
[----:B------:R-:W-:Y:S01]  /*2490*/  IMAD.SHL.U32 R2, R9, 0x8, RZ ;  /* 0x0000000809027824 */ /* 0x000fe200078e00ff */
[----:B------:R-:W-:Y:S01]  /*24a0*/  LOP3.LUT P1, RZ, R8, 0x2, RZ, 0xc0, !PT ;  /* 0x0000000208ff7812 */ /* 0x000fe2000782c0ff */
[C---:B------:R-:W-:Y:S01]  /*24b0*/  IMAD R4, R12.reuse, 0x2, R9 ;  /* 0x000000020c047824 */ /* 0x040fe200078e0209 */
[----:B------:R-:W-:Y:S01]  /*24c0*/  ISETP.GE.AND P4, PT, R29, c[0x0][0x16c], PT ;  /* 0x00005b001d007a0c */ /* 0x000fe20003f86270 */
[----:B------:R-:W-:Y:S01]  /*24d0*/  IMAD R231, R12, 0x200, R231 ;  /* 0x000002000ce77824 */ /* 0x000fe200078e02e7 */
[----:B------:R-:W-:Y:S02]  /*24e0*/  ISETP.GT.AND P6, PT, R11, 0x31, PT ;  /* 0x000000310b00780c */ /* 0x000fe40003fc4270 */
[----:B------:R-:W-:Y:S01]  /*24f0*/  SEL R249, RZ, 0x8, P4 ;  /* 0x00000008fff97807 */ /* 0x000fe20002000000 */
[----:B--2---:R-:W-:-:S02]  /*2500*/  IMAD.SHL.U32 R5, R13, 0x40, RZ ;  /* 0x000000400d057824 */ /* 0x004fc400078e00ff */
[----:B------:R-:W-:-:S03]  /*2510*/  IMAD.SHL.U32 R234, R231, 0x2, RZ ;  /* 0x00000002e7ea7824 */ /* 0x000fc600078e00ff */
[----:B------:R-:W-:Y:S02]  /*2520*/  LOP3.LUT R0, R5, 0x1c0, RZ, 0xc0, !PT ;  /* 0x000001c005007812 */ /* 0x000fe400078ec0ff */
[----:B------:R-:W-:Y:S02]  /*2530*/  LOP3.LUT R5, R3, 0x20, RZ, 0xc0, !PT ;  /* 0x0000002003057812 */ /* 0x000fe400078ec0ff */
[----:B------:R-:W-:Y:S01]  /*2540*/  LOP3.LUT R3, R0, 0x8, R2, 0xf8, !PT ;  /* 0x0000000800037812 */ /* 0x000fe200078ef802 */
[----:B------:R-:W-:Y:S01]  /*2550*/  IMAD.U32 R2, R4, 0x200, R7 ;  /* 0x0000020004027824 */ /* 0x000fe200078e0007 */
[----:B------:R-:W-:Y:S02]  /*2560*/  SHF.R.U32.HI R0, RZ, 0x3, R0 ;  /* 0x00000003ff007819 */ /* 0x000fe40000011600 */
[----:B------:R-:W-:Y:S01]  /*2570*/  SHF.R.U32.HI R4, RZ, 0x2, R10 ;  /* 0x00000002ff047819 */ /* 0x000fe2000001160a */
[----:B------:R-:W-:Y:S01]  /*2580*/  IMAD.SHL.U32 R2, R2, 0x2, RZ ;  /* 0x0000000202027824 */ /* 0x000fe200078e00ff */
[----:B------:R-:W-:Y:S01]  /*2590*/  LOP3.LUT R7, R3, R0, RZ, 0x3c, !PT ;  /* 0x0000000003077212 */ /* 0x000fe200078e3cff */
[----:B------:R-:W-:Y:S01]  /*25a0*/  IMAD.SHL.U32 R3, R15, 0x2, RZ ;  /* 0x000000020f037824 */ /* 0x000fe200078e00ff */
[----:B------:R-:W-:Y:S01]  /*25b0*/  LOP3.LUT R0, R24, 0x3ffffffc, RZ, 0xc0, !PT ;  /* 0x3ffffffc18007812 */ /* 0x000fe200078ec0ff */
[----:B------:R-:W-:Y:S01]  /*25c0*/  IMAD R248, R17, 0x10, R4 ;  /* 0x0000001011f87824 */ /* 0x000fe200078e0204 */
[----:B------:R-:W-:Y:S01]  /*25d0*/  LOP3.LUT R13, R5, 0x18, R6, 0xf8, !PT ;  /* 0x00000018050d7812 */ /* 0x000fe200078ef806 */
[----:B------:R-:W-:Y:S01]  /*25e0*/  IMAD.SHL.U32 R4, R16, 0x2, RZ ;  /* 0x0000000210047824 */ /* 0x000fe200078e00ff */
[----:B------:R-:W-:Y:S01]  /*25f0*/  LOP3.LUT R9, R3, 0x2, R22, 0xe2, !PT ;  /* 0x0000000203097812 */ /* 0x000fe200078ee216 */
[----:B------:R-:W-:Y:S01]  /*2600*/  IMAD.IADD R0, R105, 0x1, -R0 ;  /* 0x0000000169007824 */ /* 0x000fe200078e0a00 */
[----:B------:R-:W-:Y:S01]  /*2610*/  SEL R3, R14, 0xffffffe0, !P0 ;  /* 0xffffffe00e037807 */ /* 0x000fe20004000000 */
[----:B------:R-:W-:Y:S01]  /*2620*/  IMAD.SHL.U32 R6, R17, 0x400, RZ ;  /* 0x0000040011067824 */ /* 0x000fe200078e00ff */
[C---:B------:R-:W-:Y:S01]  /*2630*/  LOP3.LUT P0, RZ, R8.reuse, 0x4, RZ, 0xc0, !PT ;  /* 0x0000000408ff7812 */ /* 0x040fe2000780c0ff */
[----:B------:R-:W-:Y:S01]  /*2640*/  IMAD.SHL.U32 R5, R8, 0x40, RZ ;  /* 0x0000004008057824 */ /* 0x000fe200078e00ff */
[----:B------:R-:W-:Y:S01]  /*2650*/  LOP3.LUT R8, R4, 0x2, R25, 0xe2, !PT ;  /* 0x0000000204087812 */ /* 0x000fe200078ee219 */
[----:B------:R-:W-:Y:S01]  /*2660*/  IMAD R4, R0, 0x2, R6 ;  /* 0x0000000200047824 */ /* 0x000fe200078e0206 */
[----:B------:R-:W-:Y:S01]  /*2670*/  LOP3.LUT R9, R9, R19, RZ, 0xfc, !PT ;  /* 0x0000001309097212 */ /* 0x000fe200078efcff */
[----:B------:R-:W-:Y:S01]  /*2680*/  IMAD.IADD R3, R2, 0x1, R3 ;  /* 0x0000000102037824 */ /* 0x000fe200078e0203 */
[----:B------:R-:W-:Y:S01]  /*2690*/  LOP3.LUT R0, R5, 0x1c0, RZ, 0xc0, !PT ;  /* 0x000001c005007812 */ /* 0x000fe200078ec0ff */
[----:B------:R-:W-:Y:S01]  /*26a0*/  IMAD.SHL.U32 R5, R12, 0x8, RZ ;  /* 0x000000080c057824 */ /* 0x000fe200078e00ff */
[----:B------:R-:W-:Y:S01]  /*26b0*/  LOP3.LUT R252, R8, R18, RZ, 0xfc, !PT ;  /* 0x0000001208fc7212 */ /* 0x000fe200078efcff */
[----:B------:R-:W-:Y:S01]  /*26c0*/  IMAD.IADD R7, R4, 0x1, R7 ;  /* 0x0000000104077824 */ /* 0x000fe200078e0207 */
[--C-:B------:R-:W-:Y:S01]  /*26d0*/  SHF.R.U32.HI R4, RZ, 0x3, R0.reuse ;  /* 0x00000003ff047819 */ /* 0x100fe20000011600 */
[----:B------:R1:W-:Y:S01]  /*26e0*/  STL [R1+0x10], R9 ;  /* 0x0000100901007387 */ /* 0x0003e20000100800 */
[----:B------:R-:W-:Y:S01]  /*26f0*/  LOP3.LUT R5, R0, 0x8, R5, 0xf8, !PT ;  /* 0x0000000800057812 */ /* 0x000fe200078ef805 */
[----:B------:R-:W-:Y:S01]  /*2700*/  CS2R R104, SRZ ;  /* 0x0000000000687805 */ /* 0x000fe2000001ff00 */
[----:B------:R-:W-:-:S02]  /*2710*/  LOP3.LUT R0, R4, R13, R0, 0x1e, !PT ;  /* 0x0000000d04007212 */ /* 0x000fc400078e1e00 */
[----:B------:R-:W-:Y:S02]  /*2720*/  LOP3.LUT R4, R5, R4, RZ, 0x3c, !PT ;  /* 0x0000000405047212 */ /* 0x000fe400078e3cff */
[-C--:B------:R-:W-:Y:S02]  /*2730*/  LOP3.LUT R0, R0, R233.reuse, RZ, 0xfc, !PT ;  /* 0x000000e900007212 */ /* 0x080fe400078efcff */
[C---:B------:R-:W-:Y:S01]  /*2740*/  IADD3 R233, R4.reuse, R233, R6 ;  /* 0x000000e904e97210 */ /* 0x040fe20007ffe006 */
[----:B------:R-:W-:Y:S01]  /*2750*/  IMAD.IADD R236, R4, 0x1, R236 ;  /* 0x0000000104ec7824 */ /* 0x000fe200078e02ec */
[----:B------:R-:W-:Y:S01]  /*2760*/  LEA R244, R7, 0x20280, 0x1 ;  /* 0x0002028007f47811 */ /* 0x000fe200078e08ff */
[----:B------:R-:W-:Y:S01]  /*2770*/  IMAD.MOV.U32 R4, RZ, RZ, 0x40 ;  /* 0x00000040ff047424 */ /* 0x000fe200078e00ff */
[----:B------:R-:W-:Y:S01]  /*2780*/  SEL R5, R14, 0xffffffe0, !P1 ;  /* 0xffffffe00e057807 */ /* 0x000fe20004800000 */
[----:B------:R-:W-:Y:S01]  /*2790*/  IMAD.IADD R6, R31, 0x1, R21 ;  /* 0x000000011f067824 */ /* 0x000fe200078e0215 */
[C---:B------:R-:W-:Y:S01]  /*27a0*/  IADD3 R245, R244.reuse, 0x40, RZ ;  /* 0x00000040f4f57810 */ /* 0x040fe20007ffe0ff */
[----:B------:R-:W-:Y:S01]  /*27b0*/  IMAD.IADD R247, R244, 0x1, R246 ;  /* 0x00000001f4f77824 */ /* 0x000fe200078e02f6 */
[C---:B------:R-:W-:Y:S01]  /*27c0*/  SEL R228, R4.reuse, 0xffffffc0, !P3 ;  /* 0xffffffc004e47807 */ /* 0x040fe20005800000 */
[----:B------:R-:W-:Y:S01]  /*27d0*/  IMAD R230, R233, 0x2, R5 ;  /* 0x00000002e9e67824 */ /* 0x000fe200078e0205 */
[----:B------:R-:W-:Y:S01]  /*27e0*/  SEL R4, R4, 0xffffffc0, !P0 ;  /* 0xffffffc004047807 */ /* 0x000fe20004000000 */
[----:B------:R1:W-:Y:S01]  /*27f0*/  STL [R1+0x14], R6 ;  /* 0x0000140601007387 */ /* 0x0003e20000100800 */
[----:B------:R-:W-:Y:S01]  /*2800*/  ISETP.GT.AND P0, PT, R11, RZ, PT ;  /* 0x000000ff0b00720c */ /* 0x000fe20003f04270 */
[--C-:B------:R-:W-:Y:S01]  /*2810*/  IMAD R231, R231, 0x2, R228.reuse ;  /* 0x00000002e7e77824 */ /* 0x100fe200078e02e4 */
[----:B------:R-:W-:Y:S01]  /*2820*/  @P2 IADD3 R245, R244, -0x40, RZ ;  /* 0xffffffc0f4f52810 */ /* 0x000fe20007ffe0ff */
[----:B------:R-:W-:Y:S01]  /*2830*/  IMAD.IADD R229, R2, 0x1, R228 ;  /* 0x0000000102e57824 */ /* 0x000fe200078e02e4 */
[----:B------:R-:W-:Y:S01]  /*2840*/  ISETP.GT.AND P2, PT, R11, 0x1, PT ;  /* 0x000000010b00780c */ /* 0x000fe20003f44270 */
[----:B------:R-:W-:Y:S01]  /*2850*/  IMAD.SHL.U32 R235, R233, 0x2, RZ ;  /* 0x00000002e9eb7824 */ /* 0x000fe200078e00ff */
[----:B------:R-:W-:Y:S01]  /*2860*/  ISETP.GT.AND P1, PT, R11, 0x10, PT ;  /* 0x000000100b00780c */ /* 0x000fe20003f24270 */
[----:B------:R-:W-:Y:S01]  /*2870*/  IMAD.IADD R228, R228, 0x1, R3 ;  /* 0x00000001e4e47824 */ /* 0x000fe200078e0203 */
[----:B------:R-:W-:Y:S01]  /*2880*/  LEA R236, R236, 0x22280, 0x1 ;  /* 0x00022280ecec7811 */ /* 0x000fe200078e08ff */
[----:B------:R-:W-:Y:S01]  /*2890*/  IMAD.SHL.U32 R0, R0, 0x2, RZ ;  /* 0x0000000200007824 */ /* 0x000fe200078e00ff */
[----:B------:R-:W-:Y:S01]  /*28a0*/  LOP3.LUT R250, R9, R250, RZ, 0xfc, !PT ;  /* 0x000000fa09fa7212 */ /* 0x000fe200078efcff */
[----:B------:R-:W-:Y:S01]  /*28b0*/  IMAD R233, R233, 0x2, R4 ;  /* 0x00000002e9e97824 */ /* 0x000fe200078e0204 */
[----:B------:R-:W-:Y:S01]  /*28c0*/  LOP3.LUT R249, R252, R249, RZ, 0xfc, !PT ;  /* 0x000000f9fcf97212 */ /* 0x000fe200078efcff */
[----:B------:R-:W-:Y:S01]  /*28d0*/  IMAD.IADD R237, R5, 0x1, R236 ;  /* 0x0000000105ed7824 */ /* 0x000fe200078e02ec */
[----:B------:R-:W-:Y:S01]  /*28e0*/  @P0 LOP3.LUT R243, R243, 0x40, RZ, 0xfc, !PT ;  /* 0x00000040f3f30812 */ /* 0x000fe200078efcff */
[----:B------:R-:W-:Y:S01]  /*28f0*/  IMAD.IADD R246, R246, 0x1, R245 ;  /* 0x00000001f6f67824 */ /* 0x000fe200078e02f5 */
[----:B------:R-:W-:Y:S01]  /*2900*/  ISETP.GT.AND P0, PT, R11, 0x11, PT ;  /* 0x000000110b00780c */ /* 0x000fe20003f04270 */
[C---:B------:R-:W-:Y:S01]  /*2910*/  IMAD.IADD R232, R4.reuse, 0x1, R230 ;  /* 0x0000000104e87824 */ /* 0x040fe200078e02e6 */
[----:B------:R-:W-:Y:S01]  /*2920*/  LOP3.LUT R243, R243, 0xffffffdf, RZ, 0xc0, !PT ;  /* 0xffffffdff3f37812 */ /* 0x000fe200078ec0ff */
[----:B------:R-:W-:-:S02]  /*2930*/  IMAD.IADD R239, R4, 0x1, R236 ;  /* 0x0000000104ef7824 */ /* 0x000fc400078e02ec */
[----:B------:R-:W-:Y:S01]  /*2940*/  IMAD.IADD R238, R4, 0x1, R237 ;  /* 0x0000000104ee7824 */ /* 0x000fe200078e02ed */
        /* <DEDUP_REMOVED lines=11> */
[----:B------:R-:W-:-:S04]  /*2a00*/  @P1 LOP3.LUT R243, R243, 0x2, RZ, 0xfc, !PT ;  /* 0x00000002f3f31812 */ /* 0x000fc800078efcff */
[----:B------:R-:W-:-:S04]  /*2a10*/  LOP3.LUT R243, R243, 0xfffffffe, RZ, 0xc0, !PT ;  /* 0xfffffffef3f37812 */ /* 0x000fc800078ec0ff */
[----:B-1----:R-:W-:Y:S02]  /*2a20*/  @P0 LOP3.LUT R243, R243, 0x1, RZ, 0xfc, !PT ;  /* 0x00000001f3f30812 */ /* 0x002fe400078efcff */
.L_x_614:
[----:B------:R-:W-:Y:S04]  /*2a30*/  DEPBAR.LE SB0, 0x0 ;  /* 0x000080000000791a */ /* 0x000fe80000000000 */
[----:B------:R-:W-:Y:S01]  /*2a40*/  BAR.SYNC.DEFER_BLOCKING 0x0 ;  /* 0x0000000000007b1d */ /* 0x000fe20000010000 */
[C---:B------:R-:W-:Y:S01]  /*2a50*/  LOP3.LUT P0, RZ, R243.reuse, 0x10, RZ, 0xc0, !PT ;  /* 0x00000010f3ff7812 */ /* 0x040fe2000780c0ff */
[----:B------:R-:W-:Y:S01]  /*2a60*/  UIADD3 UR15, UR12, 0x1, URZ ;  /* 0x000000010c0f7890 */ /* 0x000fe2000fffe03f */
[C---:B------:R-:W-:Y:S02]  /*2a70*/  LOP3.LUT P1, RZ, R243.reuse, 0x20, RZ, 0xc0, !PT ;  /* 0x00000020f3ff7812 */ /* 0x040fe4000782c0ff */
[C---:B------:R-:W-:Y:S01]  /*2a80*/  LOP3.LUT P3, RZ, R243.reuse, 0x8, RZ, 0xc0, !PT ;  /* 0x00000008f3ff7812 */ /* 0x040fe2000786c0ff */
[----:B------:R-:W-:Y:S01]  /*2a90*/  UISETP.GE.AND UP0, UPT, UR15, UR13, UPT ;  /* 0x0000000d0f00728c */ /* 0x000fe2000bf06270 */
[----:B------:R-:W-:Y:S05]  /*2aa0*/  LOP3.LUT P2, RZ, R243, 0x40, RZ, 0xc0, !PT ;  /* 0x00000040f3ff7812 */ /* 0x000fea000784c0ff */
[----:B------:R-:W-:Y:S01]  /*2ab0*/  PLOP3.LUT P5, PT, PT, PT, UP0, 0x80, 0x0 ;  /* 0x000000000000781c */ /* 0x000fe20003faf008 */
        /* <DEDUP_REMOVED lines=10> */
[----:B------:R-:W-:Y:S04]  /*2b60*/  LDS R193, [R248.X4+0x200a0] ;  /* 0x0200a000f8c17984 */ /* 0x000fe80000004800 */
[C---:B------:R-:W-:Y:S08]  /*2b70*/  HMMA.16816.F32.BF16 R8, R16.reuse, R10, RZ ;  /* 0x0000000a1008723c */ /* 0x040ff000000418ff */
[C---:B--2---:R-:W-:Y:S08]  /*2b80*/  HMMA.16816.F32.BF16 R12, R16.reuse, R20, RZ ;  /* 0x00000014100c723c */ /* 0x044ff000000418ff */
[----:B------:R-:W-:Y:S01]  /*2b90*/  HMMA.16816.F32.BF16 R16, R16, R22, RZ ;  /* 0x000000161010723c */ /* 0x000fe200000418ff */
[----:B------:R-:W1:Y:S07]  /*2ba0*/  LDSM.16.M88.4 R20, [R233+0x10080] ;  /* 0x01008000e914783b */ /* 0x000e6e0000000200 */
[C---:B---3--:R-:W-:Y:S08]  /*2bb0*/  HMMA.16816.F32.BF16 R4, R24.reuse, R28, R4 ;  /* 0x0000001c1804723c */ /* 0x048ff00000041804 */
[C---:B------:R-:W-:Y:S01]  /*2bc0*/  HMMA.16816.F32.BF16 R8, R24.reuse, R30, R8 ;  /* 0x0000001e1808723c */ /* 0x040fe20000041808 */
[----:B------:R-:W-:Y:S07]  /*2bd0*/  LDSM.16.M88.4 R28, [R228+0x80] ;  /* 0x00008000e41c783b */ /* 0x000fee0000000200 */
[C---:B----4-:R-:W-:Y:S08]  /*2be0*/  HMMA.16816.F32.BF16 R12, R24.reuse, R32, R12 ;  /* 0x00000020180c723c */ /* 0x050ff0000004180c */
[----:B------:R-:W-:Y:S01]  /*2bf0*/  HMMA.16816.F32.BF16 R16, R24, R34, R16 ;  /* 0x000000221810723c */ /* 0x000fe20000041810 */
[----:B------:R-:W2:Y:S05]  /*2c00*/  LDSM.16.M88.4 R24, [R232+0x10080] ;  /* 0x01008000e818783b */ /* 0x000eaa0000000200 */
[----:B------:R-:W3:Y:S02]  /*2c10*/  LDSM.16.M88.4 R32, [R228+0x1080] ;  /* 0x00108000e420783b */ /* 0x000ee40000000200 */
[C---:B-1----:R-:W-:Y:S08]  /*2c20*/  HMMA.16816.F32.BF16 R4, R20.reuse, R164, R4 ;  /* 0x000000a41404723c */ /* 0x042ff00000041804 */
[C---:B------:R-:W-:Y:S01]  /*2c30*/  HMMA.16816.F32.BF16 R8, R20.reuse, R166, R8 ;  /* 0x000000a61408723c */ /* 0x040fe20000041808 */
[----:B------:R-:W-:Y:S07]  /*2c40*/  LDSM.16.M88.4 R164, [R2+0x2080] ;  /* 0x0020800002a4783b */ /* 0x000fee0000000200 */
[C---:B------:R-:W-:Y:S08]  /*2c50*/  HMMA.16816.F32.BF16 R12, R20.reuse, R168, R12 ;  /* 0x000000a8140c723c */ /* 0x040ff0000004180c */
[----:B------:R-:W-:Y:S01]  /*2c60*/  HMMA.16816.F32.BF16 R16, R20, R170, R16 ;  /* 0x000000aa1410723c */ /* 0x000fe20000041810 */
[----:B------:R-:W1:Y:S05]  /*2c70*/  LDSM.16.M88.4 R20, [R235+0x12080] ;  /* 0x01208000eb14783b */ /* 0x000e6a0000000200 */
[----:B------:R-:W4:Y:S02]  /*2c80*/  LDSM.16.M88.4 R168, [R2+0x3080] ;  /* 0x0030800002a8783b */ /* 0x000f240000000200 */
[C---:B--2---:R-:W-:Y:S08]  /*2c90*/  HMMA.16816.F32.BF16 R4, R24.reuse, R28, R4 ;  /* 0x0000001c1804723c */ /* 0x044ff00000041804 */
[C---:B------:R-:W-:Y:S01]  /*2ca0*/  HMMA.16816.F32.BF16 R8, R24.reuse, R30, R8 ;  /* 0x0000001e1808723c */ /* 0x040fe20000041808 */
[----:B------:R-:W-:Y:S07]  /*2cb0*/  LDSM.16.M88.4 R28, [R3+0x2080] ;  /* 0x00208000031c783b */ /* 0x000fee0000000200 */
[C---:B---3--:R-:W-:Y:S08]  /*2cc0*/  HMMA.16816.F32.BF16 R12, R24.reuse, R32, R12 ;  /* 0x00000020180c723c */ /* 0x048ff0000004180c */
[----:B------:R-:W-:Y:S01]  /*2cd0*/  HMMA.16816.F32.BF16 R16, R24, R34, R16 ;  /* 0x000000221810723c */ /* 0x000fe20000041810 */
[----:B------:R-:W2:Y:S05]  /*2ce0*/  LDSM.16.M88.4 R24, [R230+0x12080] ;  /* 0x01208000e618783b */ /* 0x000eaa0000000200 */
[----:B------:R-:W3:Y:S02]  /*2cf0*/  LDSM.16.M88.4 R32, [R3+0x3080] ;  /* 0x003080000320783b */ /* 0x000ee40000000200 */
[C---:B-1----:R-:W-:Y:S08]  /*2d00*/  HMMA.16816.F32.BF16 R4, R20.reuse, R164, R4 ;  /* 0x000000a41404723c */ /* 0x042ff00000041804 */
[C---:B------:R-:W-:Y:S01]  /*2d10*/  HMMA.16816.F32.BF16 R8, R20.reuse, R166, R8 ;  /* 0x000000a61408723c */ /* 0x040fe20000041808 */
[----:B------:R-:W-:Y:S07]  /*2d20*/  LDSM.16.M88.4 R164, [R229+0x2080] ;  /* 0x00208000e5a4783b */ /* 0x000fee0000000200 */
[C---:B----4-:R-:W-:Y:S08]  /*2d30*/  HMMA.16816.F32.BF16 R12, R20.reuse, R168, R12 ;  /* 0x000000a8140c723c */ /* 0x050ff0000004180c */
        /* <DEDUP_REMOVED lines=66> */
[----:B------:R-:W-:Y:S04]  /*3160*/  DEPBAR.LE SB0, 0x0 ;  /* 0x000080000000791a */ /* 0x000fe80000000000 */
[C---:B-1----:R-:W-:Y:S01]  /*3170*/  HMMA.16816.F32.BF16 R4, R20.reuse, R164, R4 ;  /* 0x000000a41404723c */ /* 0x042fe20000041804 */
[----:B------:R-:W-:Y:S07]  /*3180*/  BAR.SYNC.DEFER_BLOCKING 0x0 ;  /* 0x0000000000007b1d */ /* 0x000fee0000010000 */
[C---:B------:R-:W-:Y:S08]  /*3190*/  HMMA.16816.F32.BF16 R8, R20.reuse, R166, R8 ;  /* 0x000000a61408723c */ /* 0x040ff00000041808 */
[C---:B----4-:R-:W-:Y:S08]  /*31a0*/  HMMA.16816.F32.BF16 R12, R20.reuse, R168, R12 ;  /* 0x000000a8140c723c */ /* 0x050ff0000004180c */
[----:B------:R-:W-:Y:S01]  /*31b0*/  HMMA.16816.F32.BF16 R16, R20, R170, R16 ;  /* 0x000000aa1410723c */ /* 0x000fe20000041810 */
[----:B------:R-:W-:Y:S05]  /*31c0*/  LDSM.16.M88.4 R172, [R235+0x18080] ;  /* 0x01808000ebac783b */ /* 0x000fea0000000200 */
[----:B------:R-:W1:Y:S02]  /*31d0*/  LDSM.16.M88.4 R176, [R2+0x8080] ;  /* 0x0080800002b0783b */ /* 0x000e640000000200 */
[C---:B--2---:R-:W-:Y:S03]  /*31e0*/  HMMA.16816.F32.BF16 R4, R24.reuse, R28, R4 ;  /* 0x0000001c1804723c */ /* 0x044fe60000041804 */
[----:B------:R-:W2:Y:S05]  /*31f0*/  LDSM.16.M88.4 R164, [R2+0x9080] ;  /* 0x0090800002a4783b */ /* 0x000eaa0000000200 */
[C---:B------:R-:W-:Y:S01]  /*3200*/  HMMA.16816.F32.BF16 R8, R24.reuse, R30, R8 ;  /* 0x0000001e1808723c */ /* 0x040fe20000041808 */
[----:B------:R-:W-:Y:S05]  /*3210*/  LDSM.16.M88.4 R168, [R230+0x18080] ;  /* 0x01808000e6a8783b */ /* 0x000fea0000000200 */
[----:B------:R-:W4:Y:S02]  /*3220*/  LDSM.16.M88.4 R180, [R3+0x8080] ;  /* 0x0080800003b4783b */ /* 0x000f240000000200 */
[C---:B---3--:R-:W-:Y:S03]  /*3230*/  HMMA.16816.F32.BF16 R12, R24.reuse, R32, R12 ;  /* 0x00000020180c723c */ /* 0x048fe6000004180c */
[----:B------:R-:W3:Y:S05]  /*3240*/  LDSM.16.M88.4 R184, [R3+0x9080] ;  /* 0x0090800003b8783b */ /* 0x000eea0000000200 */
        /* <DEDUP_REMOVED lines=10> */
[----:B------:R-:W-:Y:S01]  /*32f0*/  FSEL R9, R9, -INF , P3 ;  /* 0xff80000009097808 */ /* 0x000fe20001800000 */
[--C-:B------:R-:W-:Y:S01]  /*3300*/  FFMA.FTZ R6, R6, c[0x0][0x29c], -R193.reuse ;  /* 0x0000a70006067a23 */ /* 0x100fe200000108c1 */
[----:B------:R-:W-:Y:S02]  /*3310*/  FSEL R8, R8, -INF , P0 ;  /* 0xff80000008087808 */ /* 0x000fe40000000000 */
[C---:B------:R-:W-:Y:S01]  /*3320*/  HMMA.16816.F32.BF16 R24, R172.reuse, R178, RZ ;  /* 0x000000b2ac18723c */ /* 0x040fe200000418ff */
[----:B------:R-:W1:Y:S01]  /*3330*/  LDSM.16.M88.4 R176, [R233+0x18080] ;  /* 0x01808000e9b0783b */ /* 0x000e620000000200 */
[----:B------:R-:W-:Y:S02]  /*3340*/  LOP3.LUT P2, RZ, R243, 0x4, RZ, 0xc0, !PT ;  /* 0x00000004f3ff7812 */ /* 0x000fe4000784c0ff */
[--C-:B------:R-:W-:Y:S01]  /*3350*/  FFMA.FTZ R9, R9, c[0x0][0x29c], -R192.reuse ;  /* 0x0000a70009097a23 */ /* 0x100fe200000108c0 */
[----:B------:R-:W-:Y:S01]  /*3360*/  FSEL R19, R19, -INF , P6 ;  /* 0xff80000013137808 */ /* 0x000fe20003000000 */
[--C-:B------:R-:W-:Y:S01]  /*3370*/  FFMA.FTZ R8, R8, c[0x0][0x29c], -R192.reuse ;  /* 0x0000a70008087a23 */ /* 0x100fe200000108c0 */
[----:B------:R-:W-:Y:S01]  /*3380*/  FSEL R17, R17, -INF , P6 ;  /* 0xff80000011117808 */ /* 0x000fe20003000000 */
[C---:B--2---:R-:W-:Y:S01]  /*3390*/  HMMA.16816.F32.BF16 R28, R172.reuse, R164, RZ ;  /* 0x000000a4ac1c723c */ /* 0x044fe200000418ff */
[----:B------:R-:W-:Y:S03]  /*33a0*/  FSEL R14, R14, -INF , P2 ;  /* 0xff8000000e0e7808 */ /* 0x000fe60001000000 */
[----:B------:R-:W-:Y:S02]  /*33b0*/  FSEL R12, R12, -INF , P2 ;  /* 0xff8000000c0c7808 */ /* 0x000fe40001000000 */
[--C-:B------:R-:W-:Y:S01]  /*33c0*/  FFMA.FTZ R14, R14, c[0x0][0x29c], -R193.reuse ;  /* 0x0000a7000e0e7a23 */ /* 0x100fe200000108c1 */
[----:B------:R-:W-:Y:S01]  /*33d0*/  FSEL R13, R13, -INF , P1 ;  /* 0xff8000000d0d7808 */ /* 0x000fe20000800000 */
[----:B------:R-:W-:Y:S01]  /*33e0*/  HMMA.16816.F32.BF16 R32, R172, R166, RZ ;  /* 0x000000a6ac20723c */ /* 0x000fe200000418ff */
[----:B------:R-:W2:Y:S03]  /*33f0*/  LDSM.16.M88.4 R164, [R229+0x9080] ;  /* 0x00908000e5a4783b */ /* 0x000ea60000000200 */
[--C-:B------:R-:W-:Y:S02]  /*3400*/  FFMA.FTZ R12, R12, c[0x0][0x29c], -R192.reuse ;  /* 0x0000a7000c0c7a23 */ /* 0x100fe400000108c0 */
[----:B------:R-:W-:Y:S01]  /*3410*/  LDSM.16.M88.4 R172, [R232+0x18080] ;  /* 0x01808000e8ac783b */ /* 0x000fe20000000200 */
[--C-:B------:R-:W-:Y:S01]  /*3420*/  FFMA.FTZ R13, R13, c[0x0][0x29c], -R192.reuse ;  /* 0x0000a7000d0d7a23 */ /* 0x100fe200000108c0 */
[C---:B----4-:R-:W-:Y:S02]  /*3430*/  HMMA.16816.F32.BF16 R20, R168.reuse, R180, R20 ;  /* 0x000000b4a814723c */ /* 0x050fe40000041814 */
[----:B------:R-:W-:Y:S06]  /*3440*/  MUFU.EX2 R12, R12 ;  /* 0x0000000c000c7308 */ /* 0x000fec0000000800 */
[C---:B------:R-:W-:Y:S01]  /*3450*/  HMMA.16816.F32.BF16 R24, R168.reuse, R182, R24 ;  /* 0x000000b6a818723c */ /* 0x040fe20000041818 */
[----:B------:R-:W4:Y:S03]  /*3460*/  LDSM.16.M88.4 R180, [R228+0x8080] ;  /* 0x00808000e4b4783b */ /* 0x000f260000000200 */
[----:B------:R-:W-:Y:S04]  /*3470*/  MUFU.EX2 R13, R13 ;  /* 0x0000000d000d7308 */ /* 0x000fe80000000800 */
[C---:B---3--:R-:W-:Y:S08]  /*3480*/  HMMA.16816.F32.BF16 R28, R168.reuse, R184, R28 ;  /* 0x000000b8a81c723c */ /* 0x048ff0000004181c */
[----:B------:R-:W-:Y:S01]  /*3490*/  HMMA.16816.F32.BF16 R32, R168, R186, R32 ;  /* 0x000000baa820723c */ /* 0x000fe20000041820 */
[----:B------:R-:W3:Y:S05]  /*34a0*/  LDSM.16.M88.4 R168, [R228+0x9080] ;  /* 0x00908000e4a8783b */ /* 0x000eea0000000200 */
        /* <DEDUP_REMOVED lines=8> */
[C---:B----4-:R-:W-:Y:S08]  /*3530*/  HMMA.16816.F32.BF16 R20, R172.reuse, R180, R20 ;  /* 0x000000b4ac14723c */ /* 0x050ff00000041814 */
[C---:B------:R-:W-:Y:S01]  /*3540*/  HMMA.16816.F32.BF16 R24, R172.reuse, R182, R24 ;  /* 0x000000b6ac18723c */ /* 0x040fe20000041818 */
[----:B------:R-:W4:Y:S07]  /*3550*/  LDSM.16.M88.4 R180, [R3+0xa080] ;  /* 0x00a0800003b4783b */ /* 0x000f2e0000000200 */
        /* <DEDUP_REMOVED lines=53> */
[C---:B----4-:R-:W-:Y:S01]  /*38b0*/  HMMA.16816.F32.BF16 R20, R176.reuse, R184, R20 ;  /* 0x000000b8b014723c */ /* 0x050fe20000041814 */
[----:B------:R-:W-:Y:S06]  /*38c0*/  MUFU.EX2 R185, R5 ;  /* 0x0000000500b97308 */ /* 0x000fec0000000800 */
[--C-:B------:R-:W-:Y:S01]  /*38d0*/  FFMA.FTZ R184, R7, c[0x0][0x29c], -R193.reuse ;  /* 0x0000a70007b87a23 */ /* 0x100fe200000108c1 */
[C---:B------:R-:W-:Y:S03]  /*38e0*/  HMMA.16816.F32.BF16 R24, R176.reuse, R186, R24 ;  /* 0x000000bab018723c */ /* 0x040fe60000041818 */
[----:B------:R-:W-:Y:S05]  /*38f0*/  MUFU.EX2 R186, R4 ;  /* 0x0000000400ba7308 */ /* 0x000fea0000000800 */
[C---:B---3--:R-:W-:Y:S05]  /*3900*/  HMMA.16816.F32.BF16 R28, R176.reuse, R168, R28 ;  /* 0x000000a8b01c723c */ /* 0x048fea000004181c */
        /* <DEDUP_REMOVED lines=13> */
[----:B------:R3:W-:Y:S06]  /*39e0*/  MUFU.EX2 R176, R8 ;  /* 0x0000000800b07308 */ /* 0x0007ec0000000800 */
[----:B------:R-:W-:Y:S01]  /*39f0*/  FSEL R177, R11, -INF , P3 ;  /* 0xff8000000bb17808 */ /* 0x000fe20001800000 */
[C---:B------:R-:W-:Y:S03]  /*3a00*/  HMMA.16816.F32.BF16 R24, R168.reuse, R178, R24 ;  /* 0x000000b2a818723c */ /* 0x040fe60000041818 */
[----:B------:R-:W-:Y:S01]  /*3a10*/  MUFU.EX2 R178, R9 ;  /* 0x0000000900b27308 */ /* 0x000fe20000000800 */
[--C-:B------:R-:W-:Y:S04]  /*3a20*/  FFMA.FTZ R177, R177, c[0x0][0x29c], -R193.reuse ;  /* 0x0000a700b1b17a23 */ /* 0x100fe800000108c1 */
[C---:B------:R-:W-:Y:S05]  /*3a30*/  HMMA.16816.F32.BF16 R28, R168.reuse, R180, R28 ;  /* 0x000000b4a81c723c */ /* 0x040fea000004181c */
[----:B------:R-:W-:Y:S03]  /*3a40*/  MUFU.EX2 R177, R177 ;  /* 0x000000b100b17308 */ /* 0x000fe60000000800 */
[----:B------:R-:W-:Y:S01]  /*3a50*/  HMMA.16816.F32.BF16 R32, R168, R182, R32 ;  /* 0x000000b6a820723c */ /* 0x000fe20000041820 */
[----:B------:R-:W-:Y:S03]  /*3a60*/  LDSM.16.M88.4 R168, [R228+0xe080] ;  /* 0x00e08000e4a8783b */ /* 0x000fe60000000200 */
[----:B---3--:R-:W-:Y:S02]  /*3a70*/  FSEL R8, R10, -INF , P0 ;  /* 0xff8000000a087808 */ /* 0x008fe40000000000 */
[----:B------:R-:W-:Y:S02]  /*3a80*/  LOP3.LUT P0, RZ, R243, 0x1, RZ, 0xc0, !PT ;  /* 0x00000001f3ff7812 */ /* 0x000fe4000780c0ff */
[C---:B-1----:R-:W-:Y:S05]  /*3a90*/  HMMA.16816.F32.BF16 R20, R4.reuse, R164, R20 ;  /* 0x000000a40414723c */ /* 0x042fea0000041814 */
[--C-:B------:R-:W-:Y:S01]  /*3aa0*/  FFMA.FTZ R8, R8, c[0x0][0x29c], -R193.reuse ;  /* 0x0000a70008087a23 */ /* 0x100fe200000108c1 */
[----:B------:R-:W-:Y:S02]  /*3ab0*/  FSEL R16, R16, -INF , P0 ;  /* 0xff80000010107808 */ /* 0x000fe40000000000 */
[C---:B------:R-:W-:Y:S01]  /*3ac0*/  HMMA.16816.F32.BF16 R24, R4.reuse, R166, R24 ;  /* 0x000000a60418723c */ /* 0x040fe20000041818 */
[----:B------:R1:W3:Y:S01]  /*3ad0*/  MUFU.EX2 R179, R8 ;  /* 0x0000000800b37308 */ /* 0x0002e20000000800 */
[----:B------:R-:W-:Y:S02]  /*3ae0*/  LDSM.16.M88.4 R164, [R228+0xf080] ;  /* 0x00f08000e4a4783b */ /* 0x000fe40000000200 */
[--C-:B------:R-:W-:Y:S02]  /*3af0*/  FFMA.FTZ R16, R16, c[0x0][0x29c], -R192.reuse ;  /* 0x0000a70010107a23 */ /* 0x100fe400000108c0 */
[----:B------:R-:W-:Y:S02]  /*3b00*/  FFMA.FTZ R192, R17, c[0x0][0x29c], -R192 ;  /* 0x0000a70011c07a23 */ /* 0x000fe400000108c0 */
[C---:B--2---:R-:W-:Y:S03]  /*3b10*/  HMMA.16816.F32.BF16 R28, R4.reuse, R172, R28 ;  /* 0x000000ac041c723c */ /* 0x044fe6000004181c */
[----:B------:R2:W-:Y:S05]  /*3b20*/  MUFU.EX2 R172, R14 ;  /* 0x0000000e00ac7308 */ /* 0x0005ea0000000800 */
[----:B------:R-:W-:Y:S01]  /*3b30*/  HMMA.16816.F32.BF16 R32, R4, R174, R32 ;  /* 0x000000ae0420723c */ /* 0x000fe20000041820 */
[----:B------:R-:W-:Y:S04]  /*3b40*/  LDS R5, [R248.X4+0x20180] ;  /* 0x02018000f8057984 */ /* 0x000fe80000004800 */
[----:B------:R-:W-:Y:S02]  /*3b50*/  MUFU.EX2 R16, R16 ;  /* 0x0000001000107308 */ /* 0x000fe40000000800 */
[----:B------:R-:W-:Y:S01]  /*3b60*/  FSEL R4, R15, -INF , P1 ;  /* 0xff8000000f047808 */ /* 0x000fe20000800000 */
[----:B-1----:R-:W1:Y:S04]  /*3b70*/  LDSM.16.M88.4 R8, [R232+0x1e080] ;  /* 0x01e08000e808783b */ /* 0x002e680000000200 */
[--C-:B------:R-:W-:Y:S01]  /*3b80*/  FFMA.FTZ R4, R4, c[0x0][0x29c], -R193.reuse ;  /* 0x0000a70004047a23 */ /* 0x100fe200000108c1 */
[----:B------:R-:W-:Y:S02]  /*3b90*/  FSEL R6, R18, -INF , P0 ;  /* 0xff80000012067808 */ /* 0x000fe40000000000 */
[----:B---3--:R-:W-:Y:S01]  /*3ba0*/  F2FP.BF16.PACK_AB R7, R177, R179 ;  /* 0x000000b3b107723e */ /* 0x008fe200000010ff */
[----:B------:R-:W3:Y:S02]  /*3bb0*/  MUFU.EX2 R192, R192 ;  /* 0x000000c000c07308 */ /* 0x000ee40000000800 */
[--C-:B------:R-:W-:Y:S01]  /*3bc0*/  FFMA.FTZ R6, R6, c[0x0][0x29c], -R193.reuse ;  /* 0x0000a70006067a23 */ /* 0x100fe200000108c1 */
[----:B--2---:R-:W-:Y:S01]  /*3bd0*/  F2FP.BF16.PACK_AB R14, R185, R186 ;  /* 0x000000bab90e723e */ /* 0x004fe200000010ff */
[----:B------:R-:W-:Y:S06]  /*3be0*/  FFMA.FTZ R193, R19, c[0x0][0x29c], -R193 ;  /* 0x0000a70013c17a23 */ /* 0x000fec00000108c1 */
[----:B------:R2:W-:Y:S10]  /*3bf0*/  MUFU.EX2 R15, R6 ;  /* 0x00000006000f7308 */ /* 0x0005f40000000800 */
[----:B------:R-:W-:Y:S01]  /*3c00*/  MUFU.EX2 R193, R193 ;  /* 0x000000c100c17308 */ /* 0x000fe20000000800 */
[C---:B-1----:R-:W-:Y:S09]  /*3c10*/  HMMA.16816.F32.BF16 R20, R8.reuse, R168, R20 ;  /* 0x000000a80814723c */ /* 0x042ff20000041814 */
[----:B------:R1:W4:Y:S03]  /*3c20*/  MUFU.EX2 R168, R4 ;  /* 0x0000000400a87308 */ /* 0x0003260000000800 */
[----:B--2---:R-:W-:Y:S01]  /*3c30*/  F2FP.BF16.PACK_AB R6, R13, R12 ;  /* 0x0000000c0d06723e */ /* 0x004fe200000010ff */
[C---:B------:R-:W-:Y:S08]  /*3c40*/  HMMA.16816.F32.BF16 R24, R8.reuse, R170, R24 ;  /* 0x000000aa0818723c */ /* 0x040ff00000041818 */
[C---:B------:R-:W-:Y:S08]  /*3c50*/  HMMA.16816.F32.BF16 R28, R8.reuse, R164, R28 ;  /* 0x000000a4081c723c */ /* 0x040ff0000004181c */
[----:B------:R-:W-:Y:S01]  /*3c60*/  HMMA.16816.F32.BF16 R32, R8, R166, R32 ;  /* 0x000000a60820723c */ /* 0x000fe20000041820 */
[----:B-1----:R-:W1:Y:S03]  /*3c70*/  LDS R4, [R248.X4+0x201a0] ;  /* 0x0201a000f8047984 */ /* 0x002e660000004800 */
[--C-:B------:R-:W-:Y:S02]  /*3c80*/  FADD.FTZ R21, R21, -R5.reuse ;  /* 0x8000000515157221 */ /* 0x100fe40000010000 */
[--C-:B------:R-:W-:Y:S01]  /*3c90*/  FADD.FTZ R20, R20, -R5.reuse ;  /* 0x8000000514147221 */ /* 0x100fe20000010000 */
[----:B------:R-:W-:Y:S01]  /*3ca0*/  STS [R244], R14 ;  /* 0x0000000ef4007388 */ /* 0x000fe20000000800 */
[--C-:B------:R-:W-:Y:S01]  /*3cb0*/  FADD.FTZ R24, R24, -R5.reuse ;  /* 0x8000000518187221 */ /* 0x100fe20000010000 */
[----:B------:R-:W-:Y:S03]  /*3cc0*/  F2FP.BF16.PACK_AB R11, R178, R176 ;  /* 0x000000b0b20b723e */ /* 0x000fe600000010ff */
[--C-:B------:R-:W-:Y:S01]  /*3cd0*/  FADD.FTZ R25, R25, -R5.reuse ;  /* 0x8000000519197221 */ /* 0x100fe20000010000 */
        /* <DEDUP_REMOVED lines=18> */
[----:B------:R-:W-:Y:S01]  /*3e00*/  F2FP.BF16.PACK_AB R13, R13, R28 ;  /* 0x0000001c0d0d723e */ /* 0x000fe200000010ff */
[--C-:B-1----:R-:W-:Y:S02]  /*3e10*/  FADD.FTZ R22, R22, -R4.reuse ;  /* 0x8000000416167221 */ /* 0x102fe40000010000 */
[----:B------:R-:W-:Y:S01]  /*3e20*/  STS [R247+0x400], R7 ;  /* 0x00040007f7007388 */ /* 0x000fe20000000800 */
[--C-:B------:R-:W-:Y:S01]  /*3e30*/  FADD.FTZ R23, R23, -R4.reuse ;  /* 0x8000000417177221 */ /* 0x100fe20000010000 */
[----:B------:R-:W-:Y:S01]  /*3e40*/  F2FP.BF16.PACK_AB R12, R12, R32 ;  /* 0x000000200c0c723e */ /* 0x000fe200000010ff */
[----:B------:R-:W-:Y:S02]  /*3e50*/  FMUL.FTZ R22, R187, R22 ;  /* 0x00000016bb167220 */ /* 0x000fe40000410000 */
[----:B------:R1:W-:Y:S01]  /*3e60*/  STS [R245], R6 ;  /* 0x00000006f5007388 */ /* 0x0003e20000000800 */
[----:B------:R-:W-:Y:S02]  /*3e70*/  FMUL.FTZ R23, R184, R23 ;  /* 0x00000017b8177220 */ /* 0x000fe40000410000 */
[--C-:B------:R-:W-:Y:S02]  /*3e80*/  FADD.FTZ R27, R27, -R4.reuse ;  /* 0x800000041b1b7221 */ /* 0x100fe40000010000 */
[--C-:B------:R-:W-:Y:S02]  /*3e90*/  FADD.FTZ R26, R26, -R4.reuse ;  /* 0x800000041a1a7221 */ /* 0x100fe40000010000 */
[--C-:B------:R-:W-:Y:S02]  /*3ea0*/  FADD.FTZ R30, R30, -R4.reuse ;  /* 0x800000041e1e7221 */ /* 0x100fe40000010000 */
[----:B------:R-:W-:Y:S01]  /*3eb0*/  FMUL.FTZ R26, R179, R26 ;  /* 0x0000001ab31a7220 */ /* 0x000fe20000410000 */
[----:B----4-:R-:W-:Y:S01]  /*3ec0*/  F2FP.BF16.PACK_AB R5, R168, R172 ;  /* 0x000000aca805723e */ /* 0x010fe200000010ff */
[--C-:B------:R-:W-:Y:S02]  /*3ed0*/  FADD.FTZ R31, R31, -R4.reuse ;  /* 0x800000041f1f7221 */ /* 0x100fe40000010000 */
[----:B------:R-:W-:Y:S02]  /*3ee0*/  FMUL.FTZ R30, R172, R30 ;  /* 0x0000001eac1e7220 */ /* 0x000fe40000410000 */
[----:B------:R2:W-:Y:S01]  /*3ef0*/  STS [R245+0x400], R5 ;  /* 0x00040005f5007388 */ /* 0x0005e20000000800 */
[----:B------:R-:W-:Y:S02]  /*3f00*/  FMUL.FTZ R31, R168, R31 ;  /* 0x0000001fa81f7220 */ /* 0x000fe40000410000 */
[--C-:B------:R-:W-:Y:S02]  /*3f10*/  FADD.FTZ R35, R35, -R4.reuse ;  /* 0x8000000423237221 */ /* 0x100fe40000010000 */
[----:B------:R-:W-:Y:S01]  /*3f20*/  STS [R246], R8 ;  /* 0x00000008f6007388 */ /* 0x000fe20000000800 */
[----:B------:R-:W-:Y:S02]  /*3f30*/  FADD.FTZ R34, R34, -R4 ;  /* 0x8000000422227221 */ /* 0x000fe40000010000 */
[----:B------:R-:W-:Y:S02]  /*3f40*/  FMUL.FTZ R4, R193, R35 ;  /* 0x00000023c1047220 */ /* 0x000fe40000410000 */
[----:B-1----:R-:W-:Y:S02]  /*3f50*/  FMUL.FTZ R6, R177, R27 ;  /* 0x0000001bb1067220 */ /* 0x002fe40000410000 */
[----:B------:R-:W-:Y:S03]  /*3f60*/  FMUL.FTZ R34, R15, R34 ;  /* 0x000000220f227220 */ /* 0x000fe60000410000 */
[----:B------:R-:W-:Y:S02]  /*3f70*/  F2FP.BF16.PACK_AB R6, R6, R26 ;  /* 0x0000001a0606723e */ /* 0x000fe400000010ff */
        /* <DEDUP_REMOVED lines=41> */
[-C--:B-----5:R-:W-:Y:S08]  /*4210*/  HMMA.16816.F32.BF16 R84, R4, R24.reuse, R84 ;  /* 0x000000180454723c */ /* 0x0a0ff00000041854 */
[C---:B------:R-:W-:Y:S08]  /*4220*/  HMMA.16816.F32.BF16 R88, R12.reuse, R24, R88 ;  /* 0x000000180c58723c */ /* 0x040ff00000041858 */
[-C--:B------:R-:W-:Y:S01]  /*4230*/  HMMA.16816.F32.BF16 R92, R12, R26.reuse, R92 ;  /* 0x0000001a0c5c723c */ /* 0x080fe2000004185c */
[----:B------:R-:W3:Y:S07]  /*4240*/  LDSM.16.MT88.4 R12, [R0+0x1e880] ;  /* 0x01e88000000c783b */ /* 0x000eee0000004200 */
[----:B------:R-:W-:Y:S01]  /*4250*/  HMMA.16816.F32.BF16 R96, R4, R26, R96 ;  /* 0x0000001a0460723c */ /* 0x000fe20000041860 */
[----:B------:R-:W4:Y:S05]  /*4260*/  LDSM.16.MT88.4 R4, [R234+0x21280] ;  /* 0x02128000ea04783b */ /* 0x000f2a0000004200 */
[----:B------:R-:W5:Y:S02]  /*4270*/  LDSM.16.MT88.4 R24, [R0+0x1b080] ;  /* 0x01b080000018783b */ /* 0x000f640000004200 */
        /* <DEDUP_REMOVED lines=27> */
[-C--:B-----5:R-:W-:Y:S08]  /*4430*/  HMMA.16816.F32.BF16 R52, R4, R24.reuse, R52 ;  /* 0x000000180434723c */ /* 0x0a0ff00000041834 */
        /* <DEDUP_REMOVED lines=40> */
[----:B-123--:R-:W2:Y:S01]  /*46c0*/  LDL.64 R202, [R1] ;  /* 0x0000000001ca7983 */ /* 0x00eea20000100a00 */
[----:B------:R-:W-:Y:S01]  /*46d0*/  ULDC.64 UR4, c[0x0][0x208] ;  /* 0x0000820000047ab9 */ /* 0x000fe20000000a00 */
[----:B------:R-:W-:Y:S01]  /*46e0*/  IMAD.U32 R16, RZ, RZ, UR8 ;  /* 0x00000008ff107e24 */ /* 0x000fe2000f8e00ff */
[C---:B------:R-:W-:Y:S01]  /*46f0*/  LOP3.LUT P2, RZ, R250.reuse, 0x2, RZ, 0xc0, !PT ;  /* 0x00000002faff7812 */ /* 0x040fe2000784c0ff */
[----:B------:R-:W3:Y:S01]  /*4700*/  LDL R200, [R1+0x10] ;  /* 0x0000100001c87983 */ /* 0x000ee20000100800 */
[----:B------:R-:W-:Y:S01]  /*4710*/  LOP3.LUT P4, RZ, R250, 0x8, RZ, 0xc0, !PT ;  /* 0x00000008faff7812 */ /* 0x000fe2000788c0ff */
[----:B------:R-:W-:Y:S01]  /*4720*/  IMAD.U32 R14, RZ, RZ, UR8 ;  /* 0x00000008ff0e7e24 */ /* 0x000fe2000f8e00ff */
[----:B------:R-:W-:Y:S01]  /*4730*/  UIMAD.WIDE.U32 UR18, UR15, UR4, URZ ;  /* 0x000000040f1272a5 */ /* 0x000fe2000f8e003f */
[----:B------:R-:W4:Y:S01]  /*4740*/  LDL.64 R18, [R1+0x18] ;  /* 0x0000180001127983 */ /* 0x000f220000100a00 */
[----:B------:R-:W-:Y:S01]  /*4750*/  USHF.R.S32.HI UR16, URZ, 0x1f, UR15 ;  /* 0x0000001f3f107899 */ /* 0x000fe2000801140f */
[----:B------:R-:W-:Y:S02]  /*4760*/  IMAD.U32 R12, RZ, RZ, UR8 ;  /* 0x00000008ff0c7e24 */ /* 0x000fe4000f8e00ff */
[----:B------:R-:W1:Y:S01]  /*4770*/  S2R R11, SR_TID.X ;  /* 0x00000000000b7919 */ /* 0x000e620000002100 */
[----:B------:R-:W-:Y:S01]  /*4780*/  UIMAD UR16, UR16, UR4, URZ ;  /* 0x00000004101072a4 */ /* 0x000fe2000f8e023f */
[----:B------:R-:W-:Y:S01]  /*4790*/  IMAD.U32 R8, RZ, RZ, UR18 ;  /* 0x00000012ff087e24 */ /* 0x000fe2000f8e00ff */
[----:B------:R-:W-:Y:S01]  /*47a0*/  USHF.L.U32 UR4, UR15, 0x6, URZ ;  /* 0x000000060f047899 */ /* 0x000fe2000800063f */
[----:B------:R-:W-:Y:S01]  /*47b0*/  IMAD.U32 R10, RZ, RZ, UR18 ;  /* 0x00000012ff0a7e24 */ /* 0x000fe2000f8e00ff */
[----:B------:R-:W-:Y:S04]  /*47c0*/  UIMAD UR16, UR15, UR5, UR16 ;  /* 0x000000050f1072a4 */ /* 0x000fe8000f8e0210 */
[----:B------:R-:W-:Y:S06]  /*47d0*/  UIADD3 UR16, UR19, UR16, URZ ;  /* 0x0000001013107290 */ /* 0x000fec000fffe03f */
[----:B------:R-:W-:Y:S01]  /*47e0*/  IMAD.U32 R9, RZ, RZ, UR16 ;  /* 0x00000010ff097e24 */ /* 0x000fe2000f8e00ff */
[----:B--2---:R-:W-:Y:S04]  /*47f0*/  LEA R8, P0, R8, R202, 0x7 ;  /* 0x000000ca08087211 */ /* 0x004fe800078038ff */
[----:B------:R-:W-:Y:S01]  /*4800*/  LEA.HI.X R9, R10, R203, R9, 0x7, P0 ;  /* 0x000000cb0a097211 */ /* 0x000fe200000f3c09 */
[----:B------:R-:W-:Y:S01]  /*4810*/  IMAD.U32 R10, RZ, RZ, UR4 ;  /* 0x00000004ff0a7e24 */ /* 0x000fe2000f8e00ff */
[--C-:B------:R-:W-:Y:S02]  /*4820*/  IADD3 R16, P1, P0, R16, 0x80, R8.reuse ;  /* 0x0000008010107810 */ /* 0x100fe4000783e008 */
[----:B---3--:R-:W-:Y:S02]  /*4830*/  LOP3.LUT P3, RZ, R200, 0x1, RZ, 0xc0, !PT ;  /* 0x00000001c8ff7812 */ /* 0x008fe4000786c0ff */
[--C-:B------:R-:W-:Y:S02]  /*4840*/  IADD3.X R17, RZ, UR14, R9.reuse, P1, P0 ;  /* 0x0000000eff117c10 */ /* 0x100fe40008fe0409 */
[----:B------:R-:W-:Y:S02]  /*4850*/  IADD3 R14, P1, P0, R14, 0x100, R8 ;  /* 0x000001000e0e7810 */ /* 0x000fe4000783e008 */
[----:B------:R-:W-:Y:S02]  /*4860*/  IADD3 R10, -R251, UR9, -R10 ;  /* 0x00000009fb0a7c10 */ /* 0x000fe4000fffe90a */
[--C-:B------:R-:W-:Y:S02]  /*4870*/  IADD3.X R15, RZ, UR14, R9.reuse, P1, P0 ;  /* 0x0000000eff0f7c10 */ /* 0x100fe40008fe0409 */
[----:B------:R-:W-:Y:S04]  /*4880*/  IADD3 R12, P1, P0, R12, 0x180, R8 ;  /* 0x000001800c0c7810 */ /* 0x000fe8000783e008 */
[----:B------:R-:W-:Y:S02]  /*4890*/  IADD3.X R13, RZ, UR14, R9, P1, P0 ;  /* 0x0000000eff0d7c10 */ /* 0x000fe40008fe0409 */
[----:B------:R-:W-:Y:S02]  /*48a0*/  ISETP.LT.OR P0, PT, R10, 0x1, !P3 ;  /* 0x000000010a00780c */ /* 0x000fe40005f01670 */
[----:B------:R-:W-:Y:S11]  /*48b0*/  LOP3.LUT P1, RZ, R250, 0x4, RZ, 0xc0, !PT ;  /* 0x00000004faff7812 */ /* 0x000ff6000782c0ff */
        /* <DEDUP_REMOVED lines=15> */
[C---:B------:R-:W-:Y:S02]  /*49b0*/  ISETP.LT.OR P0, PT, R10.reuse, 0x21, !P3 ;  /* 0x000000210a00780c */ /* 0x040fe40005f01670 */
[C---:B-1----:R-:W-:Y:S11]  /*49c0*/  ISETP.GT.AND P3, PT, R11.reuse, 0xf, PT ;  /* 0x0000000f0b00780c */ /* 0x042ff60003f64270 */
[----:B------:R1:W-:Y:S01]  /*49d0*/  LDGSTS.E.BYPASS.LTC128B.128 [R242+0x19080], [R8.64], !P0 ;  /* 0x1908000008f27fae */ /* 0x0003e2000c101d4a */
[C---:B------:R-:W-:Y:S11]  /*49e0*/  ISETP.LT.OR P0, PT, R10.reuse, 0x21, !P2 ;  /* 0x000000210a00780c */ /* 0x040ff60005701670 */
[----:B------:R-:W-:Y:S02]  /*49f0*/  @!UPT UIADD3 URZ, URZ, URZ, URZ ;  /* 0x0000003f3f3ff290 */ /* 0x000fe4000fffe03f */
[----:B------:R2:W-:Y:S01]  /*4a00*/  LDGSTS.E.BYPASS.LTC128B.128 [R242+0x1b080], [R16.64], !P0 ;  /* 0x1b08000010f27fae */ /* 0x0005e2000c101d4a */
[C---:B------:R-:W-:Y:S01]  /*4a10*/  ISETP.LT.OR P0, PT, R10.reuse, 0x21, !P1 ;  /* 0x000000210a00780c */ /* 0x040fe20004f01670 */
[----:B-1----:R-:W-:Y:S11]  /*4a20*/  IMAD.U32 R8, RZ, RZ, UR4 ;  /* 0x00000004ff087e24 */ /* 0x002ff6000f8e00ff */
[----:B------:R-:W-:Y:S01]  /*4a30*/  @!UPT UIADD3 URZ, URZ, URZ, URZ ;  /* 0x0000003f3f3ff290 */ /* 0x000fe2000fffe03f */
[----:B------:R2:W-:Y:S01]  /*4a40*/  LDGSTS.E.BYPASS.LTC128B.128 [R242+0x1d080], [R14.64], !P0 ;  /* 0x1d0800000ef27fae */ /* 0x0005e2000c101d4a */
[----:B------:R-:W-:Y:S01]  /*4a50*/  ISETP.LT.OR P0, PT, R10, 0x21, !P4 ;  /* 0x000000210a00780c */ /* 0x000fe20006701670 */
[----:B------:R-:W-:Y:S02]  /*4a60*/  @!P3 IMAD.SHL.U32 R10, R11, 0x10, RZ ;  /* 0x000000100b0ab824 */ /* 0x000fe400078e00ff */
[----:B----4-:R-:W-:Y:S10]  /*4a70*/  @!P3 IMAD.WIDE R8, R8, 0x4, R18 ;  /* 0x000000040808b825 */ /* 0x010ff400078e0212 */
[----:B------:R2:W-:Y:S04]  /*4a80*/  LDGSTS.E.BYPASS.LTC128B.128 [R242+0x1f080], [R12.64], !P0 ;  /* 0x1f0800000cf27fae */ /* 0x0005e8000c101d4a */
[----:B------:R2:W-:Y:S02]  /*4a90*/  @!P3 LDGSTS.E.BYPASS.LTC128B.128 [R10+0x20180], [R8.64] ;  /* 0x20180000080abfae */ /* 0x0005e4000b901d4a */
.L_x_612:
        /* <DEDUP_REMOVED lines=94> */
[----:B------:R-:W-:Y:S01]  /*5080*/  ULDC.64 UR4, c[0x0][0x178] ;  /* 0x00005e0000047ab9 */ /* 0x000fe20000000a00 */
[----:B------:R-:W-:Y:S01]  /*5090*/  IMAD.U32 R12, RZ, RZ, UR7 ;  /* 0x00000007ff0c7e24 */ /* 0x000fe2000f8e00ff */
[----:B------:R-:W5:Y:S01]  /*50a0*/  LDL.64 R14, [R1+0x20] ;  /* 0x00002000010e7983 */ /* 0x000f620000100a00 */
[----:B------:R-:W-:Y:S01]  /*50b0*/  LOP3.LUT P4, RZ, R249, 0x8, RZ, 0xc0, !PT ;  /* 0x00000008f9ff7812 */ /* 0x000fe2000788c0ff */
[----:B------:R-:W-:Y:S01]  /*50c0*/  USHF.R.S32.HI UR16, URZ, 0x1f, UR15 ;  /* 0x0000001f3f107899 */ /* 0x000fe2000801140f */
[----:B------:R-:W-:Y:S01]  /*50d0*/  IMAD.U32 R10, RZ, RZ, UR7 ;  /* 0x00000007ff0a7e24 */ /* 0x000fe2000f8e00ff */
[----:B------:R-:W-:Y:S01]  /*50e0*/  UIMAD.WIDE.U32 UR18, UR15, UR4, URZ ;  /* 0x000000040f1272a5 */ /* 0x000fe2000f8e003f */
[----:B------:R-:W-:Y:S01]  /*50f0*/  IMAD.U32 R8, RZ, RZ, UR7 ;  /* 0x00000007ff087e24 */ /* 0x000fe2000f8e00ff */
[----:B------:R-:W-:Y:S02]  /*5100*/  UIMAD UR16, UR16, UR4, URZ ;  /* 0x00000004101072a4 */ /* 0x000fe4000f8e023f */
[----:B------:R-:W-:Y:S02]  /*5110*/  USHF.L.U32 UR4, UR15, 0x6, URZ ;  /* 0x000000060f047899 */ /* 0x000fe4000800063f */
[----:B------:R-:W-:Y:S01]  /*5120*/  UIMAD UR16, UR15, UR5, UR16 ;  /* 0x000000050f1072a4 */ /* 0x000fe2000f8e0210 */
[----:B------:R-:W-:Y:S02]  /*5130*/  IMAD.U32 R4, RZ, RZ, UR18 ;  /* 0x00000012ff047e24 */ /* 0x000fe4000f8e00ff */
[----:B------:R-:W-:Y:S01]  /*5140*/  IMAD.U32 R6, RZ, RZ, UR18 ;  /* 0x00000012ff067e24 */ /* 0x000fe2000f8e00ff */
[----:B------:R-:W-:Y:S06]  /*5150*/  UIADD3 UR16, UR19, UR16, URZ ;  /* 0x0000001013107290 */ /* 0x000fec000fffe03f */
[----:B------:R-:W-:Y:S01]  /*5160*/  IMAD.U32 R5, RZ, RZ, UR16 ;  /* 0x00000010ff057e24 */ /* 0x000fe2000f8e00ff */
[----:B--2---:R-:W-:Y:S02]  /*5170*/  LEA R4, P0, R4, R224, 0x7 ;  /* 0x000000e004047211 */ /* 0x004fe400078038ff */
[----:B------:R-:W2:Y:S02]  /*5180*/  S2R R224, SR_TID.X ;  /* 0x0000000000e07919 */ /* 0x000ea40000002100 */
[----:B------:R-:W-:Y:S01]  /*5190*/  LEA.HI.X R5, R6, R225, R5, 0x7, P0 ;  /* 0x000000e106057211 */ /* 0x000fe200000f3c05 */
[----:B------:R-:W-:Y:S01]  /*51a0*/  IMAD.U32 R6, RZ, RZ, UR4 ;  /* 0x00000004ff067e24 */ /* 0x000fe2000f8e00ff */
[--C-:B------:R-:W-:Y:S04]  /*51b0*/  IADD3 R12, P1, P0, R12, 0x80, R4.reuse ;  /* 0x000000800c0c7810 */ /* 0x100fe8000783e004 */
[--C-:B------:R-:W-:Y:S02]  /*51c0*/  IADD3.X R13, RZ, UR6, R5.reuse, P1, P0 ;  /* 0x00000006ff0d7c10 */ /* 0x100fe40008fe0405 */
[----:B------:R-:W-:Y:S02]  /*51d0*/  IADD3 R10, P1, P0, R10, 0x100, R4 ;  /* 0x000001000a0a7810 */ /* 0x000fe4000783e004 */
[----:B------:R-:W-:Y:S02]  /*51e0*/  IADD3 R6, -R251, UR9, -R6 ;  /* 0x00000009fb067c10 */ /* 0x000fe4000fffe906 */
[--C-:B------:R-:W-:Y:S02]  /*51f0*/  IADD3.X R11, RZ, UR6, R5.reuse, P1, P0 ;  /* 0x00000006ff0b7c10 */ /* 0x100fe40008fe0405 */
[----:B------:R-:W-:Y:S04]  /*5200*/  IADD3 R8, P1, P0, R8, 0x180, R4 ;  /* 0x0000018008087810 */ /* 0x000fe8000783e004 */
[----:B------:R-:W-:Y:S02]  /*5210*/  IADD3.X R9, RZ, UR6, R5, P1, P0 ;  /* 0x00000006ff097c10 */ /* 0x000fe40008fe0405 */
[----:B------:R-:W-:Y:S02]  /*5220*/  ISETP.LT.OR P0, PT, R6, 0x1, !P3 ;  /* 0x000000010600780c */ /* 0x000fe40005f01670 */
[----:B--2---:R-:W-:Y:S02]  /*5230*/  ISETP.GT.AND P5, PT, R224, 0xf, PT ;  /* 0x0000000fe000780c */ /* 0x004fe40003fa4270 */
[----:B------:R-:W-:Y:S09]  /*5240*/  LOP3.LUT P1, RZ, R249, 0x4, RZ, 0xc0, !PT ;  /* 0x00000004f9ff7812 */ /* 0x000ff2000782c0ff */
        /* <DEDUP_REMOVED lines=21> */
[C---:B------:R-:W-:Y:S01]  /*53a0*/  ISETP.LT.OR P0, PT, R6.reuse, 0x21, !P1 ;  /* 0x000000210600780c */ /* 0x040fe20004f01670 */
[----:B--2---:R-:W-:Y:S11]  /*53b0*/  IMAD.U32 R4, RZ, RZ, UR4 ;  /* 0x00000004ff047e24 */ /* 0x004ff6000f8e00ff */
[----:B------:R-:W-:Y:S01]  /*53c0*/  @!UPT UIADD3 URZ, URZ, URZ, URZ ;  /* 0x0000003f3f3ff290 */ /* 0x000fe2000fffe03f */
[----:B------:R4:W-:Y:S01]  /*53d0*/  LDGSTS.E.BYPASS.LTC128B.128 [R242+0x15080], [R10.64], !P0 ;  /* 0x150800000af27fae */ /* 0x0009e2000c101d4a */
[----:B------:R-:W-:Y:S01]  /*53e0*/  ISETP.LT.OR P0, PT, R6, 0x21, !P4 ;  /* 0x000000210600780c */ /* 0x000fe20006701670 */
[----:B------:R-:W-:Y:S02]  /*53f0*/  @!P5 IMAD.SHL.U32 R6, R224, 0x10, RZ ;  /* 0x00000010e006d824 */ /* 0x000fe400078e00ff */
[----:B-----5:R-:W-:Y:S10]  /*5400*/  @!P5 IMAD.WIDE R4, R4, 0x4, R14 ;  /* 0x000000040404d825 */ /* 0x020ff400078e020e */
[----:B------:R4:W-:Y:S04]  /*5410*/  LDGSTS.E.BYPASS.LTC128B.128 [R242+0x17080], [R8.64], !P0 ;  /* 0x1708000008f27fae */ /* 0x0009e8000c101d4a */
[----:B------:R4:W-:Y:S02]  /*5420*/  @!P5 LDGSTS.E.BYPASS.LTC128B.128 [R6+0x20080], [R4.64] ;  /* 0x200800000406dfae */ /* 0x0009e4000b901d4a */
.L_x_613:
[----:B--2-4-:R-:W2:Y:S01]  /*5430*/  LDL.64 R8, [R1+0x28] ;  /* 0x0000280001087983 */ /* 0x014ea20000100a00 */
[----:B------:R-:W-:Y:S02]  /*5440*/  USHF.L.U32 UR12, UR12, 0xe, URZ ;  /* 0x0000000e0c0c7899 */ /* 0x000fe4000800063f */
[----:B------:R-:W-:Y:S01]  /*5450*/  UISETP.GE.AND UP0, UPT, UR15, UR13, UPT ;  /* 0x0000000d0f00728c */ /* 0x000fe2000bf06270 */
[----:B------:R-:W4:Y:S03]  /*5460*/  LDL R6, [R1+0x14] ;  /* 0x0000140001067983 */ /* 0x000f260000100800 */
[----:B------:R-:W-:Y:S01]  /*5470*/  IMAD.U32 R5, RZ, RZ, UR12 ;  /* 0x0000000cff057e24 */ /* 0x000fe2000f8e00ff */
[----:B------:R-:W-:Y:S04]  /*5480*/  LDSM.16.MT88.4 R224, [R0+0x5080] ;  /* 0x0050800000e0783b */ /* 0x000fe80000004200 */
[----:B------:R-:W0:Y:S01]  /*5490*/  LDGDEPBAR ;  /* 0x00000000000079af */ /* 0x000e220000000000 */
[----:B--2---:R-:W-:Y:S01]  /*54a0*/  IADD3 R4, P0, R8, UR12, RZ ;  /* 0x0000000c08047c10 */ /* 0x004fe2000ff1e0ff */
[----:B------:R-:W-:Y:S03]  /*54b0*/  UMOV UR12, UR15 ;  /* 0x0000000f000c7c82 */ /* 0x000fe60008000000 */
[----:B----4-:R-:W-:Y:S02]  /*54c0*/  LEA.HI.X.SX32 R5, R5, R6, 0x1, P0 ;  /* 0x0000000605057211 */ /* 0x010fe400000f0eff */
[C---:B------:R-:W-:Y:S04]  /*54d0*/  LEA R240, P0, R4.reuse, c[0x0][0x220], 0x2 ;  /* 0x0000880004f07a11 */ /* 0x040fe800078010ff */
        /* <DEDUP_REMOVED lines=144> */
[----:B-1----:R-:W-:-:S02]  /*5de0*/  FMUL.FTZ R35, R101, c[0x0][0x298] ;  /* 0x0000a60065237a20 */ /* 0x002fc40000410000 */
        /* <DEDUP_REMOVED lines=62> */
.L_x_611:
[----:B------:R-:W-:Y:S05]  /*61d0*/  @P0 BRA `(.L_x_615) ;  /* 0x00001e6000000947 */ /* 0x000fea0003800000 */
[----:B------:R-:W2:Y:S01]  /*61e0*/  LDL R101, [R1+0x30] ;  /* 0x0000300001657983 */ /* 0x000ea20000100800 */
[----:B------:R-:W-:Y:S02]  /*61f0*/  F2FP.BF16.PACK_AB R37, R37, R36 ;  /* 0x000000242525723e */ /* 0x000fe400000010ff */
[----:B------:R-:W-:Y:S01]  /*6200*/  F2FP.BF16.PACK_AB R38, R39, R38 ;  /* 0x000000262726723e */ /* 0x000fe200000010ff */
[----:B------:R-:W3:Y:S01]  /*6210*/  S2R R103, SR_TID.X ;  /* 0x0000000000677919 */ /* 0x000ee20000002100 */
        /* <DEDUP_REMOVED lines=12> */
[----:B---3--:R-:W-:Y:S02]  /*62e0*/  SHF.R.S32.HI R5, RZ, 0x1f, R103 ;  /* 0x0000001fff057819 */ /* 0x008fe40000011467 */
[----:B------:R-:W-:Y:S02]  /*62f0*/  F2FP.BF16.PACK_AB R60, R61, R60 ;  /* 0x0000003c3d3c723e */ /* 0x000fe400000010ff */
[----:B-1----:R-:W-:-:S02]  /*6300*/  LEA.HI R3, R5, R103, RZ, 0x2 ;  /* 0x0000006705037211 */ /* 0x002fc400078f10ff */
        /* <DEDUP_REMOVED lines=66> */
[----:B-----5:R-:W-:Y:S01]  /*6730*/  F2FP.BF16.PACK_AB R19, R127, R126 ;  /* 0x0000007e7f13723e */ /* 0x020fe200000010ff */
        /* <DEDUP_REMOVED lines=91> */
.L_x_616:
        /* <DEDUP_REMOVED lines=62> */
.L_x_618:
[----:B--234-:R-:W-:Y:S05]  /*70d0*/  BSYNC B0 ;  /* 0x0000000000007941 */ /* 0x01cfea0003800000 */
.L_x_617:
        /* <DEDUP_REMOVED lines=17> */
.L_x_620:
[----:B------:R-:W-:Y:S05]  /*71f0*/  BSYNC B0 ;  /* 0x0000000000007941 */ /* 0x000fea0003800000 */
.L_x_619:
        /* <DEDUP_REMOVED lines=16> */
.L_x_622:
[----:B------:R-:W-:Y:S05]  /*7300*/  BSYNC B0 ;  /* 0x0000000000007941 */ /* 0x000fea0003800000 */
.L_x_621:
        /* <DEDUP_REMOVED lines=16> */
.L_x_624:
[----:B------:R-:W-:Y:S05]  /*7410*/  BSYNC B0 ;  /* 0x0000000000007941 */ /* 0x000fea0003800000 */
.L_x_623:
        /* <DEDUP_REMOVED lines=16> */
.L_x_626:
[----:B------:R-:W-:Y:S05]  /*7520*/  BSYNC B0 ;  /* 0x0000000000007941 */ /* 0x000fea0003800000 */
.L_x_625:
        /* <DEDUP_REMOVED lines=16> */
.L_x_628:
[----:B------:R-:W-:Y:S05]  /*7630*/  BSYNC B0 ;  /* 0x0000000000007941 */ /* 0x000fea0003800000 */
.L_x_627:
        /* <DEDUP_REMOVED lines=16> */
.L_x_630:
[----:B------:R-:W-:Y:S05]  /*7740*/  BSYNC B0 ;  /* 0x0000000000007941 */ /* 0x000fea0003800000 */
.L_x_629:
        /* <DEDUP_REMOVED lines=16> */
.L_x_632:
[----:B------:R-:W-:Y:S05]  /*7850*/  BSYNC B0 ;  /* 0x0000000000007941 */ /* 0x000fea0003800000 */
.L_x_631:
        /* <DEDUP_REMOVED lines=20> */
.L_x_634:
[----:B------:R-:W-:Y:S05]  /*79a0*/  BSYNC B0 ;  /* 0x0000000000007941 */ /* 0x000fea0003800000 */
.L_x_633:
        /* <DEDUP_REMOVED lines=15> */
.L_x_636:
[----:B------:R-:W-:Y:S05]  /*7aa0*/  BSYNC B0 ;  /* 0x0000000000007941 */ /* 0x000fea0003800000 */
.L_x_635:
        /* <DEDUP_REMOVED lines=14> */
.L_x_638:
[----:B------:R-:W-:Y:S05]  /*7b90*/  BSYNC B0 ;  /* 0x0000000000007941 */ /* 0x000fea0003800000 */
.L_x_637:
        /* <DEDUP_REMOVED lines=14> */
.L_x_640:
[----:B------:R-:W-:Y:S05]  /*7c80*/  BSYNC B0 ;  /* 0x0000000000007941 */ /* 0x000fea0003800000 */
.L_x_639:
        /* <DEDUP_REMOVED lines=14> */
.L_x_642:
[----:B------:R-:W-:Y:S05]  /*7d70*/  BSYNC B0 ;  /* 0x0000000000007941 */ /* 0x000fea0003800000 */
.L_x_641:
        /* <DEDUP_REMOVED lines=14> */
.L_x_644:
[----:B------:R-:W-:Y:S05]  /*7e60*/  BSYNC B0 ;  /* 0x0000000000007941 */ /* 0x000fea0003800000 */
.L_x_643:
        /* <DEDUP_REMOVED lines=14> */
.L_x_646:
[----:B------:R-:W-:Y:S05]  /*7f50*/  BSYNC B0 ;  /* 0x0000000000007941 */ /* 0x000fea0003800000 */
.L_x_645:
        /* <DEDUP_REMOVED lines=14> */
.L_x_615:
[----:B------:R-:W2:Y:S01]  /*8040*/  LDL R8, [R1+0x30] ;  /* 0x0000300001087983 */ /* 0x000ea20000100800 */
[----:B------:R-:W-:Y:S01]  /*8050*/  ISETP.NE.U32.AND P0, PT, RZ, c[0x0][0x358], PT ;  /* 0x0000d600ff007a0c */ /* 0x000fe20003f05070 */
[----:B-1----:R-:W-:-:S03]  /*8060*/  IMAD.MOV.U32 R2, RZ, RZ, 0x4 ;  /* 0x00000004ff027424 */ /* 0x002fc600078e00ff */
        /* <DEDUP_REMOVED lines=16> */
.L_x_647:
[----:B------:R-:W1:Y:S01]  /*8170*/  S2R R4, SR_TID.X ;  /* 0x0000000000047919 */ /* 0x000e620000002100 */
[----:B------:R-:W-:Y:S01]  /*8180*/  SEL R16, R8, RZ, !P1 ;  /* 0x000000ff08107207 */ /* 0x000fe20004800000 */
[----:B------:R-:W-:Y:S02]  /*8190*/  BSSY B0, `(.L_x_648) ;  /* 0x0000025000007945 */ /* 0x000fe40003800000 */
[----:B------:R-:W2:Y:S04]  /*81a0*/  S2R R9, SR_CTAID.X ;  /* 0x0000000000097919 */ /* 0x000ea80000002500 */
[----:B------:R-:W3:Y:S01]  /*81b0*/  S2R R20, SR_CTAID.Y ;  /* 0x0000000000147919 */ /* 0x000ee20000002600 */
[----:B-1---5:R-:W-:-:S04]  /*81c0*/  SHF.R.S32.HI R14, RZ, 0x1f, R4 ;  /* 0x0000001fff0e7819 */ /* 0x022fc80000011404 */
        /* <DEDUP_REMOVED lines=33> */
.L_x_649:
[----:B------:R-:W-:Y:S05]  /*83e0*/  BSYNC B0 ;  /* 0x0000000000007941 */ /* 0x000fea0003800000 */
.L_x_648:
        /* <DEDUP_REMOVED lines=17> */
.L_x_651:
[----:B------:R-:W-:Y:S05]  /*8500*/  BSYNC B0 ;  /* 0x0000000000007941 */ /* 0x000fea0003800000 */
.L_x_650:
        /* <DEDUP_REMOVED lines=16> */
.L_x_653:
[----:B------:R-:W-:Y:S05]  /*8610*/  BSYNC B0 ;  /* 0x0000000000007941 */ /* 0x000fea0003800000 */
.L_x_652:
        /* <DEDUP_REMOVED lines=16> */
.L_x_655:
[----:B------:R-:W-:Y:S05]  /*8720*/  BSYNC B0 ;  /* 0x0000000000007941 */ /* 0x000fea0003800000 */
.L_x_654:
        /* <DEDUP_REMOVED lines=16> */
.L_x_657:
[----:B------:R-:W-:Y:S05]  /*8830*/  BSYNC B0 ;  /* 0x0000000000007941 */ /* 0x000fea0003800000 */
.L_x_656:
        /* <DEDUP_REMOVED lines=16> */
.L_x_659:
[----:B------:R-:W-:Y:S05]  /*8940*/  BSYNC B0 ;  /* 0x0000000000007941 */ /* 0x000fea0003800000 */
.L_x_658:
        /* <DEDUP_REMOVED lines=16> */
.L_x_661:
[----:B------:R-:W-:Y:S05]  /*8a50*/  BSYNC B0 ;  /* 0x0000000000007941 */ /* 0x000fea0003800000 */
.L_x_660:
        /* <DEDUP_REMOVED lines=16> */
.L_x_663:
[----:B------:R-:W-:Y:S05]  /*8b60*/  BSYNC B0 ;  /* 0x0000000000007941 */ /* 0x000fea0003800000 */
.L_x_662:
        /* <DEDUP_REMOVED lines=20> */
.L_x_665:
[----:B------:R-:W-:Y:S05]  /*8cb0*/  BSYNC B0 ;  /* 0x0000000000007941 */ /* 0x000fea0003800000 */
.L_x_664:
        /* <DEDUP_REMOVED lines=15> */
.L_x_667:
[----:B------:R-:W-:Y:S05]  /*8db0*/  BSYNC B0 ;  /* 0x0000000000007941 */ /* 0x000fea0003800000 */
.L_x_666:
        /* <DEDUP_REMOVED lines=14> */
.L_x_669:
[----:B------:R-:W-:Y:S05]  /*8ea0*/  BSYNC B0 ;  /* 0x0000000000007941 */ /* 0x000fea0003800000 */
.L_x_668:
        /* <DEDUP_REMOVED lines=14> */
.L_x_671:
[----:B------:R-:W-:Y:S05]  /*8f90*/  BSYNC B0 ;  /* 0x0000000000007941 */ /* 0x000fea0003800000 */
.L_x_670:
        /* <DEDUP_REMOVED lines=14> */
.L_x_673:
[----:B------:R-:W-:Y:S05]  /*9080*/  BSYNC B0 ;  /* 0x0000000000007941 */ /* 0x000fea0003800000 */
.L_x_672:
        /* <DEDUP_REMOVED lines=14> */
.L_x_675:
[----:B------:R-:W-:Y:S05]  /*9170*/  BSYNC B0 ;  /* 0x0000000000007941 */ /* 0x000fea0003800000 */
.L_x_674:
        /* <DEDUP_REMOVED lines=14> */
.L_x_677:
[----:B------:R-:W-:Y:S05]  /*9260*/  BSYNC B0 ;  /* 0x0000000000007941 */ /* 0x000fea0003800000 */
.L_x_676:
        /* <DEDUP_REMOVED lines=14> */
.L_x_678:
        /* <DEDUP_REMOVED lines=11> */
.L_x_1163:


//--------------------- .text._ZN7cutlass13device_kernelIN5flash19enable_sm80_to_sm89INS1_16FlashAttnBwdSm80INS1_25CollectiveMainloopBwdSm80ILi1ELi1EN4cute5tupleIJNS5_1CILi64EEES8_NS7_ILi256EEEEEENS_10bfloat16_tEfNS_4arch4Sm80ELb0ELb0ELb0ELb1ELb0ELb0ELb0ELb0ELi2ELi4ELi2ELi2ELb0EEENS1_24CollectiveEpilogueBwdGQAISA_fSD_Li256ELb1ELb0EEENS1_19SingleTileSchedulerILb1ELb0ELb0ELi64EEEEEEEEEvNT_6ParamsE --------------------------
	.section	.text._ZN7cutlass13device_kernelIN5flash19enable_sm80_to_sm89INS1_16FlashAttnBwdSm80INS1_25CollectiveMainloopBwdSm80ILi1ELi1EN4cute5tupleIJNS5_1CILi64EEES8_NS7_ILi256EEEEEENS_10bfloat16_tEfNS_4arch4Sm80ELb0ELb0ELb0ELb1ELb0ELb0ELb0ELb0ELi2ELi4ELi2ELi2ELb0EEENS1_24CollectiveEpilogueBwdGQAISA_fSD_Li256ELb1ELb0EEENS1_19SingleTileSchedulerILb1ELb0ELb0ELi64EEEEEEEEEvNT_6ParamsE,"ax",@progbits
	.sectioninfo	@"SHI_REGISTERS=255"
	.align	128
.text._ZN7cutlass13device_kernelIN5flash19enable_sm80_to_sm89INS1_16FlashAttnBwdSm80INS1_25CollectiveMainloopBwdSm80ILi1ELi1EN4cute5tupleIJNS5_1CILi64EEES8_NS7_ILi256EEEEEENS_10bfloat16_tEfNS_4arch4Sm80ELb0ELb0ELb0ELb1ELb0ELb0ELb0ELb0ELi2ELi4ELi2ELi2ELb0EEENS1_24CollectiveEpilogueBwdGQAISA_fSD_Li256ELb1ELb0EEENS1_19SingleTileSchedulerILb1ELb0ELb0ELi64EEEEEEEEEvNT_6ParamsE:
        .type           _ZN7cutlass13device_kernelIN5flash19enable_sm80_to_sm89INS1_16FlashAttnBwdSm80INS1_25CollectiveMainloopBwdSm80ILi1ELi1EN4cute5tupleIJNS5_1CILi64EEES8_NS7_ILi256EEEEEENS_10bfloat16_tEfNS_4arch4Sm80ELb0ELb0ELb0ELb1ELb0ELb0ELb0ELb0ELi2ELi4ELi2ELi2ELb0EEENS1_24CollectiveEpilogueBwdGQAISA_fSD_Li256ELb1ELb0EEENS1_19SingleTileSchedulerILb1ELb0ELb0ELi64EEEEEEEEEvNT_6ParamsE,@function
        .size           _ZN7cutlass13device_kernelIN5flash19enable_sm80_to_sm89INS1_16FlashAttnBwdSm80INS1_25CollectiveMainloopBwdSm80ILi1ELi1EN4cute5tupleIJNS5_1CILi64EEES8_NS7_ILi256EEEEEENS_10bfloat16_tEfNS_4arch4Sm80ELb0ELb0ELb0ELb1ELb0ELb0ELb0ELb0ELi2ELi4ELi2ELi2ELb0EEENS1_24CollectiveEpilogueBwdGQAISA_fSD_Li256ELb1ELb0EEENS1_19SingleTileSchedulerILb1ELb0ELb0ELi64EEEEEEEEEvNT_6ParamsE,(.L_x_1164 - _ZN7cutlass13device_kernelIN5flash19enable_sm80_to_sm89INS1_16FlashAttnBwdSm80INS1_25CollectiveMainloopBwdSm80ILi1ELi1EN4cute5tupleIJNS5_1CILi64EEES8_NS7_ILi256EEEEEENS_10bfloat16_tEfNS_4arch4Sm80ELb0ELb0ELb0ELb1ELb0ELb0ELb0ELb0ELi2ELi4ELi2ELi2ELb0EEENS1_24CollectiveEpilogueBwdGQAISA_fSD_Li256ELb1ELb0EEENS1_19SingleTileSchedulerILb1ELb0ELb0ELi64EEEEEEEEEvNT_6ParamsE)
        .other          _ZN7cutlass13device_kernelIN5flash19enable_sm80_to_sm89INS1_16FlashAttnBwdSm80INS1_25CollectiveMainloopBwdSm80ILi1ELi1EN4cute5tupleIJNS5_1CILi64EEES8_NS7_ILi256EEEEEENS_10bfloat16_tEfNS_4arch4Sm80ELb0ELb0ELb0ELb1ELb0ELb0ELb0ELb0ELi2ELi4ELi2ELi2ELb0EEENS1_24CollectiveEpilogueBwdGQAISA_fSD_Li256ELb1ELb0EEENS1_19SingleTileSchedulerILb1ELb0ELb0ELi64EEEEEEEEEvNT_6ParamsE,@"STO_CUDA_ENTRY STV_DEFAULT"
_ZN7cutlass13device_kernelIN5flash19enable_sm80_to_sm89INS1_16FlashAttnBwdSm80INS1_25CollectiveMainloopBwdSm80ILi1ELi1EN4cute5tupleIJNS5_1CILi64EEES8_NS7_ILi256EEEEEENS_10bfloat16_tEfNS_4arch4Sm80ELb0ELb0ELb0ELb1ELb0ELb0ELb0ELb0ELi2ELi4ELi2ELi2ELb0EEENS1_24CollectiveEpilogueBwdGQAISA_fSD_Li256ELb1ELb0EEENS1_19SingleTileSchedulerILb1ELb0ELb0ELi64EEEEEEEEEvNT_6ParamsE:
        /* <DEDUP_REMOVED lines=18> */
.L_x_680:
        /* <DEDUP_REMOVED lines=8> */
.L_x_682:
[----:B------:R-:W-:Y:S02]  /*01a0*/  MOV R0, c[0x0][0x3ac] ;  /* 0x0000eb0000007a02 */ /* 0x000fe40000000f00 */
.L_x_681:
[----:B-1----:R-:W-:-:S05]  /*01b0*/  IMAD.SHL.U32 R2, R19, 0x40, RZ ;  /* 0x0000004013027824 */ /* 0x002fca00078e00ff */
[----:B-----5:R-:W-:-:S04]  /*01c0*/  ISETP.GE.AND P0, PT, R2, R0, PT ;  /* 0x000000000200720c */ /* 0x020fc80003f06270 */
[----:B------:R-:W-:-:S05]  /*01d0*/  SEL R0, R5, 0xffffffff, !P0 ;  /* 0xffffffff05007807 */ /* 0x000fca0004000000 */
[----:B------:R1:W-:Y:S01]  /*01e0*/  STL [R1+0x30], R0 ;  /* 0x0000300001007387 */ /* 0x0003e20000100800 */
[----:B------:R-:W-:Y:S05]  /*01f0*/  BRA `(.L_x_683) ;  /* 0x0000012000007947 */ /* 0x000fea0003800000 */
.L_x_679:
[----:B---34-:R-:W-:-:S04]  /*0200*/  ISETP.NE.U32.AND P0, PT, RZ, c[0x0][0x3c8], PT ;  /* 0x0000f200ff007a0c */ /* 0x018fc80003f05070 */
[----:B------:R-:W-:-:S13]  /*0210*/  ISETP.NE.AND.EX P0, PT, RZ, c[0x0][0x3cc], PT, P0 ;  /* 0x0000f300ff007a0c */ /* 0x000fda0003f05300 */
[----:B------:R-:W-:Y:S05]  /*0220*/  @!P0 BRA `(.L_x_684) ;  /* 0x0000002000008947 */ /* 0x000fea0003800000 */
[----:B------:R1:W5:Y:S01]  /*0230*/  LDG.E R0, [R2.64] ;  /* 0x0000000a02007981 */ /* 0x000362000c1e1900 */
[----:B------:R-:W-:Y:S05]  /*0240*/  BRA `(.L_x_685) ;  /* 0x0000009000007947 */ /* 0x000fea0003800000 */
.L_x_684:
        /* <DEDUP_REMOVED lines=8> */
.L_x_686:
[----:B------:R-:W-:Y:S02]  /*02d0*/  MOV R0, c[0x0][0x3ac] ;  /* 0x0000eb0000007a02 */ /* 0x000fe40000000f00 */
.L_x_685:
[----:B-1----:R-:W-:-:S05]  /*02e0*/  IMAD.SHL.U32 R2, R19, 0x40, RZ ;  /* 0x0000004013027824 */ /* 0x002fca00078e00ff */
[----:B-----5:R-:W-:-:S04]  /*02f0*/  ISETP.GE.AND P0, PT, R2, R0, PT ;  /* 0x000000000200720c */ /* 0x020fc80003f06270 */
[----:B------:R-:W-:-:S05]  /*0300*/  SEL R0, R5, 0xffffffff, !P0 ;  /* 0xffffffff05007807 */ /* 0x000fca0004000000 */
[----:B------:R1:W-:Y:S04]  /*0310*/  STL [R1+0x30], R0 ;  /* 0x0000300001007387 */ /* 0x0003e80000100800 */
.L_x_683:
        /* <DEDUP_REMOVED lines=18> */
[----:B------:R-:W-:Y:S01]  /*0440*/  CS2R R14, SRZ ;  /* 0x00000000000e7805 */ /* 0x000fe2000001ff00 */
[----:B------:R-:W-:Y:S02]  /*0450*/  IMAD.MOV.U32 R25, RZ, RZ, RZ ;  /* 0x000000ffff197224 */ /* 0x000fe400078e00ff */
[----:B------:R-:W-:Y:S02]  /*0460*/  IMAD.MOV.U32 R17, RZ, RZ, c[0x0][0x198] ;  /* 0x00006600ff117624 */ /* 0x000fe400078e00ff */
[----:B--2---:R-:W-:Y:S01]  /*0470*/  @P2 IMAD R0, R22, 0x40, R0 ;  /* 0x0000004016002824 */ /* 0x004fe200078e0200 */
[----:B---3--:R1:W2:Y:S01]  /*0480*/  @P0 R2UR UR9, R8 ;  /* 0x00000000080903c2 */ /* 0x0082a200000e0000 */
[--C-:B----4-:R-:W-:Y:S01]  /*0490*/  @P2 SHF.R.S32.HI R13, RZ, 0x1f, R7.reuse ;  /* 0x0000001fff0d2819 */ /* 0x110fe20000011407 */
[----:B------:R-:W-:-:S02]  /*04a0*/  @P2 IMAD.MOV.U32 R12, RZ, RZ, R7 ;  /* 0x000000ffff0c2224 */ /* 0x000fc400078e0007 */
[----:B-1----:R-:W-:-:S04]  /*04b0*/  @P2 SHF.R.S32.HI R8, RZ, 0x1f, R0 ;  /* 0x0000001fff082819 */ /* 0x002fc80000011400 */
[----:B------:R-:W-:Y:S02]  /*04c0*/  @P2 LEA.HI R0, R8, R0, RZ, 0x6 ;  /* 0x0000000008002211 */ /* 0x000fe400078f30ff */
[--C-:B-----5:R-:W-:Y:S01]  /*04d0*/  @P3 SHF.R.S32.HI R15, RZ, 0x1f, R6.reuse ;  /* 0x0000001fff0f3819 */ /* 0x120fe20000011406 */
        /* <DEDUP_REMOVED lines=9> */
.L_x_687:
[----:B------:R-:W-:-:S04]  /*0570*/  ISETP.NE.U32.AND P0, PT, RZ, c[0x0][0x2e0], PT ;  /* 0x0000b800ff007a0c */ /* 0x000fc80003f05070 */
[----:B------:R-:W-:-:S13]  /*0580*/  ISETP.NE.AND.EX P0, PT, RZ, c[0x0][0x2e4], PT, P0 ;  /* 0x0000b900ff007a0c */ /* 0x000fda0003f05300 */
[----:B------:R-:W-:Y:S05]  /*0590*/  @!P0 BRA `(.L_x_688) ;  /* 0x0000003000008947 */ /* 0x000fea0003800000 */
[----:B------:R-:W-:-:S05]  /*05a0*/  IMAD.WIDE R2, R22, R9, c[0x0][0x2e0] ;  /* 0x0000b80016027625 */ /* 0x000fca00078e0209 */
[----:B------:R1:W5:Y:S01]  /*05b0*/  LDG.E R17, [R2.64] ;  /* 0x0000000a02117981 */ /* 0x000362000c1e1900 */
[----:B------:R-:W-:Y:S05]  /*05c0*/  BRA `(.L_x_689) ;  /* 0x0000004000007947 */ /* 0x000fea0003800000 */
.L_x_688:
[----:B------:R-:W-:Y:S05]  /*05d0*/  @!P3 BRA `(.L_x_689) ;  /* 0x000000300000b947 */ /* 0x000fea0003800000 */
[----:B------:R1:W2:Y:S04]  /*05e0*/  LDG.E R0, [R2.64] ;  /* 0x0000000a02007981 */ /* 0x0002a8000c1e1900 */
[----:B-1----:R-:W2:Y:S02]  /*05f0*/  LDG.E R2, [R2.64+0x4] ;  /* 0x0000040a02027981 */ /* 0x002ea4000c1e1900 */
[----:B--2---:R-:W-:Y:S02]  /*0600*/  IADD3 R17, -R0, R2, RZ ;  /* 0x0000000200117210 */ /* 0x004fe40007ffe1ff */
.L_x_689:
        /* <DEDUP_REMOVED lines=75> */
[----:B------:R-:W-:Y:S01]  /*0ac0*/  LEA.HI R4, R28, R32, RZ, 0x3 ;  /* 0x000000201c047211 */ /* 0x000fe200078f18ff */
[C---:B------:R-:W-:Y:S01]  /*0ad0*/  IMAD R10, R30.reuse, c[0x0][0x288], RZ ;  /* 0x0000a2001e0a7a24 */ /* 0x040fe200078e02ff */
[----:B------:R-:W-:Y:S01]  /*0ae0*/  SHF.R.S32.HI R0, RZ, 0x1f, R25 ;  /* 0x0000001fff007819 */ /* 0x000fe20000011419 */
[----:B------:R-:W-:Y:S01]  /*0af0*/  IMAD R9, R30, c[0x0][0x270], RZ ;  /* 0x00009c001e097a24 */ /* 0x000fe200078e02ff */
[----:B------:R-:W-:Y:S01]  /*0b00*/  IADD3 R2, P0, R3, R25, RZ ;  /* 0x0000001903027210 */ /* 0x000fe20007f1e0ff */
[C---:B------:R-:W-:Y:S01]  /*0b10*/  IMAD R10, R31.reuse, c[0x0][0x28c], R10 ;  /* 0x0000a3001f0a7a24 */ /* 0x040fe200078e020a */
[----:B------:R-:W-:Y:S01]  /*0b20*/  SHF.R.S32.HI R251, RZ, 0x3, R4 ;  /* 0x00000003fffb7819 */ /* 0x000fe20000011404 */
[----:B------:R-:W-:Y:S01]  /*0b30*/  IMAD R9, R31, c[0x0][0x274], R9 ;  /* 0x00009d001f097a24 */ /* 0x000fe200078e0209 */
[----:B------:R-:W-:Y:S01]  /*0b40*/  LEA.HI.X.SX32 R3, R3, R0, 0x1, P0 ;  /* 0x0000000003037211 */ /* 0x000fe200000f0eff */
[----:B------:R-:W-:Y:S01]  /*0b50*/  IMAD.MOV.U32 R0, RZ, RZ, R31 ;  /* 0x000000ffff007224 */ /* 0x000fe200078e001f */
[----:B------:R-:W-:Y:S01]  /*0b60*/  LOP3.LUT R8, R4, 0xfffffff8, RZ, 0xc0, !PT ;  /* 0xfffffff804087812 */ /* 0x000fe200078ec0ff */
[----:B------:R-:W-:Y:S01]  /*0b70*/  @P1 IMAD.HI.U32 R5, R31, c[0x0][0x24c], RZ ;  /* 0x000093001f051a27 */ /* 0x000fe200078e00ff */
[----:B------:R-:W-:Y:S01]  /*0b80*/  SHF.R.S32.HI R16, RZ, 0x1f, R251 ;  /* 0x0000001fff107819 */ /* 0x000fe200000114fb */
[----:B------:R-:W-:Y:S01]  /*0b90*/  USHF.L.U32 UR7, UR4, 0x6, URZ ;  /* 0x0000000604077899 */ /* 0x000fe2000800063f */
[----:B------:R-:W-:Y:S01]  /*0ba0*/  IADD3 R18, P0, R251, R12, RZ ;  /* 0x0000000cfb127210 */ /* 0x000fe20007f1e0ff */
[C---:B------:R-:W-:Y:S01]  /*0bb0*/  IMAD.WIDE.U32 R6, R31.reuse, c[0x0][0x270], R2 ;  /* 0x00009c001f067a25 */ /* 0x040fe200078e0002 */
[----:B------:R-:W-:Y:S01]  /*0bc0*/  @P1 SHF.R.U32.HI R0, RZ, c[0x0][0x250], R5 ;  /* 0x00009400ff001a19 */ /* 0x000fe20000011605 */
[----:B------:R-:W-:Y:S01]  /*0bd0*/  UMOV UR14, 0x6 ;  /* 0x00000006000e7882 */ /* 0x000fe20000000000 */
[----:B------:R-:W-:Y:S01]  /*0be0*/  SEL R26, R22, RZ, !P2 ;  /* 0x000000ff161a7207 */ /* 0x000fe20005000000 */
[----:B------:R-:W-:Y:S01]  /*0bf0*/  IMAD.IADD R23, R32, 0x1, -R8 ;  /* 0x0000000120177824 */ /* 0x000fe200078e0a08 */
[----:B------:R-:W-:Y:S01]  /*0c00*/  SHF.R.S32.HI R12, RZ, 0x1f, R0 ;  /* 0x0000001fff0c7819 */ /* 0x000fe20000011400 */
[----:B------:R-:W-:Y:S01]  /*0c10*/  IMAD.WIDE.U32 R4, R31, c[0x0][0x288], R2 ;  /* 0x0000a2001f047a25 */ /* 0x000fe200078e0002 */
[----:B------:R-:W-:Y:S01]  /*0c20*/  LOP3.LUT R243, R243, 0xffffff7f, RZ, 0xc0, !PT ;  /* 0xffffff7ff3f37812 */ /* 0x000fe200078ec0ff */
[----:B------:R-:W-:Y:S01]  /*0c30*/  USHF.L.U64.HI UR6, UR4, UR14, UR5 ;  /* 0x0000000e04067299 */ /* 0x000fe20008010205 */
[----:B------:R-:W-:Y:S01]  /*0c40*/  CS2R R162, SRZ ;  /* 0x0000000000a27805 */ /* 0x000fe2000001ff00 */
[----:B------:R-:W-:Y:S01]  /*0c50*/  IMAD.X R20, R16, 0x1, R13, P0 ;  /* 0x0000000110147824 */ /* 0x000fe200000e060d */
[----:B------:R-:W-:Y:S01]  /*0c60*/  IADD3 R2, P0, R251, R14, RZ ;  /* 0x0000000efb027210 */ /* 0x000fe20007f1e0ff */
[----:B------:R-:W-:Y:S01]  /*0c70*/  IMAD.MOV.U32 R8, RZ, RZ, R6 ;  /* 0x000000ffff087224 */ /* 0x000fe200078e0006 */
[----:B------:R-:W-:Y:S01]  /*0c80*/  ULDC.64 UR4, c[0x0][0x208] ;  /* 0x0000820000047ab9 */ /* 0x000fe20000000a00 */
[----:B------:R-:W-:Y:S01]  /*0c90*/  IMAD.SHL.U32 R14, R23, 0x8, RZ ;  /* 0x00000008170e7824 */ /* 0x000fe200078e00ff */
[----:B------:R-:W-:Y:S01]  /*0ca0*/  USHF.L.U32 UR8, UR4, 0x6, URZ ;  /* 0x0000000604087899 */ /* 0x000fe2000800063f */
[----:B------:R-:W-:Y:S01]  /*0cb0*/  IMAD.SHL.U32 R6, R251, 0x40, RZ ;  /* 0x00000040fb067824 */ /* 0x000fe200078e00ff */
[----:B------:R-:W-:Y:S01]  /*0cc0*/  USHF.L.U64.HI UR14, UR4, UR14, UR5 ;  /* 0x0000000e040e7299 */ /* 0x000fe20008010205 */
[----:B------:R-:W-:Y:S01]  /*0cd0*/  IMAD.IADD R11, R5, 0x1, R10 ;  /* 0x00000001050b7824 */ /* 0x000fe200078e020a */
[----:B------:R-:W-:Y:S01]  /*0ce0*/  IADD3 R29, R14, 0xc0, RZ ;  /* 0x000000c00e1d7810 */ /* 0x000fe20007ffe0ff */
[----:B------:R-:W-:Y:S01]  /*0cf0*/  IMAD.X R3, R16, 0x1, R15, P0 ;  /* 0x0000000110037824 */ /* 0x000fe200000e060f */
[----:B------:R-:W-:Y:S01]  /*0d00*/  SHF.R.S32.HI R15, RZ, 0x1f, R14 ;  /* 0x0000001fff0f7819 */ /* 0x000fe2000001140e */
[----:B------:R-:W-:Y:S01]  /*0d10*/  IMAD.MOV.U32 R10, RZ, RZ, R4 ;  /* 0x000000ffff0a7224 */ /* 0x000fe200078e0004 */
[----:B------:R-:W-:Y:S01]  /*0d20*/  LOP3.LUT R6, R6, 0x1c0, RZ, 0xc0, !PT ;  /* 0x000001c006067812 */ /* 0x000fe200078ec0ff */
[----:B------:R-:W-:Y:S01]  /*0d30*/  IMAD R4, R12, c[0x0][0x1e0], RZ ;  /* 0x000078000c047a24 */ /* 0x000fe200078e02ff */
[----:B------:R-:W-:Y:S01]  /*0d40*/  UIADD3 UR5, UR9, 0x3f, URZ ;  /* 0x0000003f09057890 */ /* 0x000fe2000fffe03f */
[----:B------:R-:W-:Y:S01]  /*0d50*/  IMAD.IADD R9, R7, 0x1, R9 ;  /* 0x0000000107097824 */ /* 0x000fe200078e0209 */
[----:B------:R-:W-:Y:S01]  /*0d60*/  LOP3.LUT R17, R6, 0x38, R14, 0xf8, !PT ;  /* 0x0000003806117812 */ /* 0x000fe200078ef80e */
[C---:B------:R-:W-:Y:S01]  /*0d70*/  IMAD R13, R0.reuse, c[0x0][0x1e4], R4 ;  /* 0x00007900000d7a24 */ /* 0x040fe200078e0204 */
[----:B------:R-:W-:Y:S01]  /*0d80*/  SHF.R.U32.HI R16, RZ, 0x3, R6 ;  /* 0x00000003ff107819 */ /* 0x000fe20000011606 */
[----:B------:R-:W-:Y:S01]  /*0d90*/  IMAD.WIDE.U32 R4, R0, c[0x0][0x1e0], R14 ;  /* 0x0000780000047a25 */ /* 0x000fe200078e000e */
[----:B------:R-:W-:Y:S01]  /*0da0*/  USHF.R.S32.HI UR4, URZ, 0x1f, UR5 ;  /* 0x0000001f3f047899 */ /* 0x000fe20008011405 */
[----:B------:R-:W-:Y:S01]  /*0db0*/  CS2R R160, SRZ ;  /* 0x0000000000a07805 */ /* 0x000fe2000001ff00 */
[----:B------:R-:W-:Y:S01]  /*0dc0*/  LOP3.LUT R24, R17, R16, RZ, 0x3c, !PT ;  /* 0x0000001011187212 */ /* 0x000fe200078e3cff */
[----:B------:R-:W-:Y:S01]  /*0dd0*/  IMAD.WIDE R6, R19, 0x40, R2 ;  /* 0x0000004013067825 */ /* 0x000fe200078e0202 */
[----:B------:R-:W-:Y:S01]  /*0de0*/  ULEA.HI UR4, UR4, UR5, URZ, 0x6 ;  /* 0x0000000504047291 */ /* 0x000fe2000f8f303f */
[----:B------:R-:W-:Y:S01]  /*0df0*/  CS2R R158, SRZ ;  /* 0x00000000009e7805 */ /* 0x000fe2000001ff00 */
[----:B------:R-:W-:Y:S01]  /*0e00*/  CS2R R156, SRZ ;  /* 0x00000000009c7805 */ /* 0x000fe2000001ff00 */
[----:B------:R-:W-:Y:S01]  /*0e10*/  IMAD R2, R12, c[0x0][0x1b0], RZ ;  /* 0x00006c000c027a24 */ /* 0x000fe200078e02ff */
[----:B------:R-:W-:Y:S01]  /*0e20*/  SHF.R.S32.HI R12, RZ, 0x1f, R22 ;  /* 0x0000001fff0c7819 */ /* 0x000fe20000011416 */
[----:B------:R-:W-:Y:S01]  /*0e30*/  IMAD.IADD R5, R5, 0x1, R13 ;  /* 0x0000000105057824 */ /* 0x000fe200078e020d */
[----:B------:R-:W-:Y:S01]  /*0e40*/  CS2R R154, SRZ ;  /* 0x00000000009a7805 */ /* 0x000fe2000001ff00 */
[----:B------:R-:W-:Y:S01]  /*0e50*/  IMAD R13, R0, c[0x0][0x1b4], R2 ;  /* 0x00006d00000d7a24 */ /* 0x000fe200078e0202 */
[----:B------:R-:W-:Y:S01]  /*0e60*/  SEL R21, R12, RZ, !P2 ;  /* 0x000000ff0c157207 */ /* 0x000fe20005000000 */
[----:B------:R-:W-:Y:S01]  /*0e70*/  IMAD.WIDE.U32 R2, R0, c[0x0][0x1b0], R14 ;  /* 0x00006c0000027a25 */ /* 0x000fe200078e000e */
[----:B------:R-:W-:Y:S01]  /*0e80*/  SEL R0, R12, RZ, !P3 ;  /* 0x000000ff0c007207 */ /* 0x000fe20005800000 */
[----:B------:R-:W-:Y:S01]  /*0e90*/  CS2R R152, SRZ ;  /* 0x0000000000987805 */ /* 0x000fe2000001ff00 */
        /* <DEDUP_REMOVED lines=52> */
[----:B------:R-:W-:Y:S01]  /*11e0*/  IADD3 R19, R14, 0x80, RZ ;  /* 0x000000800e137810 */ /* 0x000fe20007ffe0ff */
        /* <DEDUP_REMOVED lines=35> */
[----:B------:R-:W-:Y:S01]  /*1420*/  SHF.R.S32.HI R20, RZ, 0x6, R6 ;  /* 0x00000006ff147819 */ /* 0x000fe20000011406 */
[----:B------:R-:W-:Y:S01]  /*1430*/  IMAD.MOV.U32 R15, RZ, RZ, c[0x0][0x1a8] ;  /* 0x00006a00ff0f7624 */ /* 0x000fe200078e00ff */
[C---:B------:R-:W-:Y:S01]  /*1440*/  ISETP.LT.OR P4, PT, R0.reuse, 0x1, P3 ;  /* 0x000000010000780c */ /* 0x040fe20001f81670 */
[----:B------:R-:W-:Y:S01]  /*1450*/  IMAD.WIDE.U32 R12, R31, c[0x0][0x180], R8 ;  /* 0x000060001f0c7a25 */ /* 0x000fe200078e0008 */
[----:B------:R-:W-:Y:S01]  /*1460*/  LEA R6, P0, R7, R4, 0x6 ;  /* 0x0000000407067211 */ /* 0x000fe200078030ff */
[----:B------:R-:W-:Y:S01]  /*1470*/  STL.64 [R1+0x18], R34 ;  /* 0x0000182201007387 */ /* 0x000fe20000100a00 */
[----:B------:R-:W-:Y:S01]  /*1480*/  ISETP.LT.OR P5, PT, R0, 0x1, P2 ;  /* 0x000000010000780c */ /* 0x000fe200017a1670 */
[----:B------:R-:W-:Y:S01]  /*1490*/  IMAD R10, R20, 0x200, R24 ;  /* 0x00000200140a7824 */ /* 0x000fe200078e0218 */
[----:B------:R-:W-:Y:S01]  /*14a0*/  ISETP.GE.AND P1, PT, R19, c[0x0][0x1cc], PT ;  /* 0x0000730013007a0c */ /* 0x000fe20003f26270 */
[----:B------:R-:W-:Y:S01]  /*14b0*/  IMAD.MOV.U32 R24, RZ, RZ, c[0x0][0x1ac] ;  /* 0x00006b00ff187624 */ /* 0x000fe200078e00ff */
[----:B------:R-:W-:Y:S01]  /*14c0*/  LEA.HI.X R7, R7, R5, R11, 0x6, P0 ;  /* 0x0000000507077211 */ /* 0x000fe200000f340b */
[----:B------:R-:W-:Y:S01]  /*14d0*/  IMAD.SHL.U32 R242, R10, 0x2, RZ ;  /* 0x000000020af27824 */ /* 0x000fe200078e00ff */
[----:B------:R-:W-:Y:S01]  /*14e0*/  ISETP.LT.OR P0, PT, R0, 0x1, P1 ;  /* 0x000000010000780c */ /* 0x000fe20000f01670 */
[----:B------:R-:W-:Y:S01]  /*14f0*/  IMAD R11, R30, c[0x0][0x180], RZ ;  /* 0x000060001e0b7a24 */ /* 0x000fe200078e02ff */
[----:B------:R-:W-:Y:S01]  /*1500*/  ISETP.LT.OR P6, PT, R0, 0x21, P3 ;  /* 0x000000210000780c */ /* 0x000fe20001fc1670 */
[----:B------:R-:W-:Y:S01]  /*1510*/  CS2R R76, SRZ ;  /* 0x00000000004c7805 */ /* 0x000fe2000001ff00 */
[----:B------:R-:W-:Y:S01]  /*1520*/  P2R R10, PR, RZ, 0x1 ;  /* 0x00000001ff0a7803 */ /* 0x000fe20000000000 */
[----:B------:R-:W-:Y:S01]  /*1530*/  @!PT LDS RZ, [RZ] ;  /* 0x00000000fffff984 */ /* 0x000fe20000000800 */
[----:B------:R-:W-:Y:S01]  /*1540*/  @!PT LDS RZ, [RZ] ;  /* 0x00000000fffff984 */ /* 0x000fe20000000800 */
[----:B------:R-:W-:Y:S01]  /*1550*/  @!PT LDS RZ, [RZ] ;  /* 0x00000000fffff984 */ /* 0x000fe20000000800 */
[----:B------:R1:W-:Y:S01]  /*1560*/  LDGSTS.E.BYPASS.LTC128B.128 [R242+0x8080], [R4.64], !P4 ;  /* 0x0808000004f27fae */ /* 0x0003e2000e101d4a */
[----:B------:R-:W-:Y:S01]  /*1570*/  ISETP.GE.AND P0, PT, R29, c[0x0][0x1cc], PT ;  /* 0x000073001d007a0c */ /* 0x000fe20003f06270 */
[----:B------:R-:W-:Y:S01]  /*1580*/  CS2R R74, SRZ ;  /* 0x00000000004a7805 */ /* 0x000fe2000001ff00 */
[----:B------:R-:W-:Y:S01]  /*1590*/  ISETP.NE.AND P4, PT, R10, RZ, PT ;  /* 0x000000ff0a00720c */ /* 0x000fe20003f85270 */
[----:B------:R1:W-:Y:S01]  /*15a0*/  LDGSTS.E.BYPASS.LTC128B.128 [R242+0xa080], [R4.64+0x80], !P5 ;  /* 0x0a08008004f27fae */ /* 0x0003e2000e901d4a */
[C---:B------:R-:W-:Y:S01]  /*15b0*/  ISETP.LT.OR P5, PT, R0.reuse, 0x1, P0 ;  /* 0x000000010000780c */ /* 0x040fe200007a1670 */
[----:B------:R-:W-:Y:S01]  /*15c0*/  IMAD R10, R31, c[0x0][0x184], R11 ;  /* 0x000061001f0a7a24 */ /* 0x000fe200078e020b */
[C---:B------:R-:W-:Y:S01]  /*15d0*/  ISETP.LT.OR P3, PT, R0.reuse, 0x21, P2 ;  /* 0x000000210000780c */ /* 0x040fe20001761670 */
[----:B------:R-:W-:Y:S01]  /*15e0*/  IMAD.IADD R11, R17, 0x1, R22 ;  /* 0x00000001110b7824 */ /* 0x000fe200078e0216 */
[C---:B------:R-:W-:Y:S01]  /*15f0*/  ISETP.LT.OR P2, PT, R0.reuse, 0x21, P1 ;  /* 0x000000210000780c */ /* 0x040fe20000f41670 */
[----:B------:R-:W-:Y:S01]  /*1600*/  IMAD.IADD R13, R13, 0x1, R10 ;  /* 0x000000010d0d7824 */ /* 0x000fe200078e020a */
[----:B------:R-:W-:Y:S01]  /*1610*/  ISETP.LT.OR P1, PT, R0, 0x21, P0 ;  /* 0x000000210000780c */ /* 0x000fe20000721670 */
[----:B------:R-:W-:Y:S01]  /*1620*/  IMAD.MOV.U32 R10, RZ, RZ, R16 ;  /* 0x000000ffff0a7224 */ /* 0x000fe200078e0010 */
        /* <DEDUP_REMOVED lines=14> */
[-C--:B------:R-:W-:Y:S01]  /*1710*/  LEA.HI R24, R28, R32.reuse, RZ, 0x2 ;  /* 0x000000201c187211 */ /* 0x080fe200078f10ff */
        /* <DEDUP_REMOVED lines=29> */
[CC--:B------:R-:W-:Y:S01]  /*18f0*/  LEA.HI R11, R28.reuse, R32.reuse, RZ, 0x5 ;  /* 0x000000201c0b7211 */ /* 0x0c0fe200078f28ff */
[----:B------:R-:W-:Y:S01]  /*1900*/  IMAD.SHL.U32 R0, R25, 0x100, RZ ;  /* 0x0000010019007824 */ /* 0x000fe200078e00ff */
[----:B------:R-:W-:Y:S01]  /*1910*/  CS2R R46, SRZ ;  /* 0x00000000002e7805 */ /* 0x000fe2000001ff00 */
        /* <DEDUP_REMOVED lines=18> */
[----:B------:R-:W-:Y:S01]  /*1a40*/  USHF.R.S32.HI UR13, URZ, 0x6, UR4 ;  /* 0x000000063f0d7899 */ /* 0x000fe20008011404 */
[----:B------:R-:W-:Y:S01]  /*1a50*/  SHF.R.S32.HI R7, RZ, 0x1f, R32 ;  /* 0x0000001fff077819 */ /* 0x000fe20000011420 */
[----:B------:R1:W-:Y:S01]  /*1a60*/  LDGSTS.E.BYPASS.LTC128B.128 [R242+0x5080], [R8.64+0x100], !P1 ;  /* 0x0508010008f27fae */ /* 0x0003e2000c901d4a */
[----:B------:R-:W-:Y:S01]  /*1a70*/  ISETP.GE.AND P1, PT, R19, c[0x0][0x16c], PT ;  /* 0x00005b0013007a0c */ /* 0x000fe20003f26270 */
[----:B------:R-:W-:Y:S01]  /*1a80*/  UMOV UR12, URZ ;  /* 0x0000003f000c7c82 */ /* 0x000fe20008000000 */
[----:B------:R-:W-:Y:S01]  /*1a90*/  ISETP.GE.AND P6, PT, R29, c[0x0][0x16c], PT ;  /* 0x00005b001d007a0c */ /* 0x000fe20003fc6270 */
[----:B------:R1:W-:Y:S01]  /*1aa0*/  LDGSTS.E.BYPASS.LTC128B.128 [R242+0x7080], [R8.64+0x180], !P0 ;  /* 0x0708018008f27fae */ /* 0x0003e2000c101d4a */
[----:B------:R-:W-:-:S02]  /*1ab0*/  IADD3 R6, P0, R0, R32, RZ ;  /* 0x0000002000067210 */ /* 0x000fc40007f1e0ff */
[----:B------:R-:W-:Y:S01]  /*1ac0*/  ISETP.LT.OR P5, PT, R10, 0x1, P1 ;  /* 0x000000010a00780c */ /* 0x000fe20000fa1670 */
[----:B------:R-:W0:Y:S01]  /*1ad0*/  LDGDEPBAR ;  /* 0x00000000000079af */ /* 0x000e220000000000 */
[----:B------:R-:W-:Y:S02]  /*1ae0*/  LEA.HI.X.SX32 R7, R0, R7, 0x1, P0 ;  /* 0x0000000700077211 */ /* 0x000fe400000f0eff */
[----:B------:R-:W-:Y:S01]  /*1af0*/  SHF.R.S32.HI R12, RZ, 0x4, R15 ;  /* 0x00000004ff0c7819 */ /* 0x000fe2000001140f */
[----:B------:R2:W-:Y:S01]  /*1b00*/  LDGSTS.E.BYPASS.LTC128B.128 [R242+0x10080], [R40.64], !P4 ;  /* 0x1008000028f27fae */ /* 0x0005e2000e101d4a */
[----:B------:R-:W-:Y:S01]  /*1b10*/  ISETP.LT.OR P4, PT, R10, 0x1, P2 ;  /* 0x000000010a00780c */ /* 0x000fe20001781670 */
[----:B------:R-:W-:Y:S02]  /*1b20*/  IMAD.WIDE.U32 R6, R31, c[0x0][0x238], R6 ;  /* 0x00008e001f067a25 */ /* 0x000fe400078e0006 */
[----:B------:R2:W-:Y:S02]  /*1b30*/  STL.64 [R1+0x8], R40 ;  /* 0x0000082801007387 */ /* 0x0005e40000100a00 */
[----:B---3--:R-:W-:-:S02]  /*1b40*/  IMAD R2, R21, c[0x0][0x218], RZ ;  /* 0x0000860015027a24 */ /* 0x008fc400078e02ff */
        /* <DEDUP_REMOVED lines=16> */
[----:B------:R-:W-:Y:S02]  /*1c50*/  ISETP.GT.AND P0, PT, R32, 0xf, PT ;  /* 0x0000000f2000780c */ /* 0x000fe40003f04270 */
        /* <DEDUP_REMOVED lines=33> */
[--C-:B----4-:R-:W-:Y:S02]  /*1e70*/  SHF.R.S32.HI R3, RZ, 0x5, R11.reuse ;  /* 0x00000005ff037819 */ /* 0x110fe4000001140b */
[----:B------:R-:W-:Y:S01]  /*1e80*/  ISETP.GE.AND P3, PT, R14, c[0x0][0x16c], PT ;  /* 0x00005b000e007a0c */ /* 0x000fe20003f66270 */
[----:B------:R3:W-:Y:S01]  /*1e90*/  LDGSTS.E.BYPASS.LTC128B.128 [R242+0x1e080], [R36.64+0x180], !P0 ;  /* 0x1e08018024f27fae */ /* 0x0007e2000c101d4a */
[----:B--2---:R-:W-:Y:S02]  /*1ea0*/  LEA.HI R4, R11, R3, RZ, 0x1 ;  /* 0x000000030b047211 */ /* 0x004fe400078f08ff */
[----:B------:R-:W-:Y:S02]  /*1eb0*/  SHF.R.S32.HI R5, RZ, 0x1f, R24 ;  /* 0x0000001fff057819 */ /* 0x000fe40000011418 */
[----:B-1----:R-:W-:Y:S01]  /*1ec0*/  SHF.R.S32.HI R0, RZ, 0x1f, R11 ;  /* 0x0000001fff007819 */ /* 0x002fe2000001140b */
        /* <DEDUP_REMOVED lines=32> */
[----:B------:R-:W-:Y:S01]  /*20d0*/  SEL R22, RZ, 0x1, P1 ;  /* 0x00000001ff167807 */ /* 0x000fe20000800000 */
[----:B---3--:R-:W-:Y:S01]  /*20e0*/  CS2R R36, SRZ ;  /* 0x0000000000247805 */ /* 0x008fe2000001ff00 */
        /* <DEDUP_REMOVED lines=16> */
[----:B-1----:R-:W-:Y:S02]  /*21f0*/  LOP3.LUT R2, R11, 0xffffffe0, RZ, 0xc0, !PT ;  /* 0xffffffe00b027812 */ /* 0x002fe400078ec0ff */
[----:B------:R-:W-:Y:S01]  /*2200*/  SHF.R.S32.HI R3, RZ, 0x1f, R0 ;  /* 0x0000001fff037819 */ /* 0x000fe20000011400 */
[----:B--2---:R-:W-:Y:S02]  /*2210*/  IMAD R4, R21, c[0x0][0x240], RZ ;  /* 0x0000900015047a24 */ /* 0x004fe400078e02ff */
        /* <DEDUP_REMOVED lines=36> */
[----:B-1----:R-:W-:-:S02]  /*2460*/  IMAD.SHL.U32 R5, R13, 0x40, RZ ;  /* 0x000000400d057824 */ /* 0x002fc400078e00ff */
        /* <DEDUP_REMOVED lines=28> */
[----:B------:R-:W-:Y:S01]  /*2630*/  SHF.R.U32.HI R4, RZ, 0x3, R0 ;  /* 0x00000003ff047819 */ /* 0x000fe20000011600 */
[----:B------:R1:W-:Y:S01]  /*2640*/  STL [R1+0x10], R9 ;  /* 0x0000100901007387 */ /* 0x0003e20000100800 */
[----:B------:R-:W-:-:S02]  /*2650*/  LOP3.LUT R5, R0, 0x8, R5, 0xf8, !PT ;  /* 0x0000000800057812 */ /* 0x000fc400078ef805 */
[----:B------:R-:W-:Y:S02]  /*2660*/  LOP3.LUT R0, R4, R13, R0, 0x1e, !PT ;  /* 0x0000000d04007212 */ /* 0x000fe400078e1e00 */
        /* <DEDUP_REMOVED lines=49> */
.L_x_693:
        /* <DEDUP_REMOVED lines=519> */
.L_x_691:
        /* <DEDUP_REMOVED lines=153> */
.L_x_692:
        /* <DEDUP_REMOVED lines=218> */
.L_x_690:
[----:B------:R-:W-:Y:S05]  /*6120*/  @P0 EXIT ;  /* 0x000000000000094d */ /* 0x000fea0003800000 */
[----:B-1----:R-:W2:Y:S01]  /*6130*/  LDL.LU R9, [R1+0x30] ;  /* 0x0000300001097983 */ /* 0x002ea20000300800 */
[----:B------:R-:W-:-:S04]  /*6140*/  ISETP.NE.U32.AND P0, PT, RZ, c[0x0][0x360], PT ;  /* 0x0000d800ff007a0c */ /* 0x000fc80003f05070 */
[----:B------:R-:W-:-:S13]  /*6150*/  ISETP.NE.AND.EX P0, PT, RZ, c[0x0][0x364], PT, P0 ;  /* 0x0000d900ff007a0c */ /* 0x000fda0003f05300 */
[----:B------:R-:W-:-:S04]  /*6160*/  @P0 IMAD.MOV.U32 R2, RZ, RZ, 0x4 ;  /* 0x00000004ff020424 */ /* 0x000fc800078e00ff */
[----:B--2---:R-:W-:-:S05]  /*6170*/  @P0 IMAD.WIDE R2, R9, R2, c[0x0][0x360] ;  /* 0x0000d80009020625 */ /* 0x004fca00078e0202 */
[----:B------:R1:W2:Y:S01]  /*6180*/  @P0 LDG.E R0, [R2.64] ;  /* 0x0000000a02000981 */ /* 0x0002a2000c1e1900 */
        /* <DEDUP_REMOVED lines=174> */
.L_x_694:
        /* <DEDUP_REMOVED lines=9> */
.L_x_1164:


//--------------------- .text._ZN7cutlass13device_kernelIN5flash19enable_sm80_to_sm89INS1_16FlashAttnBwdSm80INS1_25CollectiveMainloopBwdSm80ILi1ELi1EN4cute5tupleIJNS5_1CILi64EEES8_NS7_ILi256EEEEEENS_10bfloat16_tEfNS_4arch4Sm80ELb0ELb1ELb0ELb0ELb0ELb0ELb0ELb0ELi2ELi4ELi2ELi2ELb0EEENS1_21CollectiveEpilogueBwdISA_SB_SD_Li256ELb0ELb0ELi4EEENS1_19SingleTileSchedulerILb0ELb0ELb0ELi64EEEEEEEEEvNT_6ParamsE --------------------------
	.section	.text._ZN7cutlass13device_kernelIN5flash19enable_sm80_to_sm89INS1_16FlashAttnBwdSm80INS1_25CollectiveMainloopBwdSm80ILi1ELi1EN4cute5tupleIJNS5_1CILi64EEES8_NS7_ILi256EEEEEENS_10bfloat16_tEfNS_4arch4Sm80ELb0ELb1ELb0ELb0ELb0ELb0ELb0ELb0ELi2ELi4ELi2ELi2ELb0EEENS1_21CollectiveEpilogueBwdISA_SB_SD_Li256ELb0ELb0ELi4EEENS1_19SingleTileSchedulerILb0ELb0ELb0ELi64EEEEEEEEEvNT_6ParamsE,"ax",@progbits
	.sectioninfo	@"SHI_REGISTERS=255"
	.align	128
.text._ZN7cutlass13device_kernelIN5flash19enable_sm80_to_sm89INS1_16FlashAttnBwdSm80INS1_25CollectiveMainloopBwdSm80ILi1ELi1EN4cute5tupleIJNS5_1CILi64EEES8_NS7_ILi256EEEEEENS_10bfloat16_tEfNS_4arch4Sm80ELb0ELb1ELb0ELb0ELb0ELb0ELb0ELb0ELi2ELi4ELi2ELi2ELb0EEENS1_21CollectiveEpilogueBwdISA_SB_SD_Li256ELb0ELb0ELi4EEENS1_19SingleTileSchedulerILb0ELb0ELb0ELi64EEEEEEEEEvNT_6ParamsE:
        .type           _ZN7cutlass13device_kernelIN5flash19enable_sm80_to_sm89INS1_16FlashAttnBwdSm80INS1_25CollectiveMainloopBwdSm80ILi1ELi1EN4cute5tupleIJNS5_1CILi64EEES8_NS7_ILi256EEEEEENS_10bfloat16_tEfNS_4arch4Sm80ELb0ELb1ELb0ELb0ELb0ELb0ELb0ELb0ELi2ELi4ELi2ELi2ELb0EEENS1_21CollectiveEpilogueBwdISA_SB_SD_Li256ELb0ELb0ELi4EEENS1_19SingleTileSchedulerILb0ELb0ELb0ELi64EEEEEEEEEvNT_6ParamsE,@function
        .size           _ZN7cutlass13device_kernelIN5flash19enable_sm80_to_sm89INS1_16FlashAttnBwdSm80INS1_25CollectiveMainloopBwdSm80ILi1ELi1EN4cute5tupleIJNS5_1CILi64EEES8_NS7_ILi256EEEEEENS_10bfloat16_tEfNS_4arch4Sm80ELb0ELb1ELb0ELb0ELb0ELb0ELb0ELb0ELi2ELi4ELi2ELi2ELb0EEENS1_21CollectiveEpilogueBwdISA_SB_SD_Li256ELb0ELb0ELi4EEENS1_19SingleTileSchedulerILb0ELb0ELb0ELi64EEEEEEEEEvNT_6ParamsE,(.L_x_1165 - _ZN7cutlass13device_kernelIN5flash19enable_sm80_to_sm89INS1_16FlashAttnBwdSm80INS1_25CollectiveMainloopBwdSm80ILi1ELi1EN4cute5tupleIJNS5_1CILi64EEES8_NS7_ILi256EEEEEENS_10bfloat16_tEfNS_4arch4Sm80ELb0ELb1ELb0ELb0ELb0ELb0ELb0ELb0ELi2ELi4ELi2ELi2ELb0EEENS1_21CollectiveEpilogueBwdISA_SB_SD_Li256ELb0ELb0ELi4EEENS1_19SingleTileSchedulerILb0ELb0ELb0ELi64EEEEEEEEEvNT_6ParamsE)
        .other          _ZN7cutlass13device_kernelIN5flash19enable_sm80_to_sm89INS1_16FlashAttnBwdSm80INS1_25CollectiveMainloopBwdSm80ILi1ELi1EN4cute5tupleIJNS5_1CILi64EEES8_NS7_ILi256EEEEEENS_10bfloat16_tEfNS_4arch4Sm80ELb0ELb1ELb0ELb0ELb0ELb0ELb0ELb0ELi2ELi4ELi2ELi2ELb0EEENS1_21CollectiveEpilogueBwdISA_SB_SD_Li256ELb0ELb0ELi4EEENS1_19SingleTileSchedulerILb0ELb0ELb0ELi64EEEEEEEEEvNT_6ParamsE,@"STO_CUDA_ENTRY STV_DEFAULT"
_ZN7cutlass13device_kernelIN5flash19enable_sm80_to_sm89INS1_16FlashAttnBwdSm80INS1_25CollectiveMainloopBwdSm80ILi1ELi1EN4cute5tupleIJNS5_1CILi64EEES8_NS7_ILi256EEEEEENS_10bfloat16_tEfNS_4arch4Sm80ELb0ELb1ELb0ELb0ELb0ELb0ELb0ELb0ELi2ELi4ELi2ELi2ELb0EEENS1_21CollectiveEpilogueBwdISA_SB_SD_Li256ELb0ELb0ELi4EEENS1_19SingleTileSchedulerILb0ELb0ELb0ELi64EEEEEEEEEvNT_6ParamsE:
[----:B------:R-:W-:-:S03]  /*0000*/  MOV R1, c[0x0][0x28] ;  /* 0x00000a0000017a02 */ /* 0x000fc60000000f00 */
[----:B------:R-:W1:Y:S01]  /*0010*/  S2UR UR12, SR_CTAID.Z ;  /* 0x00000000000c79c3 */ /* 0x000e620000002700 */
[----:B------:R-:W-:Y:S02]  /*0020*/  IADD3 R1, R1, -0x38, RZ ;  /* 0xffffffc801017810 */ /* 0x000fe40007ffe0ff */
[----:B-1----:R-:W-:-:S13]  /*0030*/  ISETP.LE.AND P0, PT, RZ, UR12, PT ;  /* 0x0000000cff007c0c */ /* 0x002fda000bf03270 */
[----:B------:R-:W-:Y:S05]  /*0040*/  @!P0 EXIT ;  /* 0x000000000000894d */ /* 0x000fea0003800000 */
[----:B------:R-:W1:Y:S01]  /*0050*/  S2UR UR11, SR_CTAID.X ;  /* 0x00000000000b79c3 */ /* 0x000e620000002500 */
[----:B------:R-:W2:Y:S01]  /*0060*/  S2R R248, SR_TID.X ;  /* 0x0000000000f87919 */ /* 0x000ea20000002100 */
[----:B------:R-:W-:Y:S02]  /*0070*/  ULDC UR5, c[0x0][0x168] ;  /* 0x00005a0000057ab9 */ /* 0x000fe40000000800 */
[----:B------:R-:W-:Y:S01]  /*0080*/  UIADD3 UR5, UR5, 0x3f, URZ ;  /* 0x0000003f05057890 */ /* 0x000fe2000fffe03f */
[----:B------:R-:W3:Y:S03]  /*0090*/  S2R R107, SR_CTAID.Y ;  /* 0x00000000006b7919 */ /* 0x000ee60000002600 */
[----:B------:R-:W-:-:S04]  /*00a0*/  USHF.R.S32.HI UR4, URZ, 0x1f, UR5 ;  /* 0x0000001f3f047899 */ /* 0x000fc80008011405 */
[----:B------:R-:W-:-:S04]  /*00b0*/  ULEA.HI UR4, UR4, UR5, URZ, 0x6 ;  /* 0x0000000504047291 */ /* 0x000fc8000f8f303f */
[----:B------:R-:W-:Y:S01]  /*00c0*/  USHF.R.S32.HI UR16, URZ, 0x6, UR4 ;  /* 0x000000063f107899 */ /* 0x000fe20008011404 */
[----:B-1----:R-:W-:-:S13]  /*00d0*/  ISETP.LE.AND P0, PT, RZ, UR11, PT ;  /* 0x0000000bff007c0c */ /* 0x002fda000bf03270 */
[----:B------:R-:W-:Y:S05]  /*00e0*/  @!P0 BRA `(.L_x_695) ;  /* 0x000000c000008947 */ /* 0x000fea0003800000 */
[----:B--23--:R-:W-:Y:S02]  /*00f0*/  ULDC UR4, c[0x0][0x168] ;  /* 0x00005a0000047ab9 */ /* 0x00cfe40000000800 */
        /* <DEDUP_REMOVED lines=11> */
.L_x_695:
[----:B--23--:R-:W-:Y:S01]  /*01b0*/  USHF.L.U32 UR15, UR11, 0x6, URZ ;  /* 0x000000060b0f7899 */ /* 0x00cfe2000800063f */
        /* <DEDUP_REMOVED lines=32> */
[----:B------:R-:W-:Y:S01]  /*03c0*/  MOV R136, RZ ;  /* 0x000000ff00887202 */ /* 0x000fe20000000f00 */
[----:B------:R-:W-:Y:S01]  /*03d0*/  IMAD.MOV.U32 R134, RZ, RZ, RZ ;  /* 0x000000ffff867224 */ /* 0x000fe200078e00ff */
[----:B------:R-:W-:Y:S01]  /*03e0*/  CS2R R22, SRZ ;  /* 0x0000000000167805 */ /* 0x000fe2000001ff00 */
[----:B------:R-:W-:Y:S01]  /*03f0*/  UISETP.GT.AND UP0, UPT, UR16, UR14, UPT ;  /* 0x0000000e1000728c */ /* 0x000fe2000bf04270 */
[----:B------:R-:W-:Y:S01]  /*0400*/  MOV R132, RZ ;  /* 0x000000ff00847202 */ /* 0x000fe20000000f00 */
[----:B------:R-:W-:Y:S01]  /*0410*/  IMAD.MOV.U32 R126, RZ, RZ, RZ ;  /* 0x000000ffff7e7224 */ /* 0x000fe200078e00ff */
[----:B------:R-:W-:Y:S01]  /*0420*/  CS2R R24, SRZ ;  /* 0x0000000000187805 */ /* 0x000fe2000001ff00 */
[----:B------:R-:W-:Y:S01]  /*0430*/  MOV R124, RZ ;  /* 0x000000ff007c7202 */ /* 0x000fe20000000f00 */
[----:B------:R-:W-:Y:S01]  /*0440*/  IMAD.MOV.U32 R130, RZ, RZ, RZ ;  /* 0x000000ffff827224 */ /* 0x000fe200078e00ff */
[----:B------:R-:W-:Y:S01]  /*0450*/  PLOP3.LUT P0, PT, PT, PT, UP0, 0x80, 0x0 ;  /* 0x000000000000781c */ /* 0x000fe20003f0f008 */
        /* <DEDUP_REMOVED lines=53> */
[----:B------:R-:W-:Y:S01]  /*07b0*/  USHF.R.S32.HI UR10, URZ, 0x1f, UR12 ;  /* 0x0000001f3f0a7899 */ /* 0x000fe2000801140c */
[--C-:B------:R-:W-:Y:S01]  /*07c0*/  IMAD.MOV.U32 R10, RZ, RZ, R107.reuse ;  /* 0x000000ffff0a7224 */ /* 0x100fe200078e006b */
[----:B------:R-:W-:Y:S01]  /*07d0*/  ULDC.64 UR4, c[0x0][0x278] ;  /* 0x00009e0000047ab9 */ /* 0x000fe20000000a00 */
[----:B------:R-:W-:Y:S01]  /*07e0*/  ISETP.NE.AND P0, PT, R0, 0x1, PT ;  /* 0x000000010000780c */ /* 0x000fe20003f05270 */
[----:B------:R-:W-:Y:S01]  /*07f0*/  UIMAD UR8, UR10, UR4, URZ ;  /* 0x000000040a0872a4 */ /* 0x000fe2000f8e023f */
[----:B------:R-:W-:Y:S01]  /*0800*/  LEA.HI R11, R18, R248, RZ, 0x3 ;  /* 0x000000f8120b7211 */ /* 0x000fe200078f18ff */
[----:B------:R-:W-:Y:S01]  /*0810*/  UIMAD.WIDE.U32 UR20, UR12, UR4, URZ ;  /* 0x000000040c1472a5 */ /* 0x000fe2000f8e003f */
[----:B------:R-:W1:Y:S01]  /*0820*/  S2R R31, SR_CTAID.Z ;  /* 0x00000000001f7919 */ /* 0x000e620000002700 */
[----:B------:R-:W-:Y:S01]  /*0830*/  UIMAD UR8, UR12, UR5, UR8 ;  /* 0x000000050c0872a4 */ /* 0x000fe2000f8e0208 */
[----:B------:R-:W-:Y:S01]  /*0840*/  IMAD.SHL.U32 R8, R248, 0x4, RZ ;  /* 0x00000004f8087824 */ /* 0x000fe200078e00ff */
[----:B------:R-:W-:Y:S01]  /*0850*/  SHF.R.S32.HI R30, RZ, 0x1f, R107 ;  /* 0x0000001fff1e7819 */ /* 0x000fe2000001146b */
[----:B------:R-:W-:Y:S01]  /*0860*/  ULDC.64 UR4, c[0x0][0x290] ;  /* 0x0000a40000047ab9 */ /* 0x000fe20000000a00 */
[----:B------:R-:W-:Y:S01]  /*0870*/  SHF.R.S32.HI R250, RZ, 0x3, R11 ;  /* 0x00000003fffa7819 */ /* 0x000fe2000001140b */
[----:B------:R-:W-:Y:S01]  /*0880*/  UIMAD UR9, UR10, UR4, URZ ;  /* 0x000000040a0972a4 */ /* 0x000fe2000f8e023f */
[----:B------:R-:W-:Y:S01]  /*0890*/  SHF.R.S32.HI R9, RZ, 0x1f, R8 ;  /* 0x0000001fff097819 */ /* 0x000fe20000011408 */
[----:B------:R-:W-:Y:S01]  /*08a0*/  UIMAD.WIDE.U32 UR18, UR12, UR4, URZ ;  /* 0x000000040c1272a5 */ /* 0x000fe2000f8e003f */
[----:B------:R-:W-:Y:S01]  /*08b0*/  @P0 IMAD.HI.U32 R0, R107, c[0x0][0x24c], RZ ;  /* 0x000093006b000a27 */ /* 0x000fe200078e00ff */
[----:B------:R-:W-:Y:S01]  /*08c0*/  UIMAD UR9, UR12, UR5, UR9 ;  /* 0x000000050c0972a4 */ /* 0x000fe2000f8e0209 */
[----:B------:R-:W-:Y:S01]  /*08d0*/  SHF.R.S32.HI R251, RZ, 0x1f, R250 ;  /* 0x0000001ffffb7819 */ /* 0x000fe200000114fa */
[----:B------:R-:W-:Y:S01]  /*08e0*/  USHF.L.U32 UR6, UR14, 0x6, URZ ;  /* 0x000000060e067899 */ /* 0x000fe2000800063f */
[C---:B------:R-:W-:Y:S01]  /*08f0*/  IMAD R12, R30.reuse, c[0x0][0x270], RZ ;  /* 0x00009c001e0c7a24 */ /* 0x040fe200078e02ff */
[----:B------:R-:W-:Y:S01]  /*0900*/  @P0 SHF.R.U32.HI R10, RZ, c[0x0][0x250], R0 ;  /* 0x00009400ff0a0a19 */ /* 0x000fe20000011600 */
[----:B------:R-:W-:Y:S01]  /*0910*/  ULDC.64 UR4, c[0x0][0x1e8] ;  /* 0x00007a0000047ab9 */ /* 0x000fe20000000a00 */
[----:B------:R-:W-:Y:S01]  /*0920*/  LOP3.LUT R0, R11, 0xfffffff8, RZ, 0xc0, !PT ;  /* 0xfffffff80b007812 */ /* 0x000fe200078ec0ff */
[----:B------:R-:W-:Y:S01]  /*0930*/  UIMAD UR4, UR10, UR4, URZ ;  /* 0x000000040a0472a4 */ /* 0x000fe2000f8e023f */
[----:B------:R-:W-:Y:S01]  /*0940*/  SHF.R.S32.HI R15, RZ, 0x1f, R10 ;  /* 0x0000001fff0f7819 */ /* 0x000fe2000001140a */
[----:B------:R-:W-:Y:S01]  /*0950*/  IMAD R14, R30, c[0x0][0x288], RZ ;  /* 0x0000a2001e0e7a24 */ /* 0x000fe200078e02ff */
[C---:B------:R-:W-:Y:S01]  /*0960*/  ISETP.GT.AND P0, PT, R248.reuse, 0xf, PT ;  /* 0x0000000ff800780c */ /* 0x040fe20003f04270 */
[----:B------:R-:W-:Y:S01]  /*0970*/  IMAD.IADD R29, R248, 0x1, -R0 ;  /* 0x00000001f81d7824 */ /* 0x000fe200078e0a00 */
[----:B------:R-:W-:Y:S01]  /*0980*/  UIMAD UR5, UR12, UR5, UR4 ;  /* 0x000000050c0572a4 */ /* 0x000fe2000f8e0204 */
[----:B------:R-:W-:Y:S01]  /*0990*/  IMAD R0, R15, c[0x0][0x1e0], RZ ;  /* 0x000078000f007a24 */ /* 0x000fe200078e02ff */
[----:B------:R-:W-:Y:S01]  /*09a0*/  USHF.R.S32.HI UR4, URZ, 0x1f, UR6 ;  /* 0x0000001f3f047899 */ /* 0x000fe20008011406 */
[----:B------:R-:W-:Y:S01]  /*09b0*/  IMAD.SHL.U32 R4, R29, 0x8, RZ ;  /* 0x000000081d047824 */ /* 0x000fe200078e00ff */
[----:B------:R2:W-:Y:S01]  /*09c0*/  STL.64 [R1], R8 ;  /* 0x0000000801007387 */ /* 0x0005e20000100a00 */
[C---:B------:R-:W-:Y:S01]  /*09d0*/  IMAD.WIDE.U32 R6, R107.reuse, c[0x0][0x270], R8 ;  /* 0x00009c006b067a25 */ /* 0x040fe200078e0008 */
[----:B------:R-:W-:Y:S01]  /*09e0*/  UIADD3 UR8, UR21, UR8, URZ ;  /* 0x0000000815087290 */ /* 0x000fe2000fffe03f */
[----:B------:R-:W-:Y:S01]  /*09f0*/  SHF.R.S32.HI R249, RZ, 0x1f, R248 ;  /* 0x0000001ffff97819 */ /* 0x000fe200000114f8 */
[----:B------:R-:W-:Y:S01]  /*0a00*/  UIADD3 UR9, UR19, UR9, URZ ;  /* 0x0000000913097290 */ /* 0x000fe2000fffe03f */
[----:B------:R-:W-:Y:S01]  /*0a10*/  SHF.R.S32.HI R5, RZ, 0x1f, R4 ;  /* 0x0000001fff057819 */ /* 0x000fe20000011404 */
[C---:B------:R-:W-:Y:S01]  /*0a20*/  IMAD R0, R10.reuse, c[0x0][0x1e4], R0 ;  /* 0x000079000a007a24 */ /* 0x040fe200078e0200 */
[----:B------:R-:W-:Y:S01]  /*0a30*/  ULDC UR13, c[0x0][0x198] ;  /* 0x00006600000d7ab9 */ /* 0x000fe20000000800 */
[C---:B------:R-:W-:Y:S01]  /*0a40*/  IMAD R12, R107.reuse, c[0x0][0x274], R12 ;  /* 0x00009d006b0c7a24 */ /* 0x040fe200078e020c */
[----:B------:R-:W-:Y:S01]  /*0a50*/  UIADD3 UR13, -UR15, UR13, URZ ;  /* 0x0000000d0f0d7290 */ /* 0x000fe2000fffe13f */
[----:B------:R-:W-:Y:S01]  /*0a60*/  IMAD.WIDE.U32 R2, R10, c[0x0][0x1e0], R4 ;  /* 0x000078000a027a25 */ /* 0x000fe200078e0004 */
[C---:B------:R-:W-:Y:S01]  /*0a70*/  ISETP.GE.AND P5, PT, R4.reuse, c[0x0][0x1cc], PT ;  /* 0x0000730004007a0c */ /* 0x040fe20003fa6270 */
[----:B------:R-:W-:Y:S01]  /*0a80*/  USHF.R.S32.HI UR17, URZ, 0x1f, UR14 ;  /* 0x0000001f3f117899 */ /* 0x000fe2000801140e */
[C---:B------:R-:W-:Y:S01]  /*0a90*/  IADD3 R20, R4.reuse, 0x40, RZ ;  /* 0x0000004004147810 */ /* 0x040fe20007ffe0ff */
[----:B------:R-:W-:Y:S01]  /*0aa0*/  IMAD R14, R107, c[0x0][0x28c], R14 ;  /* 0x0000a3006b0e7a24 */ /* 0x000fe200078e020e */
[C---:B------:R-:W-:Y:S01]  /*0ab0*/  IADD3 R21, R4.reuse, 0x80, RZ ;  /* 0x0000008004157810 */ /* 0x040fe20007ffe0ff */
[----:B------:R-:W-:Y:S01]  /*0ac0*/  IMAD.U32 R13, RZ, RZ, UR6 ;  /* 0x00000006ff0d7e24 */ /* 0x000fe2000f8e00ff */
[----:B------:R-:W-:Y:S01]  /*0ad0*/  IADD3 R24, R4, 0xc0, RZ ;  /* 0x000000c004187810 */ /* 0x000fe20007ffe0ff */
[----:B------:R-:W-:Y:S01]  /*0ae0*/  IMAD.IADD R3, R3, 0x1, R0 ;  /* 0x0000000103037824 */ /* 0x000fe200078e0200 */
[----:B------:R-:W-:Y:S01]  /*0af0*/  CS2R R162, SRZ ;  /* 0x0000000000a27805 */ /* 0x000fe2000001ff00 */
[----:B------:R-:W-:Y:S01]  /*0b00*/  IMAD.IADD R12, R7, 0x1, R12 ;  /* 0x00000001070c7824 */ /* 0x000fe200078e020c */
[----:B------:R-:W-:Y:S01]  /*0b10*/  @!P0 IADD3 R25, P4, P3, R13, UR20, R6 ;  /* 0x000000140d198c10 */ /* 0x000fe2000fb9e006 */
[----:B------:R-:W-:Y:S01]  /*0b20*/  IMAD.U32 R0, RZ, RZ, UR4 ;  /* 0x00000004ff007e24 */ /* 0x000fe2000f8e00ff */
[----:B------:R-:W-:Y:S01]  /*0b30*/  CS2R R160, SRZ ;  /* 0x0000000000a07805 */ /* 0x000fe2000001ff00 */
[----:B------:R-:W-:Y:S01]  /*0b40*/  IMAD.U32 R16, RZ, RZ, UR11 ;  /* 0x0000000bff107e24 */ /* 0x000fe2000f8e00ff */
[----:B------:R-:W-:Y:S01]  /*0b50*/  CS2R R158, SRZ ;  /* 0x00000000009e7805 */ /* 0x000fe2000001ff00 */
[----:B------:R-:W-:Y:S01]  /*0b60*/  IMAD R7, R251, c[0x0][0x178], RZ ;  /* 0x00005e00fb077a24 */ /* 0x000fe200078e02ff */
[----:B------:R-:W-:Y:S01]  /*0b70*/  @!P0 IADD3.X R28, R0, UR8, R12, P4, P3 ;  /* 0x00000008001c8c10 */ /* 0x000fe2000a7e640c */
[----:B--2---:R-:W-:Y:S01]  /*0b80*/  IMAD.WIDE.U32 R8, R107, c[0x0][0x288], R8 ;  /* 0x0000a2006b087a25 */ /* 0x004fe200078e0008 */
[----:B------:R-:W-:Y:S01]  /*0b90*/  ISETP.GE.AND P4, PT, R20, c[0x0][0x1cc], PT ;  /* 0x0000730014007a0c */ /* 0x000fe20003f86270 */
[----:B------:R-:W-:Y:S01]  /*0ba0*/  CS2R R156, SRZ ;  /* 0x00000000009c7805 */ /* 0x000fe2000001ff00 */
[----:B------:R-:W-:Y:S01]  /*0bb0*/  CS2R R154, SRZ ;  /* 0x00000000009a7805 */ /* 0x000fe2000001ff00 */
[----:B------:R-:W-:Y:S01]  /*0bc0*/  IMAD.IADD R14, R9, 0x1, R14 ;  /* 0x00000001090e7824 */ /* 0x000fe200078e020e */
[----:B------:R-:W-:Y:S01]  /*0bd0*/  IADD3 R27, P2, P1, R13, UR18, R8 ;  /* 0x000000120d1b7c10 */ /* 0x000fe2000f95e008 */
[----:B-1----:R-:W-:Y:S01]  /*0be0*/  IMAD.WIDE.U32 R2, R31, c[0x0][0x1e8], R2 ;  /* 0x00007a001f027a25 */ /* 0x002fe200078e0002 */
[----:B------:R-:W-:Y:S01]  /*0bf0*/  CS2R R152, SRZ ;  /* 0x0000000000987805 */ /* 0x000fe2000001ff00 */
[----:B------:R-:W-:Y:S01]  /*0c00*/  CS2R R150, SRZ ;  /* 0x0000000000967805 */ /* 0x000fe2000001ff00 */
[----:B------:R-:W-:Y:S01]  /*0c10*/  IADD3.X R32, R0, UR9, R14, P2, P1 ;  /* 0x0000000900207c10 */ /* 0x000fe200097e240e */
[----:B------:R-:W-:Y:S01]  /*0c20*/  IMAD.SHL.U32 R0, R250, 0x40, RZ ;  /* 0x00000040fa007824 */ /* 0x000fe200078e00ff */
[----:B------:R-:W-:Y:S01]  /*0c30*/  IADD3 R3, R3, UR5, RZ ;  /* 0x0000000503037c10 */ /* 0x000fe2000fffe0ff */
[----:B------:R-:W-:Y:S01]  /*0c40*/  IMAD.WIDE R16, R16, 0x40, R250 ;  /* 0x0000004010107825 */ /* 0x000fe200078e02fa */
[----:B------:R-:W-:Y:S01]  /*0c50*/  ISETP.GE.AND P2, PT, R21, c[0x0][0x1cc], PT ;  /* 0x0000730015007a0c */ /* 0x000fe20003f46270 */
[----:B------:R-:W-:Y:S01]  /*0c60*/  ULDC.64 UR4, c[0x0][0x1b8] ;  /* 0x00006e0000047ab9 */ /* 0x000fe20000000a00 */
[----:B------:R-:W-:Y:S01]  /*0c70*/  LOP3.LUT R0, R0, 0x1c0, RZ, 0xc0, !PT ;  /* 0x000001c000007812 */ /* 0x000fe200078ec0ff */
[----:B------:R-:W-:Y:S01]  /*0c80*/  IMAD R13, R250, c[0x0][0x17c], R7 ;  /* 0x00005f00fa0d7a24 */ /* 0x000fe200078e0207 */
[----:B------:R-:W-:Y:S01]  /*0c90*/  UIMAD UR4, UR10, UR4, URZ ;  /* 0x000000040a0472a4 */ /* 0x000fe2000f8e023f */
[----:B------:R-:W-:Y:S01]  /*0ca0*/  IMAD R6, R15, c[0x0][0x1b0], RZ ;  /* 0x00006c000f067a24 */ /* 0x000fe200078e02ff */
[----:B------:R-:W-:Y:S01]  /*0cb0*/  LOP3.LUT R14, R0, 0x38, R4, 0xf8, !PT ;  /* 0x00000038000e7812 */ /* 0x000fe200078ef804 */
[----:B------:R-:W-:Y:S01]  /*0cc0*/  IMAD R7, R17, c[0x0][0x1d8], RZ ;  /* 0x0000760011077a24 */ /* 0x000fe200078e02ff */
[----:B------:R-:W-:Y:S01]  /*0cd0*/  SHF.R.U32.HI R0, RZ, 0x3, R0 ;  /* 0x00000003ff007819 */ /* 0x000fe20000011600 */
[----:B------:R-:W-:Y:S01]  /*0ce0*/  IMAD R12, R10, c[0x0][0x1b4], R6 ;  /* 0x00006d000a0c7a24 */ /* 0x000fe200078e0206 */
[----:B------:R-:W-:Y:S01]  /*0cf0*/  UIMAD UR4, UR12, UR5, UR4 ;  /* 0x000000050c0472a4 */ /* 0x000fe2000f8e0204 */
[----:B------:R-:W-:Y:S01]  /*0d00*/  IMAD R15, R16, c[0x0][0x1dc], R7 ;  /* 0x00007700100f7a24 */ /* 0x000fe200078e0207 */
[----:B------:R-:W-:Y:S01]  /*0d10*/  LOP3.LUT R14, R14, R0, RZ, 0x3c, !PT ;  /* 0x000000000e0e7212 */ /* 0x000fe200078e3cff */
        /* <DEDUP_REMOVED lines=8> */
[----:B------:R-:W-:Y:S01]  /*0da0*/  IMAD.IADD R0, R11, 0x1, R15 ;  /* 0x000000010b007824 */ /* 0x000fe200078e020f */
[C---:B------:R-:W-:Y:S01]  /*0db0*/  LEA R2, P1, R10.reuse, c[0x0][0x1c0], 0x1 ;  /* 0x000070000a027a11 */ /* 0x040fe200078208ff */
[----:B------:R-:W-:Y:S01]  /*0dc0*/  IMAD.IADD R7, R7, 0x1, R12 ;  /* 0x0000000107077824 */ /* 0x000fe200078e020c */
[----:B------:R-:W-:Y:S01]  /*0dd0*/  CS2R R136, SRZ ;  /* 0x0000000000887805 */ /* 0x000fe2000001ff00 */
[----:B------:R-:W-:Y:S01]  /*0de0*/  IMAD.MOV.U32 R19, RZ, RZ, c[0x0][0x1d8] ;  /* 0x00007600ff137624 */ /* 0x000fe200078e00ff */
[----:B------:R-:W-:Y:S01]  /*0df0*/  LEA.HI.X R3, R10, c[0x0][0x1c4], R0, 0x1, P1 ;  /* 0x000071000a037a11 */ /* 0x000fe200008f0c00 */
[----:B------:R-:W-:Y:S01]  /*0e00*/  IMAD.WIDE.U32 R8, R250, c[0x0][0x178], R4 ;  /* 0x00005e00fa087a25 */ /* 0x000fe200078e0004 */
[-C--:B------:R-:W-:Y:S01]  /*0e10*/  LEA.HI R10, R18, R248.reuse, RZ, 0x6 ;  /* 0x000000f8120a7211 */ /* 0x080fe200078f30ff */
[----:B------:R-:W-:Y:S01]  /*0e20*/  CS2R R134, SRZ ;  /* 0x0000000000867805 */ /* 0x000fe2000001ff00 */
[----:B------:R-:W-:Y:S01]  /*0e30*/  IADD3 R0, -R250, UR13, RZ ;  /* 0x0000000dfa007c10 */ /* 0x000fe2000fffe1ff */
[----:B------:R-:W-:Y:S01]  /*0e40*/  IMAD.MOV.U32 R22, RZ, RZ, c[0x0][0x1dc] ;  /* 0x00007700ff167624 */ /* 0x000fe200078e00ff */
[----:B------:R-:W-:Y:S01]  /*0e50*/  SHF.R.S32.HI R26, RZ, 0x6, R10 ;  /* 0x00000006ff1a7819 */ /* 0x000fe2000001140a */
[----:B------:R-:W-:Y:S01]  /*0e60*/  IMAD.IADD R9, R9, 0x1, R13 ;  /* 0x0000000109097824 */ /* 0x000fe200078e020d */
[C---:B------:R-:W-:Y:S01]  /*0e70*/  ISETP.LT.OR P1, PT, R0.reuse, 0x1, P5 ;  /* 0x000000010000780c */ /* 0x040fe20002f21670 */
[----:B------:R-:W-:Y:S01]  /*0e80*/  IMAD R15, R17, c[0x0][0x1a8], RZ ;  /* 0x00006a00110f7a24 */ /* 0x000fe200078e02ff */
[----:B------:R-:W-:Y:S01]  /*0e90*/  ISETP.LT.OR P6, PT, R0, 0x1, P4 ;  /* 0x000000010000780c */ /* 0x000fe200027c1670 */
[----:B------:R-:W-:Y:S01]  /*0ea0*/  IMAD R10, R26, 0x200, R14 ;  /* 0x000002001a0a7824 */ /* 0x000fe200078e020e */
[C---:B------:R-:W-:Y:S01]  /*0eb0*/  ISETP.LT.OR P3, PT, R0.reuse, 0x1, P2 ;  /* 0x000000010000780c */ /* 0x040fe20001761670 */
[----:B------:R-:W-:Y:S01]  /*0ec0*/  IMAD.WIDE.U32 R12, R107, c[0x0][0x180], R8 ;  /* 0x000060006b0c7a25 */ /* 0x000fe200078e0008 */
[C---:B------:R-:W-:Y:S01]  /*0ed0*/  ISETP.LT.OR P5, PT, R0.reuse, 0x21, P5 ;  /* 0x000000210000780c */ /* 0x040fe20002fa1670 */
[----:B------:R-:W-:Y:S01]  /*0ee0*/  CS2R R132, SRZ ;  /* 0x0000000000847805 */ /* 0x000fe2000001ff00 */
[----:B------:R-:W-:Y:S01]  /*0ef0*/  ISETP.LT.OR P4, PT, R0, 0x21, P4 ;  /* 0x000000210000780c */ /* 0x000fe20002781670 */
[----:B------:R-:W-:Y:S01]  /*0f00*/  IMAD.SHL.U32 R240, R10, 0x2, RZ ;  /* 0x000000020af07824 */ /* 0x000fe200078e00ff */
[----:B------:R-:W-:Y:S01]  /*0f10*/  ISETP.LT.OR P2, PT, R0, 0x21, P2 ;  /* 0x000000210000780c */ /* 0x000fe20001741670 */
[----:B------:R-:W-:Y:S01]  /*0f20*/  IMAD.WIDE.U32 R10, R31, c[0x0][0x1b8], R6 ;  /* 0x00006e001f0a7a25 */ /* 0x000fe200078e0006 */
[----:B------:R-:W-:Y:S01]  /*0f30*/  LEA.HI R17, R18, R248, RZ, 0x2 ;  /* 0x000000f812117211 */ /* 0x000fe200078f10ff */
[----:B------:R-:W-:Y:S01]  /*0f40*/  CS2R R130, SRZ ;  /* 0x0000000000827805 */ /* 0x000fe2000001ff00 */
[----:B------:R-:W-:Y:S01]  /*0f50*/  @!PT LDS RZ, [RZ] ;  /* 0x00000000fffff984 */ /* 0x000fe20000000800 */
[----:B------:R-:W-:Y:S01]  /*0f60*/  @!PT LDS RZ, [RZ] ;  /* 0x00000000fffff984 */ /* 0x000fe20000000800 */
[----:B------:R-:W-:Y:S01]  /*0f70*/  @!PT LDS RZ, [RZ] ;  /* 0x00000000fffff984 */ /* 0x000fe20000000800 */
[----:B------:R1:W-:Y:S01]  /*0f80*/  LDGSTS.E.BYPASS.LTC128B.128 [R240+0x8080], [R2.64], !P1 ;  /* 0x0808000002f07fae */ /* 0x0003e2000c901d56 */
[----:B------:R-:W-:Y:S01]  /*0f90*/  ISETP.GE.AND P1, PT, R24, c[0x0][0x1cc], PT ;  /* 0x0000730018007a0c */ /* 0x000fe20003f26270 */
[----:B------:R-:W-:Y:S01]  /*0fa0*/  IMAD.MOV.U32 R8, RZ, RZ, R10 ;  /* 0x000000ffff087224 */ /* 0x000fe200078e000a */
[----:B------:R-:W-:Y:S01]  /*0fb0*/  IADD3 R9, R11, UR4, RZ ;  /* 0x000000040b097c10 */ /* 0x000fe2000fffe0ff */
[----:B------:R1:W-:Y:S01]  /*0fc0*/  LDGSTS.E.BYPASS.LTC128B.128 [R240+0xa080], [R2.64+0x80], !P6 ;  /* 0x0a08008002f07fae */ /* 0x0003e2000f101d56 */
[C---:B------:R-:W-:Y:S01]  /*0fd0*/  ISETP.LT.OR P6, PT, R0.reuse, 0x1, P1 ;  /* 0x000000010000780c */ /* 0x040fe20000fc1670 */
[----:B------:R-:W-:Y:S01]  /*0fe0*/  IMAD.MOV.U32 R10, RZ, RZ, R12 ;  /* 0x000000ffff0a7224 */ /* 0x000fe200078e000c */
[----:B------:R-:W-:Y:S01]  /*0ff0*/  ISETP.LT.OR P1, PT, R0, 0x21, P1 ;  /* 0x000000210000780c */ /* 0x000fe20000f21670 */
[----:B------:R1:W-:Y:S01]  /*1000*/  LDGSTS.E.BYPASS.LTC128B.128 [R240+0xc080], [R2.64+0x100], !P3 ;  /* 0x0c08010002f07fae */ /* 0x0003e2000d901d56 */
[C---:B------:R-:W-:Y:S01]  /*1010*/  LEA R6, P3, R19.reuse, R2, 0x6 ;  /* 0x0000000213067211 */ /* 0x040fe200078630ff */
[C---:B------:R-:W-:Y:S01]  /*1020*/  IMAD R12, R16.reuse, c[0x0][0x1ac], R15 ;  /* 0x00006b00100c7a24 */ /* 0x040fe200078e020f */
[----:B------:R-:W-:Y:S01]  /*1030*/  ULDC.64 UR4, c[0x0][0x178] ;  /* 0x00005e0000047ab9 */ /* 0x000fe20000000a00 */
[----:B------:R-:W-:Y:S01]  /*1040*/  IMAD.WIDE.U32 R8, R16, c[0x0][0x1a8], R8 ;  /* 0x00006a0010087a25 */ /* 0x000fe200078e0008 */
[----:B------:R-:W-:Y:S01]  /*1050*/  LEA.HI.X R7, R19, R3, R22, 0x6, P3 ;  /* 0x0000000313077211 */ /* 0x000fe200018f3416 */
[----:B------:R-:W-:Y:S01]  /*1060*/  UIMAD UR7, UR17, UR4, URZ ;  /* 0x00000004110772a4 */ /* 0x000fe2000f8e023f */
[----:B------:R-:W-:Y:S01]  /*1070*/  ISETP.GE.AND P3, PT, R4, c[0x0][0x19c], PT ;  /* 0x0000670004007a0c */ /* 0x000fe20003f66270 */
[----:B------:R-:W-:Y:S01]  /*1080*/  IMAD R14, R30, c[0x0][0x180], RZ ;  /* 0x000060001e0e7a24 */ /* 0x000fe200078e02ff */
[----:B------:R-:W-:Y:S01]  /*1090*/  UIMAD.WIDE.U32 UR24, UR14, UR4, URZ ;  /* 0x000000040e1872a5 */ /* 0x000fe2000f8e003f */
[----:B------:R1:W-:Y:S01]  /*10a0*/  LDGSTS.E.BYPASS.LTC128B.128 [R240+0xe080], [R2.64+0x180], !P6 ;  /* 0x0e08018002f07fae */ /* 0x0003e2000f101d56 */
[----:B------:R-:W-:Y:S01]  /*10b0*/  UIMAD UR7, UR14, UR5, UR7 ;  /* 0x000000050e0772a4 */ /* 0x000fe2000f8e0207 */
[----:B------:R-:W-:Y:S01]  /*10c0*/  IMAD R14, R107, c[0x0][0x184], R14 ;  /* 0x000061006b0e7a24 */ /* 0x000fe200078e020e */
[-C--:B------:R-:W-:Y:S01]  /*10d0*/  LEA.HI R15, R18, R248.reuse, RZ, 0x4 ;  /* 0x000000f8120f7211 */ /* 0x080fe200078f20ff */
[----:B------:R2:W-:Y:S01]  /*10e0*/  LDGSTS.E.BYPASS.LTC128B.128 [R240+0x9080], [R6.64], !P5 ;  /* 0x0908000006f07fae */ /* 0x0005e2000e901d56 */
[----:B------:R-:W-:Y:S01]  /*10f0*/  ISETP.GE.AND P5, PT, R21, c[0x0][0x19c], PT ;  /* 0x0000670015007a0c */ /* 0x000fe20003fa6270 */
[----:B------:R-:W-:Y:S01]  /*1100*/  ULDC.64 UR4, c[0x0][0x188] ;  /* 0x0000620000047ab9 */ /* 0x000fe20000000a00 */
[----:B------:R-:W-:Y:S01]  /*1110*/  IMAD.IADD R11, R13, 0x1, R14 ;  /* 0x000000010d0b7824 */ /* 0x000fe200078e020e */
[----:B------:R2:W-:Y:S01]  /*1120*/  LDGSTS.E.BYPASS.LTC128B.128 [R240+0xb080], [R6.64+0x80], !P4 ;  /* 0x0b08008006f07fae */ /* 0x0005e2000e101d56 */
[C---:B------:R-:W-:Y:S01]  /*1130*/  ISETP.LT.OR P4, PT, R0.reuse, 0x1, P3 ;  /* 0x000000010000780c */ /* 0x040fe20001f81670 */
[----:B------:R-:W-:Y:S01]  /*1140*/  UIMAD UR4, UR10, UR4, URZ ;  /* 0x000000040a0472a4 */ /* 0x000fe2000f8e023f */
[----:B------:R-:W-:Y:S01]  /*1150*/  ISETP.LT.OR P3, PT, R0, 0x21, P3 ;  /* 0x000000210000780c */ /* 0x000fe20001f61670 */
[----:B------:R2:W-:Y:S01]  /*1160*/  LDGSTS.E.BYPASS.LTC128B.128 [R240+0xd080], [R6.64+0x100], !P2 ;  /* 0x0d08010006f07fae */ /* 0x0005e2000d101d56 */
[----:B------:R-:W-:Y:S01]  /*1170*/  ISETP.GE.AND P2, PT, R20, c[0x0][0x19c], PT ;  /* 0x0000670014007a0c */ /* 0x000fe20003f46270 */
[----:B------:R-:W-:Y:S01]  /*1180*/  UIADD3 UR7, UR25, UR7, URZ ;  /* 0x0000000719077290 */ /* 0x000fe2000fffe03f */
[----:B------:R-:W-:Y:S01]  /*1190*/  IMAD.WIDE.U32 R34, R31, c[0x0][0x188], R10 ;  /* 0x000062001f227a25 */ /* 0x000fe200078e000a */
[----:B------:R2:W-:Y:S01]  /*11a0*/  LDGSTS.E.BYPASS.LTC128B.128 [R240+0xf080], [R6.64+0x180], !P1 ;  /* 0x0f08018006f07fae */ /* 0x0005e2000c901d56 */
[C---:B------:R-:W-:Y:S01]  /*11b0*/  ISETP.LT.OR P1, PT, R0.reuse, 0x1, P2 ;  /* 0x000000010000780c */ /* 0x040fe20001721670 */
[----:B------:R-:W-:Y:S01]  /*11c0*/  UIMAD UR4, UR12, UR5, UR4 ;  /* 0x000000050c0472a4 */ /* 0x000fe2000f8e0204 */
[----:B------:R-:W-:Y:S01]  /*11d0*/  ISETP.LT.OR P2, PT, R0, 0x21, P2 ;  /* 0x000000210000780c */ /* 0x000fe20001741670 */
[----:B------:R-:W-:Y:S01]  /*11e0*/  IMAD.U32 R10, RZ, RZ, UR7 ;  /* 0x00000007ff0a7e24 */ /* 0x000fe2000f8e00ff */
[----:B------:R-:W-:Y:S01]  /*11f0*/  LEA.HI R16, R18, R248, RZ, 0x5 ;  /* 0x000000f812107211 */ /* 0x000fe200078f28ff */
[----:B------:R-:W-:Y:S01]  /*1200*/  IMAD.U32 R11, RZ, RZ, UR6 ;  /* 0x00000006ff0b7e24 */ /* 0x000fe2000f8e00ff */
[----:B------:R-:W-:Y:S01]  /*1210*/  SHF.R.S32.HI R13, RZ, 0x1f, R17 ;  /* 0x0000001fff0d7819 */ /* 0x000fe20000011411 */
[----:B------:R3:W-:Y:S01]  /*1220*/  STL.64 [R1+0x18], R34 ;  /* 0x0000182201007387 */ /* 0x0007e20000100a00 */
[----:B------:R-:W-:Y:S01]  /*1230*/  IADD3 R23, R35, UR4, RZ ;  /* 0x0000000423177c10 */ /* 0x000fe2000fffe0ff */
[----:B------:R-:W-:Y:S01]  /*1240*/  ULDC.64 UR6, c[0x0][0x208] ;  /* 0x0000820000067ab9 */ /* 0x000fe20000000a00 */
[----:B-1----:R-:W-:Y:S01]  /*1250*/  IMAD.IADD R3, R9, 0x1, R12 ;  /* 0x0000000109037824 */ /* 0x002fe200078e020c */
[C---:B------:R-:W-:Y:S01]  /*1260*/  LEA R2, P6, R8.reuse, c[0x0][0x190], 0x1 ;  /* 0x0000640008027a11 */ /* 0x040fe200078c08ff */
[----:B------:R-:W-:Y:S01]  /*1270*/  IMAD.U32 R9, RZ, RZ, UR25 ;  /* 0x00000019ff097e24 */ /* 0x000fe2000f8e00ff */
[----:B------:R-:W-:Y:S01]  /*1280*/  SHF.R.S32.HI R12, RZ, 0x1f, R16 ;  /* 0x0000001fff0c7819 */ /* 0x000fe20000011410 */
[----:B------:R1:W-:Y:S01]  /*1290*/  STL [R1+0x28], R23 ;  /* 0x0000281701007387 */ /* 0x0003e20000100800 */
[----:B------:R-:W-:Y:S01]  /*12a0*/  LEA.HI.X R3, R8, c[0x0][0x194], R3, 0x1, P6 ;  /* 0x0000650008037a11 */ /* 0x000fe200030f0c03 */
[----:B------:R-:W-:Y:S01]  /*12b0*/  IMAD.MOV.U32 R8, RZ, RZ, c[0x0][0x1ac] ;  /* 0x00006b00ff087624 */ /* 0x000fe200078e00ff */
[C---:B------:R-:W-:Y:S01]  /*12c0*/  ISETP.LT.OR P6, PT, R0.reuse, 0x1, P5 ;  /* 0x000000010000780c */ /* 0x040fe20002fc1670 */
[----:B------:R-:W-:Y:S01]  /*12d0*/  UIMAD UR17, UR17, UR6, URZ ;  /* 0x00000006111172a4 */ /* 0x000fe2000f8e023f */
[----:B------:R-:W-:Y:S01]  /*12e0*/  ISETP.LT.OR P5, PT, R0, 0x21, P5 ;  /* 0x000000210000780c */ /* 0x000fe20002fa1670 */
[----:B------:R4:W-:Y:S01]  /*12f0*/  LDGSTS.E.BYPASS.LTC128B.128 [R240+0x80], [R2.64], !P4 ;  /* 0x0008000002f07fae */ /* 0x0009e2000e101d56 */
[----:B------:R-:W-:Y:S01]  /*1300*/  ULDC.64 UR4, c[0x0][0x218] ;  /* 0x0000860000047ab9 */ /* 0x000fe20000000a00 */
[----:B------:R-:W-:Y:S01]  /*1310*/  IMAD.MOV.U32 R246, RZ, RZ, 0x20 ;  /* 0x00000020fff67424 */ /* 0x000fe200078e00ff */
[----:B------:R-:W-:Y:S01]  /*1320*/  UIMAD UR17, UR14, UR7, UR17 ;  /* 0x000000070e1172a4 */ /* 0x000fe2000f8e0211 */
[----:B------:R4:W-:Y:S01]  /*1330*/  LDGSTS.E.BYPASS.LTC128B.128 [R240+0x2080], [R2.64+0x80], !P1 ;  /* 0x0208008002f07fae */ /* 0x0009e2000c901d56 */
[----:B------:R-:W-:Y:S01]  /*1340*/  ISETP.GE.AND P1, PT, R24, c[0x0][0x19c], PT ;  /* 0x0000670018007a0c */ /* 0x000fe20003f26270 */
[----:B--2---:R-:W-:Y:S01]  /*1350*/  IMAD.MOV.U32 R7, RZ, RZ, c[0x0][0x1a8] ;  /* 0x00006a00ff077624 */ /* 0x004fe200078e00ff */
[----:B------:R-:W-:Y:S01]  /*1360*/  UIMAD UR4, UR10, UR4, URZ ;  /* 0x000000040a0472a4 */ /* 0x000fe2000f8e023f */
[----:B------:R-:W-:Y:S01]  /*1370*/  IMAD.MOV.U32 R166, RZ, RZ, 0x1 ;  /* 0x00000001ffa67424 */ /* 0x000fe200078e00ff */
[----:B------:R-:W-:Y:S01]  /*1380*/  CS2R R128, SRZ ;  /* 0x0000000000807805 */ /* 0x000fe2000001ff00 */
[----:B------:R4:W-:Y:S01]  /*1390*/  LDGSTS.E.BYPASS.LTC128B.128 [R240+0x4080], [R2.64+0x100], !P6 ;  /* 0x0408010002f07fae */ /* 0x0009e2000f101d56 */
[C---:B------:R-:W-:Y:S01]  /*13a0*/  LEA R6, P4, R7.reuse, R2, 0x6 ;  /* 0x0000000207067211 */ /* 0x040fe200078830ff */
[----:B------:R-:W-:Y:S01]  /*13b0*/  UIMAD UR4, UR12, UR5, UR4 ;  /* 0x000000050c0472a4 */ /* 0x000fe2000f8e0204 */
[C---:B------:R-:W-:Y:S01]  /*13c0*/  ISETP.LT.OR P6, PT, R0.reuse, 0x1, P1 ;  /* 0x000000010000780c */ /* 0x040fe20000fc1670 */
[----:B------:R-:W-:Y:S01]  /*13d0*/  CS2R R126, SRZ ;  /* 0x00000000007e7805 */ /* 0x000fe2000001ff00 */
[----:B------:R-:W-:Y:S01]  /*13e0*/  LEA.HI.X R7, R7, R3, R8, 0x6, P4 ;  /* 0x0000000307077211 */ /* 0x000fe200020f3408 */
[----:B------:R-:W-:Y:S01]  /*13f0*/  IMAD.U32 R8, RZ, RZ, UR24 ;  /* 0x00000018ff087e24 */ /* 0x000fe2000f8e00ff */
[----:B------:R-:W-:Y:S01]  /*1400*/  ISETP.LT.OR P1, PT, R0, 0x21, P1 ;  /* 0x000000210000780c */ /* 0x000fe20000f21670 */
[----:B------:R-:W-:Y:S01]  /*1410*/  IMAD R0, R30, c[0x0][0x238], RZ ;  /* 0x00008e001e007a24 */ /* 0x000fe200078e02ff */
[----:B------:R-:W-:Y:S01]  /*1420*/  UIMAD.WIDE.U32 UR24, UR14, UR6, URZ ;  /* 0x000000060e1872a5 */ /* 0x000fe2000f8e003f */
[----:B------:R-:W-:Y:S01]  /*1430*/  CS2R R124, SRZ ;  /* 0x00000000007c7805 */ /* 0x000fe2000001ff00 */
[C---:B------:R-:W-:Y:S01]  /*1440*/  LEA R9, P4, R8.reuse, R34, 0x6 ;  /* 0x0000002208097211 */ /* 0x040fe200078830ff */
[----:B------:R-:W-:Y:S01]  /*1450*/  IMAD R0, R107, c[0x0][0x23c], R0 ;  /* 0x00008f006b007a24 */ /* 0x000fe200078e0200 */
[----:B------:R-:W-:Y:S01]  /*1460*/  UIADD3 UR17, UR25, UR17, URZ ;  /* 0x0000001119117290 */ /* 0x000fe2000fffe03f */
[----:B------:R-:W-:Y:S01]  /*1470*/  CS2R R122, SRZ ;  /* 0x00000000007a7805 */ /* 0x000fe2000001ff00 */
[----:B------:R-:W-:Y:S01]  /*1480*/  LEA.HI.X R8, R8, R23, R10, 0x6, P4 ;  /* 0x0000001708087211 */ /* 0x000fe200020f340a */
[----:B------:R4:W-:Y:S01]  /*1490*/  LDGSTS.E.BYPASS.LTC128B.128 [R240+0x6080], [R2.64+0x180], !P6 ;  /* 0x0608018002f07fae */ /* 0x0009e2000f101d56 */
[----:B------:R-:W-:Y:S01]  /*14a0*/  IADD3 R10, -R11, c[0x0][0x168], -R250 ;  /* 0x00005a000b0a7a10 */ /* 0x000fe20007ffe9fa */
[----:B------:R-:W-:Y:S01]  /*14b0*/  IMAD.MOV.U32 R11, RZ, RZ, c[0x0][0x17c] ;  /* 0x00005f00ff0b7624 */ /* 0x000fe200078e00ff */
[----:B------:R-:W-:Y:S01]  /*14c0*/  ISETP.GE.AND P6, PT, R4, c[0x0][0x16c], PT ;  /* 0x00005b0004007a0c */ /* 0x000fe20003fc6270 */
[----:B------:R2:W-:Y:S01]  /*14d0*/  LDGSTS.E.BYPASS.LTC128B.128 [R240+0x1080], [R6.64], !P3 ;  /* 0x0108000006f07fae */ /* 0x0005e2000d901d56 */
[----:B------:R-:W-:Y:S01]  /*14e0*/  CS2R R120, SRZ ;  /* 0x0000000000787805 */ /* 0x000fe2000001ff00 */
[----:B------:R-:W-:Y:S01]  /*14f0*/  CS2R R118, SRZ ;  /* 0x0000000000767805 */ /* 0x000fe2000001ff00 */
[----:B------:R-:W-:Y:S01]  /*1500*/  ISETP.LT.OR P4, PT, R10, 0x1, P6 ;  /* 0x000000010a00780c */ /* 0x000fe20003781670 */
[----:B------:R2:W-:Y:S01]  /*1510*/  LDGSTS.E.BYPASS.LTC128B.128 [R240+0x3080], [R6.64+0x80], !P2 ;  /* 0x0308008006f07fae */ /* 0x0005e2000d101d56 */
[----:B------:R-:W-:Y:S01]  /*1520*/  ISETP.GE.AND P2, PT, R20, c[0x0][0x16c], PT ;  /* 0x00005b0014007a0c */ /* 0x000fe20003f46270 */
[----:B------:R-:W-:Y:S01]  /*1530*/  CS2R R116, SRZ ;  /* 0x0000000000747805 */ /* 0x000fe2000001ff00 */
[C---:B------:R-:W-:Y:S01]  /*1540*/  ISETP.LT.OR P6, PT, R10.reuse, 0x21, P6 ;  /* 0x000000210a00780c */ /* 0x040fe200037c1670 */
[----:B------:R2:W-:Y:S01]  /*1550*/  LDGSTS.E.BYPASS.LTC128B.128 [R240+0x5080], [R6.64+0x100], !P5 ;  /* 0x0508010006f07fae */ /* 0x0005e2000e901d56 */
[----:B------:R-:W-:Y:S01]  /*1560*/  ISETP.GE.AND P5, PT, R21, c[0x0][0x16c], PT ;  /* 0x00005b0015007a0c */ /* 0x000fe20003fa6270 */
[----:B------:R-:W-:Y:S01]  /*1570*/  CS2R R114, SRZ ;  /* 0x0000000000727805 */ /* 0x000fe2000001ff00 */
[----:B------:R-:W-:Y:S01]  /*1580*/  CS2R R112, SRZ ;  /* 0x0000000000707805 */ /* 0x000fe2000001ff00 */
[----:B------:R2:W-:Y:S01]  /*1590*/  LDGSTS.E.BYPASS.LTC128B.128 [R240+0x7080], [R6.64+0x180], !P1 ;  /* 0x0708018006f07fae */ /* 0x0005e2000c901d56 */
[C---:B------:R-:W-:Y:S01]  /*15a0*/  ISETP.LT.OR P1, PT, R10.reuse, 0x1, P5 ;  /* 0x000000010a00780c */ /* 0x040fe20002f21670 */
        /* <DEDUP_REMOVED lines=8> */
[----:B------:R-:W-:Y:S01]  /*1630*/  CS2R R96, SRZ ;  /* 0x0000000000607805 */ /* 0x000fe2000001ff00 */
[C---:B----4-:R-:W-:Y:S01]  /*1640*/  LEA R2, P3, R9.reuse, c[0x0][0x160], 0x1 ;  /* 0x0000580009027a11 */ /* 0x050fe200078608ff */
[----:B------:R-:W-:Y:S01]  /*1650*/  CS2R R94, SRZ ;  /* 0x00000000005e7805 */ /* 0x000fe2000001ff00 */
[----:B------:R-:W-:Y:S01]  /*1660*/  CS2R R92, SRZ ;  /* 0x00000000005c7805 */ /* 0x000fe2000001ff00 */
[----:B------:R-:W-:Y:S01]  /*1670*/  CS2R R90, SRZ ;  /* 0x00000000005a7805 */ /* 0x000fe2000001ff00 */
[----:B------:R-:W-:Y:S01]  /*1680*/  LEA.HI.X R3, R9, c[0x0][0x164], R8, 0x1, P3 ;  /* 0x0000590009037a11 */ /* 0x000fe200018f0c08 */
[----:B------:R-:W-:Y:S01]  /*1690*/  IMAD.MOV.U32 R9, RZ, RZ, c[0x0][0x178] ;  /* 0x00005e00ff097624 */ /* 0x000fe200078e00ff */
[C---:B------:R-:W-:Y:S01]  /*16a0*/  ISETP.LT.OR P3, PT, R10.reuse, 0x1, P2 ;  /* 0x000000010a00780c */ /* 0x040fe20001761670 */
[----:B------:R-:W-:Y:S01]  /*16b0*/  CS2R R88, SRZ ;  /* 0x0000000000587805 */ /* 0x000fe2000001ff00 */
[----:B------:R-:W-:Y:S01]  /*16c0*/  ISETP.LT.OR P2, PT, R10, 0x21, P2 ;  /* 0x000000210a00780c */ /* 0x000fe20001741670 */
[----:B------:R4:W-:Y:S01]  /*16d0*/  LDGSTS.E.BYPASS.LTC128B.128 [R240+0x10080], [R2.64], !P4 ;  /* 0x1008000002f07fae */ /* 0x0009e2000e101d56 */
[----:B------:R-:W-:Y:S01]  /*16e0*/  ISETP.GE.AND P4, PT, R24, c[0x0][0x16c], PT ;  /* 0x00005b0018007a0c */ /* 0x000fe20003f86270 */
        /* <DEDUP_REMOVED lines=8> */
[----:B------:R4:W-:Y:S01]  /*1770*/  LDGSTS.E.BYPASS.LTC128B.128 [R240+0x12080], [R2.64+0x80], !P3 ;  /* 0x1208008002f07fae */ /* 0x0009e2000d901d56 */
[----:B------:R-:W-:Y:S01]  /*1780*/  ISETP.LT.OR P3, PT, R10, 0x1, P4 ;  /* 0x000000010a00780c */ /* 0x000fe20002761670 */
[----:B------:R-:W-:Y:S01]  /*1790*/  IMAD.IADD R7, R7, 0x1, R0 ;  /* 0x0000000107077824 */ /* 0x000fe200078e0200 */
[----:B------:R-:W-:Y:S01]  /*17a0*/  SHF.R.S32.HI R0, RZ, 0x5, R16 ;  /* 0x00000005ff007819 */ /* 0x000fe20000011410 */
[----:B------:R4:W-:Y:S01]  /*17b0*/  LDGSTS.E.BYPASS.LTC128B.128 [R240+0x14080], [R2.64+0x100], !P1 ;  /* 0x1408010002f07fae */ /* 0x0009e2000c901d56 */
[----:B------:R-:W-:Y:S01]  /*17c0*/  LEA R8, P1, R9, R2, 0x6 ;  /* 0x0000000209087211 */ /* 0x000fe200078230ff */
[----:B------:R-:W-:Y:S01]  /*17d0*/  IMAD.WIDE.U32 R164, R31, c[0x0][0x240], R6 ;  /* 0x000090001fa47a25 */ /* 0x000fe200078e0006 */
[----:B------:R-:W-:Y:S01]  /*17e0*/  LEA.HI R14, R12, R0, RZ, 0x2 ;  /* 0x000000000c0e7211 */ /* 0x000fe200078f10ff */
[----:B------:R-:W-:Y:S01]  /*17f0*/  CS2R R72, SRZ ;  /* 0x0000000000487805 */ /* 0x000fe2000001ff00 */
[----:B------:R-:W-:Y:S01]  /*1800*/  LEA.HI.X R9, R9, R3, R11, 0x6, P1 ;  /* 0x0000000309097211 */ /* 0x000fe200008f340b */
[----:B------:R-:W-:Y:S01]  /*1810*/  IMAD.U32 R6, RZ, RZ, UR7 ;  /* 0x00000007ff067e24 */ /* 0x000fe2000f8e00ff */
[----:B------:R-:W-:Y:S01]  /*1820*/  LOP3.LUT R14, R14, 0xfffffffc, RZ, 0xc0, !PT ;  /* 0xfffffffc0e0e7812 */ /* 0x000fe200078ec0ff */
[----:B------:R-:W-:Y:S01]  /*1830*/  STL.64 [R1+0x30], R164 ;  /* 0x000030a401007387 */ /* 0x000fe20000100a00 */
[----:B------:R-:W-:Y:S01]  /*1840*/  ISETP.GE.AND P1, PT, R4, c[0x0][0x16c], PT ;  /* 0x00005b0004007a0c */ /* 0x000fe20003f26270 */
[----:B------:R-:W-:Y:S01]  /*1850*/  CS2R R70, SRZ ;  /* 0x0000000000467805 */ /* 0x000fe2000001ff00 */
[----:B------:R-:W-:Y:S01]  /*1860*/  ISETP.LT.OR P4, PT, R10, 0x21, P4 ;  /* 0x000000210a00780c */ /* 0x000fe20002781670 */
[----:B------:R4:W-:Y:S01]  /*1870*/  LDGSTS.E.BYPASS.LTC128B.128 [R240+0x16080], [R2.64+0x180], !P3 ;  /* 0x1608018002f07fae */ /* 0x0009e2000d901d56 */
[----:B------:R-:W-:Y:S01]  /*1880*/  IMAD.IADD R19, R0, 0x1, -R14 ;  /* 0x0000000100137824 */ /* 0x000fe200078e0a0e */
[----:B------:R-:W-:Y:S01]  /*1890*/  ISETP.GE.AND P3, PT, R4, c[0x0][0x1fc], PT ;  /* 0x00007f0004007a0c */ /* 0x000fe20003f66270 */
[----:B------:R-:W-:Y:S01]  /*18a0*/  CS2R R68, SRZ ;  /* 0x0000000000447805 */ /* 0x000fe2000001ff00 */
[----:B------:R-:W-:Y:S01]  /*18b0*/  SEL R33, RZ, 0x1, P1 ;  /* 0x00000001ff217807 */ /* 0x000fe20000800000 */
[----:B------:R2:W-:Y:S01]  /*18c0*/  LDGSTS.E.BYPASS.LTC128B.128 [R240+0x11080], [R8.64], !P6 ;  /* 0x1108000008f07fae */ /* 0x0005e2000f101d56 */
[----:B---3--:R-:W-:Y:S01]  /*18d0*/  SEL R34, RZ, 0x1, P3 ;  /* 0x00000001ff227807 */ /* 0x008fe20001800000 */
[----:B------:R-:W-:Y:S01]  /*18e0*/  CS2R R66, SRZ ;  /* 0x0000000000427805 */ /* 0x000fe2000001ff00 */
[----:B------:R-:W-:Y:S01]  /*18f0*/  ISETP.GE.AND P3, PT, R24, c[0x0][0x16c], PT ;  /* 0x00005b0018007a0c */ /* 0x000fe20003f66270 */
[----:B------:R2:W-:Y:S01]  /*1900*/  LDGSTS.E.BYPASS.LTC128B.128 [R240+0x13080], [R8.64+0x80], !P2 ;  /* 0x1308008008f07fae */ /* 0x0005e2000d101d56 */
[----:B------:R-:W-:Y:S01]  /*1910*/  ISETP.GE.AND P6, PT, R4, c[0x0][0x1fc], PT ;  /* 0x00007f0004007a0c */ /* 0x000fe20003fc6270 */
[----:B------:R-:W-:Y:S01]  /*1920*/  CS2R R64, SRZ ;  /* 0x0000000000407805 */ /* 0x000fe2000001ff00 */
[----:B------:R-:W-:Y:S01]  /*1930*/  SEL R243, RZ, 0x8, P3 ;  /* 0x00000008fff37807 */ /* 0x000fe20001800000 */
[----:B------:R2:W-:Y:S01]  /*1940*/  LDGSTS.E.BYPASS.LTC128B.128 [R240+0x15080], [R8.64+0x100], !P5 ;  /* 0x1508010008f07fae */ /* 0x0005e2000e901d56 */
[----:B------:R-:W-:Y:S01]  /*1950*/  ISETP.GE.AND P3, PT, R21, c[0x0][0x1fc], PT ;  /* 0x00007f0015007a0c */ /* 0x000fe20003f66270 */
[----:B------:R-:W-:Y:S01]  /*1960*/  CS2R R62, SRZ ;  /* 0x00000000003e7805 */ /* 0x000fe2000001ff00 */
[C---:B------:R-:W-:Y:S01]  /*1970*/  ISETP.GE.AND P5, PT, R20.reuse, c[0x0][0x1fc], PT ;  /* 0x00007f0014007a0c */ /* 0x040fe20003fa6270 */
[----:B------:R2:W-:Y:S01]  /*1980*/  LDGSTS.E.BYPASS.LTC128B.128 [R240+0x17080], [R8.64+0x180], !P4 ;  /* 0x1708018008f07fae */ /* 0x0005e2000e101d56 */
[----:B------:R-:W-:Y:S01]  /*1990*/  ISETP.GE.AND P4, PT, R20, c[0x0][0x16c], PT ;  /* 0x00005b0014007a0c */ /* 0x000fe20003f86270 */
        /* <DEDUP_REMOVED lines=8> */
[----:B----4-:R-:W-:Y:S01]  /*1a20*/  SHF.R.S32.HI R3, RZ, 0x4, R15 ;  /* 0x00000004ff037819 */ /* 0x010fe2000001140f */
        /* <DEDUP_REMOVED lines=8> */
[----:B------:R-:W-:Y:S01]  /*1ab0*/  USHF.L.U64.HI UR7, UR6, 0x5, UR7 ;  /* 0x0000000506077899 */ /* 0x000fe20008010207 */
[----:B------:R-:W-:Y:S01]  /*1ac0*/  LEA.HI R11, R0, R0, RZ, 0x1 ;  /* 0x00000000000b7211 */ /* 0x000fe200078f08ff */
[----:B------:R-:W-:-:S02]  /*1ad0*/  UISETP.GT.AND UP1, UPT, UR11, -0x1, UPT ;  /* 0xffffffff0b00788c */ /* 0x000fc4000bf24270 */
[----:B------:R-:W-:Y:S01]  /*1ae0*/  IMAD.IADD R236, R3, 0x1, -R12 ;  /* 0x0000000103ec7824 */ /* 0x000fe200078e0a0c */
[----:B------:R-:W-:Y:S01]  /*1af0*/  LOP3.LUT R11, R11, 0xfffffffe, RZ, 0xc0, !PT ;  /* 0xfffffffe0b0b7812 */ /* 0x000fe200078ec0ff */
[----:B------:R-:W-:Y:S01]  /*1b00*/  IMAD R3, R251, c[0x0][0x208], RZ ;  /* 0x00008200fb037a24 */ /* 0x000fe200078e02ff */
[----:B------:R-:W-:-:S03]  /*1b10*/  LOP3.LUT R12, R13, 0xfffffff8, RZ, 0xc0, !PT ;  /* 0xfffffff80d0c7812 */ /* 0x000fc600078ec0ff */
[----:B-1----:R-:W-:Y:S02]  /*1b20*/  IMAD.IADD R23, R0, 0x1, -R11 ;  /* 0x0000000100177824 */ /* 0x002fe400078e0a0b */
[----:B------:R-:W-:Y:S01]  /*1b30*/  IMAD.IADD R22, R2, 0x1, -R12 ;  /* 0x0000000102167824 */ /* 0x000fe200078e0a0c */
[C---:B------:R-:W-:Y:S01]  /*1b40*/  @!P0 LEA R12, P2, R25.reuse, c[0x0][0x258], 0x2 ;  /* 0x00009600190c8a11 */ /* 0x040fe200078410ff */
[C---:B------:R-:W-:Y:S02]  /*1b50*/  IMAD R0, R250.reuse, c[0x0][0x20c], R3 ;  /* 0x00008300fa007a24 */ /* 0x040fe400078e0203 */
[----:B------:R-:W-:Y:S01]  /*1b60*/  IMAD.WIDE.U32 R2, R250, c[0x0][0x208], R4 ;  /* 0x00008200fa027a25 */ /* 0x000fe200078e0004 */
[----:B------:R-:W-:Y:S02]  /*1b70*/  @!P0 LEA.HI.X R13, R25, c[0x0][0x25c], R28, 0x2, P2 ;  /* 0x00009700190d8a11 */ /* 0x000fe400010f141c */
[----:B------:R-:W-:Y:S01]  /*1b80*/  SEL R28, RZ, 0xffffffff, P4 ;  /* 0xffffffffff1c7807 */ /* 0x000fe20002000000 */
[----:B------:R-:W-:Y:S01]  /*1b90*/  IMAD.IADD R3, R3, 0x1, R0 ;  /* 0x0000000103037824 */ /* 0x000fe200078e0200 */
[----:B------:R-:W-:Y:S01]  /*1ba0*/  ISETP.GE.AND P4, PT, R21, c[0x0][0x16c], PT ;  /* 0x00005b0015007a0c */ /* 0x000fe20003f86270 */
[----:B------:R-:W-:Y:S01]  /*1bb0*/  IMAD R0, R30, c[0x0][0x210], RZ ;  /* 0x000084001e007a24 */ /* 0x000fe200078e02ff */
[----:B------:R-:W-:Y:S01]  /*1bc0*/  SEL R30, RZ, 0x4, P3 ;  /* 0x00000004ff1e7807 */ /* 0x000fe20001800000 */
[----:B------:R-:W-:Y:S01]  /*1bd0*/  IMAD.WIDE.U32 R2, R107, c[0x0][0x210], R2 ;  /* 0x000084006b027a25 */ /* 0x000fe200078e0002 */
[----:B------:R-:W-:-:S02]  /*1be0*/  ISETP.LT.OR P3, PT, R10, 0x1, P6 ;  /* 0x000000010a00780c */ /* 0x000fc40003761670 */
[----:B------:R-:W-:Y:S01]  /*1bf0*/  ISETP.GE.AND P2, PT, R20, c[0x0][0x1fc], PT ;  /* 0x00007f0014007a0c */ /* 0x000fe20003f46270 */
[----:B------:R-:W-:Y:S01]  /*1c00*/  IMAD R0, R107, c[0x0][0x214], R0 ;  /* 0x000085006b007a24 */ /* 0x000fe200078e0200 */
[C---:B------:R-:W-:Y:S01]  /*1c10*/  ISETP.LT.OR P6, PT, R10.reuse, 0x21, P6 ;  /* 0x000000210a00780c */ /* 0x040fe200037c1670 */
[----:B------:R-:W-:Y:S01]  /*1c20*/  CS2R R106, SRZ ;  /* 0x00000000006a7805 */ /* 0x000fe2000001ff00 */
[----:B------:R-:W-:Y:S01]  /*1c30*/  SEL R25, RZ, 0xffffffff, P2 ;  /* 0xffffffffff197807 */ /* 0x000fe20001000000 */
[----:B------:R-:W-:Y:S01]  /*1c40*/  IMAD.IADD R3, R3, 0x1, R0 ;  /* 0x0000000103037824 */ /* 0x000fe200078e0200 */
[C---:B------:R-:W-:Y:S01]  /*1c50*/  ISETP.LT.OR P2, PT, R10.reuse, 0x1, P5 ;  /* 0x000000010a00780c */ /* 0x040fe20002f41670 */
[----:B------:R-:W-:Y:S01]  /*1c60*/  IMAD.U32 R0, RZ, RZ, UR17 ;  /* 0x00000011ff007e24 */ /* 0x000fe2000f8e00ff */
[----:B------:R-:W-:Y:S01]  /*1c70*/  ISETP.LT.OR P5, PT, R10, 0x21, P5 ;  /* 0x000000210a00780c */ /* 0x000fe20002fa1670 */
[----:B------:R-:W-:Y:S01]  /*1c80*/  IMAD.WIDE.U32 R36, R31, c[0x0][0x218], R2 ;  /* 0x000086001f247a25 */ /* 0x000fe200078e0002 */
[----:B------:R-:W-:-:S02]  /*1c90*/  SEL R31, RZ, 0x4, P4 ;  /* 0x00000004ff1f7807 */ /* 0x000fc40002000000 */
[----:B------:R-:W-:Y:S01]  /*1ca0*/  ISETP.GE.AND P4, PT, R21, c[0x0][0x1fc], PT ;  /* 0x00007f0015007a0c */ /* 0x000fe20003f86270 */
[----:B------:R-:W-:Y:S01]  /*1cb0*/  IMAD.U32 R2, RZ, RZ, UR24 ;  /* 0x00000018ff027e24 */ /* 0x000fe2000f8e00ff */
[----:B------:R-:W-:Y:S01]  /*1cc0*/  IADD3 R35, R37, UR4, RZ ;  /* 0x0000000425237c10 */ /* 0x000fe2000fffe0ff */
[----:B------:R-:W-:Y:S01]  /*1cd0*/  IMAD.U32 R3, RZ, RZ, UR25 ;  /* 0x00000019ff037e24 */ /* 0x000fe2000f8e00ff */
[----:B------:R-:W-:Y:S01]  /*1ce0*/  ULDC.64 UR4, c[0x0][0x240] ;  /* 0x0000900000047ab9 */ /* 0x000fe20000000a00 */
[----:B------:R1:W-:Y:S01]  /*1cf0*/  STL.64 [R1+0x10], R36 ;  /* 0x0000102401007387 */ /* 0x0003e20000100a00 */
[C---:B------:R-:W-:Y:S01]  /*1d00*/  LEA R3, P1, R2.reuse, R36, 0x6 ;  /* 0x0000002402037211 */ /* 0x040fe200078230ff */
[----:B------:R-:W-:Y:S02]  /*1d10*/  UIMAD UR4, UR10, UR4, URZ ;  /* 0x000000040a0472a4 */ /* 0x000fe4000f8e023f */
[----:B------:R3:W-:Y:S01]  /*1d20*/  STL [R1+0x24], R35 ;  /* 0x0000242301007387 */ /* 0x0007e20000100800 */
[----:B------:R-:W-:Y:S01]  /*1d30*/  LEA.HI.X R0, R2, R35, R0, 0x6, P1 ;  /* 0x0000002302007211 */ /* 0x000fe200008f3400 */
[----:B------:R-:W-:Y:S01]  /*1d40*/  UIMAD UR12, UR12, UR5, UR4 ;  /* 0x000000050c0c72a4 */ /* 0x000fe2000f8e0204 */
[----:B------:R-:W-:Y:S01]  /*1d50*/  LEA R4, P1, R3, c[0x0][0x1f0], 0x1 ;  /* 0x00007c0003047a11 */ /* 0x000fe200078208ff */
[----:B------:R-:W-:Y:S01]  /*1d60*/  UMOV UR10, 0x1 ;  /* 0x00000001000a7882 */ /* 0x000fe20000000000 */
[----:B------:R-:W-:Y:S01]  /*1d70*/  LOP3.LUT R2, R15, 0xfffffff0, RZ, 0xc0, !PT ;  /* 0xfffffff00f027812 */ /* 0x000fe200078ec0ff */
[----:B------:R-:W-:Y:S01]  /*1d80*/  ULDC UR5, c[0x0][0x198] ;  /* 0x0000660000057ab9 */ /* 0x000fe20000000800 */
[----:B------:R-:W-:Y:S01]  /*1d90*/  LEA.HI.X R5, R3, c[0x0][0x1f4], R0, 0x1, P1 ;  /* 0x00007d0003057a11 */ /* 0x000fe200008f0c00 */
[----:B------:R-:W-:Y:S01]  /*1da0*/  @!P0 IMAD.SHL.U32 R0, R248, 0x10, RZ ;  /* 0x00000010f8008824 */ /* 0x000fe200078e00ff */
[----:B------:R-:W-:Y:S01]  /*1db0*/  ISETP.GE.AND P1, PT, R24, c[0x0][0x1fc], PT ;  /* 0x00007f0018007a0c */ /* 0x000fe20003f26270 */
[----:B------:R-:W-:Y:S01]  /*1dc0*/  IMAD.U32 R3, RZ, RZ, UR6 ;  /* 0x00000006ff037e24 */ /* 0x000fe2000f8e00ff */
[----:B------:R-:W-:-:S02]  /*1dd0*/  UIADD3 UR5, -UR15, UR5, UR10 ;  /* 0x000000050f057290 */ /* 0x000fc4000fffe10a */
[----:B------:R4:W-:Y:S01]  /*1de0*/  @!P0 LDGSTS.E.BYPASS.LTC128B.128 [R0+0x20080], [R12.64] ;  /* 0x200800000c008fae */ /* 0x0009e2000b901d56 */
[----:B------:R-:W-:Y:S01]  /*1df0*/  SEL R242, RZ, 0x8, P1 ;  /* 0x00000008fff27807 */ /* 0x000fe20000800000 */
[----:B------:R-:W-:Y:S01]  /*1e00*/  ULDC UR4, c[0x0][0x2a0] ;  /* 0x0000a80000047ab9 */ /* 0x000fe20000000800 */
[C---:B------:R-:W-:Y:S01]  /*1e10*/  ISETP.LT.OR P1, PT, R10.reuse, 0x1, P4 ;  /* 0x000000010a00780c */ /* 0x040fe20002721670 */
[----:B------:R-:W0:Y:S01]  /*1e20*/  LDGDEPBAR ;  /* 0x00000000000079af */ /* 0x000e220000000000 */
[----:B------:R-:W-:Y:S01]  /*1e30*/  ISETP.LT.OR P4, PT, R10, 0x21, P4 ;  /* 0x000000210a00780c */ /* 0x000fe20002781670 */
[----:B------:R-:W-:Y:S02]  /*1e40*/  ULOP3.LUT UR4, URZ, UR4, URZ, 0x33, !UPT ;  /* 0x000000043f047292 */ /* 0x000fe4000f8e333f */
[----:B------:R5:W-:Y:S01]  /*1e50*/  LDGSTS.E.BYPASS.LTC128B.128 [R240+0x18080], [R4.64], !P3 ;  /* 0x1808000004f07fae */ /* 0x000be2000d901d56 */
[----:B------:R-:W-:Y:S01]  /*1e60*/  USHF.L.U32 UR6, UR6, 0x5, URZ ;  /* 0x0000000506067899 */ /* 0x000fe2000800063f */
[----:B-1----:R-:W-:-:S02]  /*1e70*/  CS2R R36, SRZ ;  /* 0x0000000000247805 */ /* 0x002fc4000001ff00 */
[----:B------:R5:W-:Y:S01]  /*1e80*/  LDGSTS.E.BYPASS.LTC128B.128 [R240+0x1a080], [R4.64+0x80], !P2 ;  /* 0x1a08008004f07fae */ /* 0x000be2000d101d56 */
[----:B------:R-:W-:-:S03]  /*1e90*/  LEA R20, P2, R27, c[0x0][0x280], 0x2 ;  /* 0x0000a0001b147a11 */ /* 0x000fc600078410ff */
[----:B------:R5:W-:Y:S01]  /*1ea0*/  LDGSTS.E.BYPASS.LTC128B.128 [R240+0x1c080], [R4.64+0x100], !P1 ;  /* 0x1c08010004f07fae */ /* 0x000be2000c901d56 */
[----:B------:R-:W-:Y:S01]  /*1eb0*/  LEA.HI.X R21, R27, c[0x0][0x284], R32, 0x2, P2 ;  /* 0x0000a1001b157a11 */ /* 0x000fe200010f1420 */
[----:B----4-:R-:W-:Y:S01]  /*1ec0*/  IMAD.IADD R0, R248, 0x1, -R2 ;  /* 0x00000001f8007824 */ /* 0x010fe200078e0a02 */
[----:B------:R-:W-:-:S04]  /*1ed0*/  LEA R12, P3, R3, R4, 0x6 ;  /* 0x00000004030c7211 */ /* 0x000fc800078630ff */
[----:B------:R-:W-:Y:S02]  /*1ee0*/  SHF.R.S32.HI R2, RZ, 0x1f, R0 ;  /* 0x0000001fff027819 */ /* 0x000fe40000011400 */
[----:B------:R-:W-:Y:S01]  /*1ef0*/  LEA.HI.X R13, R3, R5, R6, 0x6, P3 ;  /* 0x00000005030d7211 */ /* 0x000fe200018f3406 */
[----:B------:R-:W-:Y:S01]  /*1f00*/  IMAD.SHL.U32 R3, R250, 0x8, RZ ;  /* 0x00000008fa037824 */ /* 0x000fe200078e00ff */
[----:B------:R-:W-:Y:S02]  /*1f10*/  LEA.HI R230, R2, R0, RZ, 0x3 ;  /* 0x0000000002e67211 */ /* 0x000fe400078f18ff */
[----:B------:R-:W-:Y:S02]  /*1f20*/  LOP3.LUT R6, R16, 0xffffffe0, RZ, 0xc0, !PT ;  /* 0xffffffe010067812 */ /* 0x000fe400078ec0ff */
[C---:B------:R-:W-:Y:S01]  /*1f30*/  LOP3.LUT R2, R230.reuse, 0xfffffff8, RZ, 0xc0, !PT ;  /* 0xfffffff8e6027812 */ /* 0x040fe200078ec0ff */
[----:B------:R-:W-:Y:S01]  /*1f40*/  IMAD.SHL.U32 R230, R230, 0x40, RZ ;  /* 0x00000040e6e67824 */ /* 0x000fe200078e00ff */
[----:B------:R-:W-:Y:S01]  /*1f50*/  ISETP.GE.AND P3, PT, R24, c[0x0][0x1fc], PT ;  /* 0x00007f0018007a0c */ /* 0x000fe20003f66270 */
[----:B------:R-:W-:Y:S01]  /*1f60*/  IMAD.IADD R6, R248, 0x1, -R6 ;  /* 0x00000001f8067824 */ /* 0x000fe200078e0a06 */
[----:B------:R-:W-:Y:S01]  /*1f70*/  LOP3.LUT R3, R3, 0x8, RZ, 0xc0, !PT ;  /* 0x0000000803037812 */ /* 0x000fe200078ec0ff */
[----:B------:R-:W-:Y:S01]  /*1f80*/  IMAD.IADD R11, R0, 0x1, -R2 ;  /* 0x00000001000b7824 */ /* 0x000fe200078e0a02 */
[----:B------:R-:W-:Y:S01]  /*1f90*/  ISETP.LT.OR P1, PT, R10, 0x1, P3 ;  /* 0x000000010a00780c */ /* 0x000fe20001f21670 */
[----:B------:R-:W-:Y:S01]  /*1fa0*/  IMAD.SHL.U32 R0, R29, 0x40, RZ ;  /* 0x000000401d007824 */ /* 0x000fe200078e00ff */
[----:B------:R-:W-:-:S02]  /*1fb0*/  SHF.R.S32.HI R7, RZ, 0x1f, R6 ;  /* 0x0000001fff077819 */ /* 0x000fc40000011406 */
[----:B------:R-:W-:Y:S02]  /*1fc0*/  ISETP.LT.OR P3, PT, R10, 0x21, P3 ;  /* 0x000000210a00780c */ /* 0x000fe40001f61670 */
[----:B------:R-:W-:Y:S02]  /*1fd0*/  LEA.HI R2, R18, R248, RZ, 0x7 ;  /* 0x000000f812027211 */ /* 0x000fe400078f38ff */
[----:B------:R-:W-:Y:S02]  /*1fe0*/  LOP3.LUT R0, R0, 0x1c0, RZ, 0xc0, !PT ;  /* 0x000001c000007812 */ /* 0x000fe400078ec0ff */
[----:B------:R-:W-:Y:S01]  /*1ff0*/  LEA.HI R10, R7, R6, RZ, 0x2 ;  /* 0x00000006070a7211 */ /* 0x000fe200078f10ff */
[----:B------:R-:W-:Y:S01]  /*2000*/  IMAD.SHL.U32 R7, R23, 0x10, RZ ;  /* 0x0000001017077824 */ /* 0x000fe200078e00ff */
[----:B------:R-:W-:Y:S01]  /*2010*/  SHF.R.S32.HI R16, RZ, 0x7, R2 ;  /* 0x00000007ff107819 */ /* 0x000fe20000011402 */
[----:B------:R5:W-:Y:S01]  /*2020*/  LDGSTS.E.BYPASS.LTC128B.128 [R240+0x1e080], [R4.64+0x180], !P1 ;  /* 0x1e08018004f07fae */ /* 0x000be2000c901d56 */
[----:B------:R-:W-:-:S02]  /*2030*/  SHF.R.U32.HI R2, RZ, 0x3, R0 ;  /* 0x00000003ff027819 */ /* 0x000fc40000011600 */
[----:B--2---:R-:W-:Y:S01]  /*2040*/  LOP3.LUT R9, R10, 0x7ffffffc, RZ, 0xc0, !PT ;  /* 0x7ffffffc0a097812 */ /* 0x004fe200078ec0ff */
[----:B------:R-:W-:Y:S01]  /*2050*/  IMAD R8, R236, 0x2, R16 ;  /* 0x00000002ec087824 */ /* 0x000fe200078e0210 */
[----:B------:R-:W-:Y:S01]  /*2060*/  LOP3.LUT R7, R0, 0x10, R7, 0xf8, !PT ;  /* 0x0000001000077812 */ /* 0x000fe200078ef807 */
[----:B------:R1:W-:Y:S01]  /*2070*/  LDGSTS.E.BYPASS.LTC128B.128 [R240+0x19080], [R12.64], !P6 ;  /* 0x190800000cf07fae */ /* 0x0003e2000f101d56 */
[----:B------:R-:W-:Y:S01]  /*2080*/  LOP3.LUT R0, R2, R3, R0, 0x1e, !PT ;  /* 0x0000000302007212 */ /* 0x000fe200078e1e00 */
[----:B------:R-:W-:Y:S01]  /*2090*/  IMAD.IADD R14, R6, 0x1, -R9 ;  /* 0x00000001060e7824 */ /* 0x000fe200078e0a09 */
[C---:B------:R-:W-:Y:S01]  /*20a0*/  LEA.HI R6, R16.reuse, R16, RZ, 0x1 ;  /* 0x0000001010067211 */ /* 0x040fe200078f08ff */
[----:B------:R-:W-:Y:S01]  /*20b0*/  IMAD.SHL.U32 R9, R16, 0x8, RZ ;  /* 0x0000000810097824 */ /* 0x000fe200078e00ff */
[----:B------:R-:W-:Y:S01]  /*20c0*/  LOP3.LUT R15, R2, R7, R3, 0x1e, !PT ;  /* 0x00000007020f7212 */ /* 0x000fe200078e1e03 */
[----:B------:R-:W-:Y:S01]  /*20d0*/  IMAD.U32 R2, R8, 0x200, R0 ;  /* 0x0000020008027824 */ /* 0x000fe200078e0000 */
[----:B------:R-:W-:Y:S01]  /*20e0*/  LOP3.LUT R8, R6, 0x1ffffffe, RZ, 0xc0, !PT ;  /* 0x1ffffffe06087812 */ /* 0x000fe200078ec0ff */
[----:B------:R-:W-:Y:S01]  /*20f0*/  IMAD.SHL.U32 R0, R236, 0x20, RZ ;  /* 0x00000020ec007824 */ /* 0x000fe200078e00ff */
[----:B------:R-:W-:Y:S01]  /*2100*/  R2P PR, R11, 0x6 ;  /* 0x000000060b007804 */ /* 0x000fe20000000000 */
[----:B------:R-:W-:Y:S01]  /*2110*/  IMAD.SHL.U32 R6, R22, 0x40, RZ ;  /* 0x0000004016067824 */ /* 0x000fe200078e00ff */
[----:B------:R-:W-:Y:S01]  /*2120*/  LOP3.LUT R230, R230, 0xfffffe00, RZ, 0xc0, !PT ;  /* 0xfffffe00e6e67812 */ /* 0x000fe200078ec0ff */
[----:B------:R-:W-:Y:S01]  /*2130*/  IMAD.SHL.U32 R7, R26, 0x8, RZ ;  /* 0x000000081a077824 */ /* 0x000fe200078e00ff */
[----:B------:R-:W-:Y:S01]  /*2140*/  LOP3.LUT R3, R0, 0x20, RZ, 0xc0, !PT ;  /* 0x0000002000037812 */ /* 0x000fe200078ec0ff */
[----:B------:R-:W-:Y:S01]  /*2150*/  IMAD.IADD R8, R16, 0x1, -R8 ;  /* 0x0000000110087824 */ /* 0x000fe200078e0a08 */
[----:B------:R-:W-:Y:S01]  /*2160*/  LOP3.LUT R0, R6, 0x1c0, RZ, 0xc0, !PT ;  /* 0x000001c006007812 */ /* 0x000fe200078ec0ff */
[----:B------:R-:W-:Y:S01]  /*2170*/  IMAD.SHL.U32 R6, R25, 0x2, RZ ;  /* 0x0000000219067824 */ /* 0x000fe200078e00ff */
[----:B------:R-:W-:Y:S01]  /*2180*/  LOP3.LUT R16, R3, 0x18, R7, 0xf8, !PT ;  /* 0x0000001803107812 */ /* 0x000fe200078ef807 */
[----:B------:R-:W-:Y:S01]  /*2190*/  IMAD.SHL.U32 R7, R28, 0x2, RZ ;  /* 0x000000021c077824 */ /* 0x000fe200078e00ff */
[----:B------:R-:W-:Y:S01]  /*21a0*/  LOP3.LUT R3, R0, 0x8, R9, 0xf8, !PT ;  /* 0x0000000800037812 */ /* 0x000fe200078ef809 */
[----:B------:R-:W-:Y:S01]  /*21b0*/  IMAD R14, R8, 0x4, R14 ;  /* 0x00000004080e7824 */ /* 0x000fe200078e020e */
[----:B------:R-:W-:Y:S01]  /*21c0*/  SHF.R.U32.HI R0, RZ, 0x3, R0 ;  /* 0x00000003ff007819 */ /* 0x000fe20000011600 */
[----:B------:R-:W-:Y:S01]  /*21d0*/  IMAD.SHL.U32 R8, R19, 0x400, RZ ;  /* 0x0000040013087824 */ /* 0x000fe200078e00ff */
[----:B------:R-:W-:Y:S01]  /*21e0*/  LOP3.LUT R7, R7, 0x2, R33, 0xe2, !PT ;  /* 0x0000000207077812 */ /* 0x000fe200078ee221 */
[----:B------:R1:W-:Y:S01]  /*21f0*/  LDGSTS.E.BYPASS.LTC128B.128 [R240+0x1b080], [R12.64+0x80], !P5 ;  /* 0x1b0800800cf07fae */ /* 0x0003e2000e901d56 */
[----:B------:R-:W-:Y:S01]  /*2200*/  LOP3.LUT R9, R3, R0, RZ, 0x3c, !PT ;  /* 0x0000000003097212 */ /* 0x000fe200078e3cff */
[----:B---3--:R-:W-:Y:S01]  /*2210*/  IMAD.SHL.U32 R35, R14, 0x2, RZ ;  /* 0x000000020e237824 */ /* 0x008fe200078e00ff */
[----:B------:R-:W-:Y:S01]  /*2220*/  SHF.R.S32.HI R3, RZ, 0x2, R10 ;  /* 0x00000002ff037819 */ /* 0x000fe2000001140a */
[----:B------:R1:W-:Y:S01]  /*2230*/  LDGSTS.E.BYPASS.LTC128B.128 [R240+0x1d080], [R12.64+0x100], !P4 ;  /* 0x1d0801000cf07fae */ /* 0x0003e2000e101d56 */
[----:B------:R-:W-:Y:S01]  /*2240*/  LOP3.LUT R0, R17, 0x3ffffffc, RZ, 0xc0, !PT ;  /* 0x3ffffffc11007812 */ /* 0x000fe200078ec0ff */
[----:B------:R-:W-:Y:S01]  /*2250*/  IMAD.MOV.U32 R17, RZ, RZ, 0x10 ;  /* 0x00000010ff117424 */ /* 0x000fe200078e00ff */
[----:B------:R-:W-:Y:S01]  /*2260*/  LOP3.LUT R6, R6, 0x2, R34, 0xe2, !PT ;  /* 0x0000000206067812 */ /* 0x000fe200078ee222 */
[----:B------:R-:W-:Y:S01]  /*2270*/  IMAD R241, R19, 0x10, R3 ;  /* 0x0000001013f17824 */ /* 0x000fe200078e0203 */
[----:B------:R-:W-:Y:S01]  /*2280*/  LOP3.LUT R243, R243, R7, R31, 0xfe, !PT ;  /* 0x00000007f3f37212 */ /* 0x000fe200078efe1f */
[----:B------:R-:W-:Y:S01]  /*2290*/  IMAD.SHL.U32 R3, R11, 0x40, RZ ;  /* 0x000000400b037824 */ /* 0x000fe200078e00ff */
[----:B------:R-:W-:Y:S01]  /*22a0*/  LOP3.LUT R242, R242, R6, R30, 0xfe, !PT ;  /* 0x00000006f2f27212 */ /* 0x000fe200078efe1e */
[----:B-----5:R-:W-:Y:S01]  /*22b0*/  IMAD.IADD R4, R248, 0x1, -R0 ;  /* 0x00000001f8047824 */ /* 0x020fe200078e0a00 */
[----:B------:R-:W-:Y:S01]  /*22c0*/  SEL R5, R17, 0xfffffff0, !P1 ;  /* 0xfffffff011057807 */ /* 0x000fe20004800000 */
[----:B------:R-:W-:Y:S01]  /*22d0*/  IMAD R0, R236, 0x200, R15 ;  /* 0x00000200ec007824 */ /* 0x000fe200078e020f */
[----:B------:R-:W-:Y:S01]  /*22e0*/  LOP3.LUT R3, R3, 0x1c0, RZ, 0xc0, !PT ;  /* 0x000001c003037812 */ /* 0x000fe200078ec0ff */
[----:B------:R-:W-:Y:S01]  /*22f0*/  IMAD R7, R4, 0x2, R8 ;  /* 0x0000000204077824 */ /* 0x000fe200078e0208 */
[----:B------:R-:W-:Y:S01]  /*2300*/  SEL R4, R246, 0xffffffe0, !P2 ;  /* 0xffffffe0f6047807 */ /* 0x000fe20005000000 */
[----:B------:R-:W-:Y:S01]  /*2310*/  IMAD.SHL.U32 R236, R236, 0x8, RZ ;  /* 0x00000008ecec7824 */ /* 0x000fe200078e00ff */
[----:B------:R-:W-:Y:S01]  /*2320*/  SHF.R.U32.HI R6, RZ, 0x3, R3 ;  /* 0x00000003ff067819 */ /* 0x000fe20000011603 */
[----:B------:R-:W-:Y:S01]  /*2330*/  IMAD.IADD R10, R9, 0x1, R7 ;  /* 0x00000001090a7824 */ /* 0x000fe200078e0207 */
[----:B------:R-:W-:Y:S01]  /*2340*/  R2P PR, R29, 0x6 ;  /* 0x000000061d007804 */ /* 0x000fe20000000000 */
[----:B------:R1:W-:Y:S01]  /*2350*/  LDGSTS.E.BYPASS.LTC128B.128 [R240+0x1f080], [R12.64+0x180], !P3 ;  /* 0x1f0801800cf07fae */ /* 0x0003e2000d901d56 */
[----:B------:R-:W-:Y:S01]  /*2360*/  LOP3.LUT R236, R3, 0x8, R236, 0xf8, !PT ;  /* 0x0000000803ec7812 */ /* 0x000fe200078ef8ec */
[----:B------:R-:W-:Y:S01]  /*2370*/  IMAD.SHL.U32 R244, R10, 0x2, RZ ;  /* 0x000000020af47824 */ /* 0x000fe200078e00ff */
[----:B------:R-:W-:Y:S01]  /*2380*/  LOP3.LUT R7, R6, R16, R3, 0x1e, !PT ;  /* 0x0000001006077212 */ /* 0x000fe200078e1e03 */
[----:B------:R-:W-:Y:S01]  /*2390*/  IMAD R9, R23, 0x400, R230 ;  /* 0x0000040017097824 */ /* 0x000fe200078e02e6 */
[----:B------:R-:W-:Y:S01]  /*23a0*/  SEL R3, R17, 0xfffffff0, !P1 ;  /* 0xfffffff011037807 */ /* 0x000fe20004800000 */
[----:B------:R-:W-:Y:S01]  /*23b0*/  STL [R1+0x8], R35 ;  /* 0x0000082301007387 */ /* 0x000fe20000100800 */
[----:B------:R-:W-:Y:S01]  /*23c0*/  SEL R228, R246, 0xffffffe0, !P2 ;  /* 0xffffffe0f6e47807 */ /* 0x000fe20005000000 */
[----:B------:R-:W-:Y:S01]  /*23d0*/  IMAD.SHL.U32 R2, R2, 0x2, RZ ;  /* 0x0000000202027824 */ /* 0x000fe200078e00ff */
[----:B------:R-:W-:Y:S01]  /*23e0*/  R2P PR, R22, 0x6 ;  /* 0x0000000616007804 */ /* 0x000fe20000000000 */
[----:B------:R-:W-:Y:S01]  /*23f0*/  IMAD.SHL.U32 R235, R0, 0x2, RZ ;  /* 0x0000000200eb7824 */ /* 0x000fe200078e00ff */
[----:B------:R-:W-:Y:S01]  /*2400*/  ISETP.GE.AND P6, PT, R248, 0x10, PT ;  /* 0x00000010f800780c */ /* 0x000fe20003fc6270 */
[----:B------:R-:W-:Y:S01]  /*2410*/  IMAD R3, R3, 0x2, R2 ;  /* 0x0000000203037824 */ /* 0x000fe200078e0202 */
[----:B------:R-:W-:Y:S01]  /*2420*/  LOP3.LUT R236, R236, R6, RZ, 0x3c, !PT ;  /* 0x00000006ecec7212 */ /* 0x000fe200078e3cff */
[----:B------:R-:W-:Y:S01]  /*2430*/  IMAD.IADD R232, R0, 0x1, R228 ;  /* 0x0000000100e87824 */ /* 0x000fe200078e02e4 */
[-C--:B------:R-:W-:Y:S01]  /*2440*/  LOP3.LUT R6, R7, R230.reuse, RZ, 0xfc, !PT ;  /* 0x000000e607067212 */ /* 0x080fe200078efcff */
[----:B------:R-:W-:Y:S01]  /*2450*/  IMAD R229, R228, 0x2, R2 ;  /* 0x00000002e4e57824 */ /* 0x000fe200078e0202 */
[----:B------:R-:W-:Y:S01]  /*2460*/  IADD3 R7, R244, 0x20280, RZ ;  /* 0x00020280f4077810 */ /* 0x000fe20007ffe0ff */
[----:B------:R-:W-:Y:S01]  /*2470*/  IMAD R228, R228, 0x2, R3 ;  /* 0x00000002e4e47824 */ /* 0x000fe200078e0203 */
[----:B------:R-:W-:Y:S01]  /*2480*/  IADD3 R245, R244, 0x202c0, RZ ;  /* 0x000202c0f4f57810 */ /* 0x000fe20007ffe0ff */
[----:B------:R-:W-:Y:S01]  /*2490*/  IMAD.SHL.U32 R0, R6, 0x2, RZ ;  /* 0x0000000206007824 */ /* 0x000fe200078e00ff */
[C---:B------:R-:W-:Y:S01]  /*24a0*/  IADD3 R230, R236.reuse, R230, R8 ;  /* 0x000000e6ece67210 */ /* 0x040fe20007ffe008 */
[----:B------:R-:W-:Y:S01]  /*24b0*/  IMAD.IADD R236, R236, 0x1, R9 ;  /* 0x00000001ecec7824 */ /* 0x000fe200078e0209 */
[----:B------:R-:W-:Y:S01]  /*24c0*/  @P2 IADD3 R245, R7, -0x40, RZ ;  /* 0xffffffc007f52810 */ /* 0x000fe20007ffe0ff */
[----:B------:R-:W-:Y:S01]  /*24d0*/  @!P6 IMAD.SHL.U32 R7, R248, 0x10, RZ ;  /* 0x00000010f807e824 */ /* 0x000fe200078e00ff */
[----:B------:R-:W-:Y:S01]  /*24e0*/  IADD3 R8, R165, UR12, RZ ;  /* 0x0000000ca5087c10 */ /* 0x000fe2000fffe0ff */
[----:B------:R-:W-:Y:S01]  /*24f0*/  IMAD.SHL.U32 R230, R230, 0x2, RZ ;  /* 0x00000002e6e67824 */ /* 0x000fe200078e00ff */
[----:B------:R-:W-:Y:S01]  /*2500*/  LEA R236, R236, 0x22280, 0x1 ;  /* 0x00022280ecec7811 */ /* 0x000fe200078e08ff */
[----:B------:R-:W-:Y:S01]  /*2510*/  IMAD.SHL.U32 R232, R232, 0x2, RZ ;  /* 0x00000002e8e87824 */ /* 0x000fe200078e00ff */
[----:B------:R2:W-:Y:S01]  /*2520*/  @!P6 LDGSTS.E.BYPASS.LTC128B.128 [R7+0x20180], [R20.64] ;  /* 0x201800001407efae */ /* 0x0005e2000b901d56 */
[----:B------:R-:W-:Y:S01]  /*2530*/  SEL R246, R246, 0xffffffe0, !P1 ;  /* 0xffffffe0f6f67807 */ /* 0x000fe20004800000 */
[C---:B------:R-:W-:Y:S01]  /*2540*/  IMAD R231, R5.reuse, 0x2, R230 ;  /* 0x0000000205e77824 */ /* 0x040fe200078e02e6 */
[----:B------:R-:W-:Y:S01]  /*2550*/  ISETP.LE.AND P2, PT, R166, c[0x0][0x2a8], PT ;  /* 0x0000aa00a6007a0c */ /* 0x000fe20003f43270 */
[----:B------:R3:W-:Y:S01]  /*2560*/  STL [R1+0x2c], R8 ;  /* 0x00002c0801007387 */ /* 0x0007e20000100800 */
[----:B------:R-:W-:-:S02]  /*2570*/  IMAD R237, R5, 0x2, R236 ;  /* 0x0000000205ed7824 */ /* 0x000fc400078e02ec */
[----:B------:R-:W-:Y:S01]  /*2580*/  IMAD.IADD R247, R244, 0x1, R246 ;  /* 0x00000001f4f77824 */ /* 0x000fe200078e02f6 */
[----:B------:R-:W0:Y:S01]  /*2590*/  LDGDEPBAR ;  /* 0x00000000000079af */ /* 0x000e220000000000 */
[----:B------:R-:W-:Y:S02]  /*25a0*/  IMAD.IADD R246, R246, 0x1, R245 ;  /* 0x00000001f6f67824 */ /* 0x000fe400078e02f5 */
[C---:B------:R-:W-:Y:S02]  /*25b0*/  IMAD R234, R4.reuse, 0x2, R230 ;  /* 0x0000000204ea7824 */ /* 0x040fe400078e02e6 */
[C---:B------:R-:W-:Y:S02]  /*25c0*/  IMAD R239, R4.reuse, 0x2, R236 ;  /* 0x0000000204ef7824 */ /* 0x040fe400078e02ec */
[C---:B------:R-:W-:Y:S02]  /*25d0*/  IMAD R233, R4.reuse, 0x2, R231 ;  /* 0x0000000204e97824 */ /* 0x040fe400078e02e7 */
[----:B------:R-:W-:-:S02]  /*25e0*/  IMAD R238, R4, 0x2, R237 ;  /* 0x0000000204ee7824 */ /* 0x000fc400078e02ed */
[----:B--2---:R-:W-:Y:S01]  /*25f0*/  IMAD.U32 R7, RZ, RZ, UR5 ;  /* 0x00000005ff077e24 */ /* 0x004fe2000f8e00ff */
[----:B---3--:R-:W-:-:S04]  /*2600*/  IADD3 R8, -R35, UR13, RZ ;  /* 0x0000000d23087c10 */ /* 0x008fc8000fffe1ff */
[----:B------:R-:W-:Y:S01]  /*2610*/  IADD3 R7, R7, -c[0x0][0x168], -R35 ;  /* 0x80005a0007077a10 */ /* 0x000fe20007ffe823 */
[----:B------:R1:W-:Y:S03]  /*2620*/  STL [R1+0x20], R8 ;  /* 0x0000200801007387 */ /* 0x0003e60000100800 */
[C---:B------:R-:W-:Y:S02]  /*2630*/  IADD3 R252, R7.reuse, c[0x0][0x2a4], RZ ;  /* 0x0000a90007fc7a10 */ /* 0x040fe40007ffe0ff */
[----:B------:R-:W-:-:S05]  /*2640*/  IADD3 R7, R7, UR4, RZ ;  /* 0x0000000407077c10 */ /* 0x000fca000fffe0ff */
[----:B------:R1:W-:Y:S02]  /*2650*/  STL [R1+0xc], R7 ;  /* 0x00000c0701007387 */ /* 0x0003e40000100800 */
.L_x_707:
[----:B------:R-:W-:Y:S04]  /*2660*/  DEPBAR.LE SB0, 0x0 ;  /* 0x000080000000791a */ /* 0x000fe80000000000 */
[----:B------:R-:W-:Y:S06]  /*2670*/  BAR.SYNC.DEFER_BLOCKING 0x0 ;  /* 0x0000000000007b1d */ /* 0x000fec0000010000 */
[----:B-1----:R-:W-:Y:S01]  /*2680*/  LDSM.16.M88.4 R16, [R230+0x10080] ;  /* 0x01008000e610783b */ /* 0x002fe20000000200 */
[----:B------:R-:W-:Y:S03]  /*2690*/  UMOV UR10, UR14 ;  /* 0x0000000e000a7c82 */ /* 0x000fe60008000000 */
[----:B-1----:R-:W1:Y:S04]  /*26a0*/  LDSM.16.M88.4 R8, [R2+0x80] ;  /* 0x000080000208783b */ /* 0x002e680000000200 */
[----:B------:R-:W2:Y:S04]  /*26b0*/  LDSM.16.M88.4 R20, [R2+0x1080] ;  /* 0x001080000214783b */ /* 0x000ea80000000200 */
[----:B------:R-:W-:Y:S04]  /*26c0*/  LDSM.16.M88.4 R24, [R231+0x10080] ;  /* 0x01008000e718783b */ /* 0x000fe80000000200 */
[----:B------:R-:W3:Y:S04]  /*26d0*/  LDSM.16.M88.4 R28, [R3+0x80] ;  /* 0x00008000031c783b */ /* 0x000ee80000000200 */
[----:B------:R-:W4:Y:S04]  /*26e0*/  LDL R173, [R1+0xc] ;  /* 0x00000c0001ad7983 */ /* 0x000f280000100800 */
[----:B------:R-:W5:Y:S04]  /*26f0*/  LDSM.16.M88.4 R32, [R3+0x1080] ;  /* 0x001080000320783b */ /* 0x000f680000000200 */
[----:B------:R-:W4:Y:S04]  /*2700*/  LDL R172, [R1+0x20] ;  /* 0x0000200001ac7983 */ /* 0x000f280000100800 */
[----:B------:R-:W-:Y:S04]  /*2710*/  LDSM.16.M88.4 R164, [R229+0x80] ;  /* 0x00008000e5a4783b */ /* 0x000fe80000000200 */
[----:B------:R-:W-:Y:S04]  /*2720*/  LDSM.16.M88.4 R168, [R229+0x1080] ;  /* 0x00108000e5a8783b */ /* 0x000fe80000000200 */
[----:B------:R-:W-:Y:S01]  /*2730*/  LDS R200, [R241.X4+0x20080] ;  /* 0x02008000f1c87984 */ /* 0x000fe20000004800 */
[C---:B-1----:R-:W-:Y:S03]  /*2740*/  HMMA.16816.F32.BF16 R4, R16.reuse, R8, RZ ;  /* 0x000000081004723c */ /* 0x042fe600000418ff */
[----:B------:R-:W-:Y:S05]  /*2750*/  LDS R201, [R241.X4+0x200a0] ;  /* 0x0200a000f1c97984 */ /* 0x000fea0000004800 */
[C---:B------:R-:W-:Y:S08]  /*2760*/  HMMA.16816.F32.BF16 R8, R16.reuse, R10, RZ ;  /* 0x0000000a1008723c */ /* 0x040ff000000418ff */
[C---:B--2---:R-:W-:Y:S08]  /*2770*/  HMMA.16816.F32.BF16 R12, R16.reuse, R20, RZ ;  /* 0x00000014100c723c */ /* 0x044ff000000418ff */
[----:B------:R-:W-:Y:S01]  /*2780*/  HMMA.16816.F32.BF16 R16, R16, R22, RZ ;  /* 0x000000161010723c */ /* 0x000fe200000418ff */
[----:B------:R-:W1:Y:S07]  /*2790*/  LDSM.16.M88.4 R20, [R234+0x10080] ;  /* 0x01008000ea14783b */ /* 0x000e6e0000000200 */
[C---:B---3--:R-:W-:Y:S08]  /*27a0*/  HMMA.16816.F32.BF16 R4, R24.reuse, R28, R4 ;  /* 0x0000001c1804723c */ /* 0x048ff00000041804 */
[C---:B------:R-:W-:Y:S01]  /*27b0*/  HMMA.16816.F32.BF16 R8, R24.reuse, R30, R8 ;  /* 0x0000001e1808723c */ /* 0x040fe20000041808 */
[----:B------:R-:W-:Y:S07]  /*27c0*/  LDSM.16.M88.4 R28, [R228+0x80] ;  /* 0x00008000e41c783b */ /* 0x000fee0000000200 */
[C---:B-----5:R-:W-:Y:S08]  /*27d0*/  HMMA.16816.F32.BF16 R12, R24.reuse, R32, R12 ;  /* 0x00000020180c723c */ /* 0x060ff0000004180c */
[----:B------:R-:W-:Y:S01]  /*27e0*/  HMMA.16816.F32.BF16 R16, R24, R34, R16 ;  /* 0x000000221810723c */ /* 0x000fe20000041810 */
[----:B------:R-:W2:Y:S04]  /*27f0*/  LDSM.16.M88.4 R24, [R233+0x10080] ;  /* 0x01008000e918783b */ /* 0x000ea80000000200 */
[----:B------:R-:W3:Y:S03]  /*2800*/  LDSM.16.M88.4 R32, [R228+0x1080] ;  /* 0x00108000e420783b */ /* 0x000ee60000000200 */
[C---:B-1----:R-:W-:Y:S08]  /*2810*/  HMMA.16816.F32.BF16 R4, R20.reuse, R164, R4 ;  /* 0x000000a41404723c */ /* 0x042ff00000041804 */
[C---:B------:R-:W-:Y:S01]  /*2820*/  HMMA.16816.F32.BF16 R8, R20.reuse, R166, R8 ;  /* 0x000000a61408723c */ /* 0x040fe20000041808 */
[----:B------:R-:W-:Y:S07]  /*2830*/  LDSM.16.M88.4 R164, [R2+0x2080] ;  /* 0x0020800002a4783b */ /* 0x000fee0000000200 */
[C---:B------:R-:W-:Y:S08]  /*2840*/  HMMA.16816.F32.BF16 R12, R20.reuse, R168, R12 ;  /* 0x000000a8140c723c */ /* 0x040ff0000004180c */
[----:B------:R-:W-:Y:S01]  /*2850*/  HMMA.16816.F32.BF16 R16, R20, R170, R16 ;  /* 0x000000aa1410723c */ /* 0x000fe20000041810 */
[----:B------:R-:W1:Y:S04]  /*2860*/  LDSM.16.M88.4 R20, [R230+0x12080] ;  /* 0x01208000e614783b */ /* 0x000e680000000200 */
[----:B------:R-:W5:Y:S03]  /*2870*/  LDSM.16.M88.4 R168, [R2+0x3080] ;  /* 0x0030800002a8783b */ /* 0x000f660000000200 */
[C---:B--2---:R-:W-:Y:S08]  /*2880*/  HMMA.16816.F32.BF16 R4, R24.reuse, R28, R4 ;  /* 0x0000001c1804723c */ /* 0x044ff00000041804 */
[C---:B------:R-:W-:Y:S01]  /*2890*/  HMMA.16816.F32.BF16 R8, R24.reuse, R30, R8 ;  /* 0x0000001e1808723c */ /* 0x040fe20000041808 */
[----:B------:R-:W-:Y:S07]  /*28a0*/  LDSM.16.M88.4 R28, [R3+0x2080] ;  /* 0x00208000031c783b */ /* 0x000fee0000000200 */
[C---:B---3--:R-:W-:Y:S08]  /*28b0*/  HMMA.16816.F32.BF16 R12, R24.reuse, R32, R12 ;  /* 0x00000020180c723c */ /* 0x048ff0000004180c */
[----:B------:R-:W-:Y:S01]  /*28c0*/  HMMA.16816.F32.BF16 R16, R24, R34, R16 ;  /* 0x000000221810723c */ /* 0x000fe20000041810 */
[----:B------:R-:W2:Y:S04]  /*28d0*/  LDSM.16.M88.4 R24, [R231+0x12080] ;  /* 0x01208000e718783b */ /* 0x000ea80000000200 */
[----:B------:R-:W3:Y:S03]  /*28e0*/  LDSM.16.M88.4 R32, [R3+0x3080] ;  /* 0x003080000320783b */ /* 0x000ee60000000200 */
[C---:B-1----:R-:W-:Y:S08]  /*28f0*/  HMMA.16816.F32.BF16 R4, R20.reuse, R164, R4 ;  /* 0x000000a41404723c */ /* 0x042ff00000041804 */
[C---:B------:R-:W-:Y:S01]  /*2900*/  HMMA.16816.F32.BF16 R8, R20.reuse, R166, R8 ;  /* 0x000000a61408723c */ /* 0x040fe20000041808 */
[----:B------:R-:W-:Y:S07]  /*2910*/  LDSM.16.M88.4 R164, [R229+0x2080] ;  /* 0x00208000e5a4783b */ /* 0x000fee0000000200 */
[C---:B-----5:R-:W-:Y:S08]  /*2920*/  HMMA.16816.F32.BF16 R12, R20.reuse, R168, R12 ;  /* 0x000000a8140c723c */ /* 0x060ff0000004180c */
        /* <DEDUP_REMOVED lines=67> */
[C---:B------:R-:W-:Y:S08]  /*2d60*/  HMMA.16816.F32.BF16 R8, R20.reuse, R166, R8 ;  /* 0x000000a61408723c */ /* 0x040ff00000041808 */
[C---:B-----5:R-:W-:Y:S08]  /*2d70*/  HMMA.16816.F32.BF16 R12, R20.reuse, R168, R12 ;  /* 0x000000a8140c723c */ /* 0x060ff0000004180c */
[----:B------:R-:W-:Y:S07]  /*2d80*/  HMMA.16816.F32.BF16 R16, R20, R170, R16 ;  /* 0x000000aa1410723c */ /* 0x000fee0000041810 */
[----:B------:R-:W-:Y:S01]  /*2d90*/  IMAD.U32 R21, RZ, RZ, UR14 ;  /* 0x0000000eff157e24 */ /* 0x000fe2000f8e00ff */
[C---:B--2---:R-:W-:Y:S05]  /*2da0*/  HMMA.16816.F32.BF16 R4, R24.reuse, R28, R4 ;  /* 0x0000001c1804723c */ /* 0x044fea0000041804 */
[----:B------:R-:W-:Y:S03]  /*2db0*/  IMAD R21, R21, 0x40, R241 ;  /* 0x0000004015157824 */ /* 0x000fe600078e02f1 */
[C---:B------:R-:W-:Y:S04]  /*2dc0*/  HMMA.16816.F32.BF16 R8, R24.reuse, R30, R8 ;  /* 0x0000001e1808723c */ /* 0x040fe80000041808 */
[C---:B------:R-:W-:Y:S02]  /*2dd0*/  IADD3 R197, R21.reuse, R252, RZ ;  /* 0x000000fc15c57210 */ /* 0x040fe40007ffe0ff */
[----:B----4-:R-:W-:Y:S02]  /*2de0*/  IADD3 R196, R21, R173, RZ ;  /* 0x000000ad15c47210 */ /* 0x010fe40007ffe0ff */
[C---:B---3--:R-:W-:Y:S04]  /*2df0*/  HMMA.16816.F32.BF16 R12, R24.reuse, R32, R12 ;  /* 0x00000020180c723c */ /* 0x048fe8000004180c */
[----:B------:R-:W-:Y:S04]  /*2e00*/  IMNMX R197, R172, R197, PT ;  /* 0x000000c5acc57217 */ /* 0x000fe80003800200 */
[----:B------:R-:W-:Y:S01]  /*2e10*/  HMMA.16816.F32.BF16 R16, R24, R34, R16 ;  /* 0x000000221810723c */ /* 0x000fe20000041810 */
[----:B------:R-:W-:-:S07]  /*2e20*/  @!P2 BRA `(.L_x_697) ;  /* 0x000001900000a947 */ /* 0x000fce0003800000 */
[----:B------:R-:W-:Y:S01]  /*2e30*/  IMAD.MOV.U32 R20, RZ, RZ, c[0x0][0x168] ;  /* 0x00005a00ff147624 */ /* 0x000fe200078e00ff */
[----:B------:R-:W-:Y:S01]  /*2e40*/  BSSY B0, `(.L_x_698) ;  /* 0x0000010000007945 */ /* 0x000fe20003800000 */
[----:B------:R-:W-:Y:S03]  /*2e50*/  IMAD.MOV.U32 R174, RZ, RZ, 0x1 ;  /* 0x00000001ffae7424 */ /* 0x000fe600078e00ff */
[----:B------:R-:W-:Y:S04]  /*2e60*/  IADD3 R20, R21, c[0x0][0x198], -R20 ;  /* 0x0000660015147a10 */ /* 0x000fe80007ffe814 */
[----:B------:R-:W-:Y:S11]  /*2e70*/  ISETP.GT.AND P1, PT, R20, -0x1, PT ;  /* 0xffffffff1400780c */ /* 0x000ff60003f24270 */
[----:B------:R-:W-:Y:S02]  /*2e80*/  @!UPT UIADD3 URZ, URZ, URZ, URZ ;  /* 0x0000003f3f3ff290 */ /* 0x000fe4000fffe03f */
[----:B------:R-:W-:-:S05]  /*2e90*/  @P1 BRA `(.L_x_699) ;  /* 0x0000006000001947 */ /* 0x000fca0003800000 */
[----:B------:R-:W-:Y:S02]  /*2ea0*/  ISETP.NE.AND P1, PT, R174, c[0x0][0x2a8], PT ;  /* 0x0000aa00ae007a0c */ /* 0x000fe40003f25270 */
[----:B------:R-:W-:Y:S11]  /*2eb0*/  LOP3.LUT R20, RZ, R20, RZ, 0x33, !PT ;  /* 0x00000014ff147212 */ /* 0x000ff600078e33ff */
[----:B------:R-:W-:Y:S05]  /*2ec0*/  @P1 IMAD.HI.U32 R22, R20, c[0x0][0x2ac], RZ ;  /* 0x0000ab0014161a27 */ /* 0x000fea00078e00ff */
[----:B------:R-:W-:Y:S04]  /*2ed0*/  @P1 SHF.R.U32.HI R20, RZ, c[0x0][0x2b0], R22 ;  /* 0x0000ac00ff141a19 */ /* 0x000fe80000011616 */
[----:B------:R-:W-:Y:S01]  /*2ee0*/  LOP3.LUT R20, RZ, R20, RZ, 0x33, !PT ;  /* 0x00000014ff147212 */ /* 0x000fe200078e33ff */
[----:B------:R-:W-:-:S05]  /*2ef0*/  BRA `(.L_x_700) ;  /* 0x0000004000007947 */ /* 0x000fca0003800000 */
.L_x_699:
[----:B------:R-:W-:Y:S11]  /*2f00*/  ISETP.NE.AND P1, PT, R174, c[0x0][0x2a8], PT ;  /* 0x0000aa00ae007a0c */ /* 0x000ff60003f25270 */
[----:B------:R-:W-:Y:S02]  /*2f10*/  @!UPT UIADD3 URZ, URZ, URZ, URZ ;  /* 0x0000003f3f3ff290 */ /* 0x000fe4000fffe03f */
[----:B------:R-:W-:Y:S05]  /*2f20*/  @P1 IMAD.HI.U32 R22, R20, c[0x0][0x2ac], RZ ;  /* 0x0000ab0014161a27 */ /* 0x000fea00078e00ff */
[----:B------:R-:W-:Y:S02]  /*2f30*/  @P1 SHF.R.U32.HI R20, RZ, c[0x0][0x2b0], R22 ;  /* 0x0000ac00ff141a19 */ /* 0x000fe40000011616 */
.L_x_700:
[----:B------:R-:W-:Y:S05]  /*2f40*/  BSYNC B0 ;  /* 0x0000000000007941 */ /* 0x000fea0003800000 */
.L_x_698:
[----:B------:R-:W2:Y:S01]  /*2f50*/  LDL R23, [R1+0x8] ;  /* 0x0000080001177983 */ /* 0x000ea20000100800 */
[----:B------:R-:W-:Y:S04]  /*2f60*/  IMAD.MOV.U32 R22, RZ, RZ, c[0x0][0x2a8] ;  /* 0x0000aa00ff167624 */ /* 0x000fe800078e00ff */
[----:B------:R-:W-:Y:S04]  /*2f70*/  IMAD R20, R20, R22, -UR15 ;  /* 0x8000000f14147e24 */ /* 0x000fe8000f8e0216 */
[----:B--2---:R-:W-:Y:S05]  /*2f80*/  IMAD.IADD R20, R20, 0x1, -R23 ;  /* 0x0000000114147824 */ /* 0x004fea00078e0a17 */
[----:B------:R-:W-:Y:S02]  /*2f90*/  IADD3 R22, R20, c[0x0][0x2a8], RZ ;  /* 0x0000aa0014167a10 */ /* 0x000fe40007ffe0ff */
[----:B------:R-:W-:Y:S02]  /*2fa0*/  IMNMX R196, R196, R20, !PT ;  /* 0x00000014c4c47217 */ /* 0x000fe40007800200 */
[----:B------:R-:W-:Y:S02]  /*2fb0*/  IMNMX R197, R197, R22, PT ;  /* 0x00000016c5c57217 */ /* 0x000fe40003800200 */
.L_x_697:
[----:B------:R-:W-:Y:S05]  /*2fc0*/  IADD3 R20, R21, 0x8, RZ ;  /* 0x0000000815147810 */ /* 0x000fea0007ffe0ff */
[--C-:B------:R-:W-:Y:S02]  /*2fd0*/  IMAD.IADD R199, R252, 0x1, R20.reuse ;  /* 0x00000001fcc77824 */ /* 0x100fe400078e0214 */
[----:B------:R-:W-:Y:S03]  /*2fe0*/  IMAD.IADD R198, R173, 0x1, R20 ;  /* 0x00000001adc67824 */ /* 0x000fe600078e0214 */
[----:B------:R-:W-:Y:S01]  /*2ff0*/  IMNMX R199, R172, R199, PT ;  /* 0x000000c7acc77217 */ /* 0x000fe20003800200 */
[----:B------:R-:W-:-:S05]  /*3000*/  @!P2 BRA `(.L_x_701) ;  /* 0x000001900000a947 */ /* 0x000fca0003800000 */
        /* <DEDUP_REMOVED lines=13> */
.L_x_703:
[----:B------:R-:W-:Y:S11]  /*30e0*/  ISETP.NE.AND P1, PT, R22, c[0x0][0x2a8], PT ;  /* 0x0000aa0016007a0c */ /* 0x000ff60003f25270 */
[----:B------:R-:W-:Y:S02]  /*30f0*/  @!UPT UIADD3 URZ, URZ, URZ, URZ ;  /* 0x0000003f3f3ff290 */ /* 0x000fe4000fffe03f */
[----:B------:R-:W-:Y:S05]  /*3100*/  @P1 IMAD.HI.U32 R21, R20, c[0x0][0x2ac], RZ ;  /* 0x0000ab0014151a27 */ /* 0x000fea00078e00ff */
[----:B------:R-:W-:Y:S02]  /*3110*/  @P1 SHF.R.U32.HI R20, RZ, c[0x0][0x2b0], R21 ;  /* 0x0000ac00ff141a19 */ /* 0x000fe40000011615 */
.L_x_704:
[----:B------:R-:W-:Y:S05]  /*3120*/  BSYNC B0 ;  /* 0x0000000000007941 */ /* 0x000fea0003800000 */
.L_x_702:
[----:B------:R-:W2:Y:S01]  /*3130*/  LDL R22, [R1+0x8] ;  /* 0x0000080001167983 */ /* 0x000ea20000100800 */
[----:B------:R-:W-:Y:S04]  /*3140*/  IMAD.MOV.U32 R21, RZ, RZ, c[0x0][0x2a8] ;  /* 0x0000aa00ff157624 */ /* 0x000fe800078e00ff */
[----:B------:R-:W-:Y:S04]  /*3150*/  IMAD R20, R20, R21, -UR15 ;  /* 0x8000000f14147e24 */ /* 0x000fe8000f8e0215 */
[----:B--2---:R-:W-:Y:S05]  /*3160*/  IMAD.IADD R20, R20, 0x1, -R22 ;  /* 0x0000000114147824 */ /* 0x004fea00078e0a16 */
[----:B------:R-:W-:Y:S02]  /*3170*/  IADD3 R21, R20, c[0x0][0x2a8], RZ ;  /* 0x0000aa0014157a10 */ /* 0x000fe40007ffe0ff */
[----:B------:R-:W-:Y:S02]  /*3180*/  IMNMX R198, R198, R20, !PT ;  /* 0x00000014c6c67217 */ /* 0x000fe40007800200 */
[----:B------:R-:W-:Y:S02]  /*3190*/  IMNMX R199, R199, R21, PT ;  /* 0x00000015c7c77217 */ /* 0x000fe40003800200 */
.L_x_701:
[----:B------:R-:W-:Y:S04]  /*31a0*/  DEPBAR.LE SB0, 0x0 ;  /* 0x000080000000791a */ /* 0x000fe80000000000 */
[----:B------:R-:W-:Y:S01]  /*31b0*/  BAR.SYNC.DEFER_BLOCKING 0x0 ;  /* 0x0000000000007b1d */ /* 0x000fe20000010000 */
[----:B------:R-:W-:Y:S01]  /*31c0*/  PLOP3.LUT P1, PT, PT, PT, UP1, 0x80, 0x0 ;  /* 0x000000000000781c */ /* 0x000fe20003f2f018 */
[----:B------:R-:W-:Y:S03]  /*31d0*/  UIADD3 UR14, UR14, 0x1, URZ ;  /* 0x000000010e0e7890 */ /* 0x000fe6000fffe03f */
[C---:B------:R-:W-:Y:S01]  /*31e0*/  ISETP.GT.AND P3, PT, R196.reuse, RZ, P1 ;  /* 0x000000ffc400720c */ /* 0x040fe20000f64270 */
[----:B------:R-:W-:Y:S01]  /*31f0*/  UISETP.GE.AND UP0, UPT, UR14, UR16, UPT ;  /* 0x000000100e00728c */ /* 0x000fe2000bf06270 */
[----:B------:R-:W-:Y:S02]  /*3200*/  ISETP.GT.AND P4, PT, R196, 0x30, P1 ;  /* 0x00000030c400780c */ /* 0x000fe40000f84270 */
[C---:B------:R-:W-:Y:S02]  /*3210*/  ISETP.LT.OR P3, PT, R197.reuse, 0x1, P3 ;  /* 0x00000001c500780c */ /* 0x040fe40001f61670 */
[C---:B------:R-:W-:Y:S02]  /*3220*/  ISETP.LT.OR P4, PT, R197.reuse, 0x31, P4 ;  /* 0x00000031c500780c */ /* 0x040fe40002781670 */
[----:B------:R-:W-:Y:S02]  /*3230*/  FSEL R4, R4, -INF , !P3 ;  /* 0xff80000004047808 */ /* 0x000fe40005800000 */
[----:B------:R-:W-:Y:S02]  /*3240*/  ISETP.GT.AND P3, PT, R196, 0x1, P1 ;  /* 0x00000001c400780c */ /* 0x000fe40000f64270 */
[----:B------:R-:W-:Y:S01]  /*3250*/  FSEL R16, R16, -INF , !P4 ;  /* 0xff80000010107808 */ /* 0x000fe20006000000 */
[--C-:B------:R-:W-:Y:S01]  /*3260*/  FFMA.FTZ R4, R4, c[0x0][0x29c], -R200.reuse ;  /* 0x0000a70004047a23 */ /* 0x100fe200000108c8 */
[----:B------:R-:W-:Y:S03]  /*3270*/  ISETP.LT.OR P3, PT, R197, 0x2, P3 ;  /* 0x00000002c500780c */ /* 0x000fe60001f61670 */
[--C-:B------:R-:W-:Y:S01]  /*3280*/  FFMA.FTZ R16, R16, c[0x0][0x29c], -R200.reuse ;  /* 0x0000a70010107a23 */ /* 0x100fe200000108c8 */
[----:B------:R-:W-:Y:S01]  /*3290*/  FSEL R5, R5, -INF , !P3 ;  /* 0xff80000005057808 */ /* 0x000fe20005800000 */
[----:B------:R-:W-:Y:S01]  /*32a0*/  LDSM.16.M88.4 R32, [R230+0x18080] ;  /* 0x01808000e620783b */ /* 0x000fe20000000200 */
[----:B------:R-:W-:Y:S03]  /*32b0*/  ISETP.GT.AND P3, PT, R196, 0x10, P1 ;  /* 0x00000010c400780c */ /* 0x000fe60000f64270 */
[--C-:B------:R-:W-:Y:S01]  /*32c0*/  FFMA.FTZ R5, R5, c[0x0][0x29c], -R200.reuse ;  /* 0x0000a70005057a23 */ /* 0x100fe200000108c8 */
[----:B------:R-:W1:Y:S01]  /*32d0*/  LDSM.16.M88.4 R24, [R2+0x8080] ;  /* 0x008080000218783b */ /* 0x000e620000000200 */
[C---:B------:R-:W-:Y:S04]  /*32e0*/  ISETP.LT.OR P3, PT, R197.reuse, 0x11, P3 ;  /* 0x00000011c500780c */ /* 0x040fe80001f61670 */
[----:B------:R-:W2:Y:S01]  /*32f0*/  LDSM.16.M88.4 R164, [R2+0x9080] ;  /* 0x0090800002a4783b */ /* 0x000ea20000000200 */
[----:B------:R-:W-:Y:S02]  /*3300*/  FSEL R8, R8, -INF , !P3 ;  /* 0xff80000008087808 */ /* 0x000fe40005800000 */
[----:B------:R-:W-:Y:S02]  /*3310*/  ISETP.GT.AND P3, PT, R196, 0x11, P1 ;  /* 0x00000011c400780c */ /* 0x000fe40000f64270 */
[----:B------:R-:W-:Y:S01]  /*3320*/  LDSM.16.M88.4 R168, [R231+0x18080] ;  /* 0x01808000e7a8783b */ /* 0x000fe20000000200 */
[--C-:B------:R-:W-:Y:S01]  /*3330*/  FFMA.FTZ R8, R8, c[0x0][0x29c], -R200.reuse ;  /* 0x0000a70008087a23 */ /* 0x100fe200000108c8 */
[----:B------:R-:W-:Y:S03]  /*3340*/  ISETP.LT.OR P3, PT, R197, 0x12, P3 ;  /* 0x00000012c500780c */ /* 0x000fe60001f61670 */
[----:B------:R-:W3:Y:S01]  /*3350*/  LDSM.16.M88.4 R172, [R3+0x8080] ;  /* 0x0080800003ac783b */ /* 0x000ee20000000200 */
[----:B------:R-:W-:Y:S02]  /*3360*/  FSEL R9, R9, -INF , !P3 ;  /* 0xff80000009097808 */ /* 0x000fe40005800000 */
[----:B------:R-:W-:Y:S02]  /*3370*/  ISETP.GT.AND P3, PT, R196, 0x20, P1 ;  /* 0x00000020c400780c */ /* 0x000fe40000f64270 */
[----:B------:R-:W4:Y:S01]  /*3380*/  LDSM.16.M88.4 R176, [R3+0x9080] ;  /* 0x0090800003b0783b */ /* 0x000f220000000200 */
[--C-:B------:R-:W-:Y:S01]  /*3390*/  FFMA.FTZ R9, R9, c[0x0][0x29c], -R200.reuse ;  /* 0x0000a70009097a23 */ /* 0x100fe200000108c8 */
[C---:B------:R-:W-:Y:S03]  /*33a0*/  ISETP.LT.OR P3, PT, R197.reuse, 0x21, P3 ;  /* 0x00000021c500780c */ /* 0x040fe60001f61670 */
[----:B------:R-:W-:Y:S01]  /*33b0*/  LDSM.16.M88.4 R180, [R234+0x18080] ;  /* 0x01808000eab4783b */ /* 0x000fe20000000200 */
[----:B------:R-:W-:Y:S02]  /*33c0*/  FSEL R12, R12, -INF , !P3 ;  /* 0xff8000000c0c7808 */ /* 0x000fe40005800000 */
[----:B------:R-:W-:Y:S02]  /*33d0*/  ISETP.GT.AND P3, PT, R196, 0x21, P1 ;  /* 0x00000021c400780c */ /* 0x000fe40000f64270 */
[----:B------:R-:W3:Y:S01]  /*33e0*/  LDSM.16.M88.4 R184, [R229+0x8080] ;  /* 0x00808000e5b8783b */ /* 0x000ee20000000200 */
[--C-:B------:R-:W-:Y:S01]  /*33f0*/  FFMA.FTZ R12, R12, c[0x0][0x29c], -R200.reuse ;  /* 0x0000a7000c0c7a23 */ /* 0x100fe200000108c8 */
[----:B------:R-:W-:Y:S03]  /*3400*/  ISETP.LT.OR P3, PT, R197, 0x22, P3 ;  /* 0x00000022c500780c */ /* 0x000fe60001f61670 */
[----:B------:R-:W4:Y:S01]  /*3410*/  LDSM.16.M88.4 R188, [R229+0x9080] ;  /* 0x00908000e5bc783b */ /* 0x000f220000000200 */
[----:B------:R-:W-:Y:S02]  /*3420*/  FSEL R13, R13, -INF , !P3 ;  /* 0xff8000000d0d7808 */ /* 0x000fe40005800000 */
[----:B------:R-:W-:Y:S01]  /*3430*/  ISETP.GT.AND P3, PT, R196, 0x31, P1 ;  /* 0x00000031c400780c */ /* 0x000fe20000f64270 */
[C---:B-1----:R-:W-:Y:S01]  /*3440*/  HMMA.16816.F32.BF16 R20, R32.reuse, R24, RZ ;  /* 0x000000182014723c */ /* 0x042fe200000418ff */
[----:B------:R-:W-:Y:S02]  /*3450*/  LDSM.16.M88.4 R192, [R228+0x9080] ;  /* 0x00908000e4c0783b */ /* 0x000fe40000000200 */
[----:B------:R-:W-:Y:S01]  /*3460*/  ISETP.LT.OR P3, PT, R197, 0x32, P3 ;  /* 0x00000032c500780c */ /* 0x000fe20001f61670 */
[--C-:B------:R-:W-:Y:S02]  /*3470*/  FFMA.FTZ R13, R13, c[0x0][0x29c], -R200.reuse ;  /* 0x0000a7000d0d7a23 */ /* 0x100fe400000108c8 */
[----:B------:R1:W5:Y:S01]  /*3480*/  LDL.64 R224, [R1] ;  /* 0x0000000001e07983 */ /* 0x0003620000100a00 */
[----:B------:R-:W-:Y:S01]  /*3490*/  FSEL R17, R17, -INF , !P3 ;  /* 0xff80000011117808 */ /* 0x000fe20005800000 */
[C---:B------:R-:W-:Y:S01]  /*34a0*/  HMMA.16816.F32.BF16 R24, R32.reuse, R26, RZ ;  /* 0x0000001a2018723c */ /* 0x040fe200000418ff */
[----:B------:R-:W-:Y:S01]  /*34b0*/  ISETP.GT.AND P3, PT, R198, RZ, P1 ;  /* 0x000000ffc600720c */ /* 0x000fe20000f64270 */
[----:B------:R-:W-:Y:S02]  /*34c0*/  MUFU.EX2 R13, R13 ;  /* 0x0000000d000d7308 */ /* 0x000fe40000000800 */
[----:B------:R-:W-:Y:S01]  /*34d0*/  FFMA.FTZ R200, R17, c[0x0][0x29c], -R200 ;  /* 0x0000a70011c87a23 */ /* 0x000fe200000108c8 */
[C---:B------:R-:W-:Y:S03]  /*34e0*/  ISETP.LT.OR P3, PT, R199.reuse, 0x1, P3 ;  /* 0x00000001c700780c */ /* 0x040fe60001f61670 */
[C---:B--2---:R-:W-:Y:S04]  /*34f0*/  HMMA.16816.F32.BF16 R28, R32.reuse, R164, RZ ;  /* 0x000000a4201c723c */ /* 0x044fe800000418ff */
[----:B------:R-:W-:Y:S04]  /*3500*/  MUFU.EX2 R200, R200 ;  /* 0x000000c800c87308 */ /* 0x000fe80000000800 */
[----:B------:R-:W-:Y:S01]  /*3510*/  HMMA.16816.F32.BF16 R32, R32, R166, RZ ;  /* 0x000000a62020723c */ /* 0x000fe200000418ff */
[----:B------:R-:W-:Y:S07]  /*3520*/  LDSM.16.M88.4 R164, [R233+0x18080] ;  /* 0x01808000e9a4783b */ /* 0x000fee0000000200 */
[C---:B---3--:R-:W-:Y:S08]  /*3530*/  HMMA.16816.F32.BF16 R20, R168.reuse, R172, R20 ;  /* 0x000000aca814723c */ /* 0x048ff00000041814 */
[C---:B------:R-:W-:Y:S01]  /*3540*/  HMMA.16816.F32.BF16 R24, R168.reuse, R174, R24 ;  /* 0x000000aea818723c */ /* 0x040fe20000041818 */
[----:B------:R-:W2:Y:S07]  /*3550*/  LDSM.16.M88.4 R172, [R228+0x8080] ;  /* 0x00808000e4ac783b */ /* 0x000eae0000000200 */
[C---:B----4-:R-:W-:Y:S08]  /*3560*/  HMMA.16816.F32.BF16 R28, R168.reuse, R176, R28 ;  /* 0x000000b0a81c723c */ /* 0x050ff0000004181c */
[----:B------:R-:W-:Y:S01]  /*3570*/  HMMA.16816.F32.BF16 R32, R168, R178, R32 ;  /* 0x000000b2a820723c */ /* 0x000fe20000041820 */
[----:B------:R-:W-:Y:S05]  /*3580*/  LDSM.16.M88.4 R168, [R230+0x1a080] ;  /* 0x01a08000e6a8783b */ /* 0x000fea0000000200 */
[----:B------:R-:W3:Y:S02]  /*3590*/  LDSM.16.M88.4 R176, [R2+0xa080] ;  /* 0x00a0800002b0783b */ /* 0x000ee40000000200 */
[C---:B------:R-:W-:Y:S08]  /*35a0*/  HMMA.16816.F32.BF16 R20, R180.reuse, R184, R20 ;  /* 0x000000b8b414723c */ /* 0x040ff00000041814 */
[C---:B------:R-:W-:Y:S01]  /*35b0*/  HMMA.16816.F32.BF16 R24, R180.reuse, R186, R24 ;  /* 0x000000bab418723c */ /* 0x040fe20000041818 */
[----:B------:R-:W4:Y:S07]  /*35c0*/  LDSM.16.M88.4 R184, [R2+0xb080] ;  /* 0x00b0800002b8783b */ /* 0x000f2e0000000200 */
[C---:B------:R-:W-:Y:S08]  /*35d0*/  HMMA.16816.F32.BF16 R28, R180.reuse, R188, R28 ;  /* 0x000000bcb41c723c */ /* 0x040ff0000004181c */
[----:B------:R-:W-:Y:S01]  /*35e0*/  HMMA.16816.F32.BF16 R32, R180, R190, R32 ;  /* 0x000000beb420723c */ /* 0x000fe20000041820 */
[----:B------:R-:W-:Y:S05]  /*35f0*/  LDSM.16.M88.4 R180, [R3+0xa080] ;  /* 0x00a0800003b4783b */ /* 0x000fea0000000200 */
[----:B------:R-:W-:Y:S02]  /*3600*/  LDSM.16.M88.4 R188, [R3+0xb080] ;  /* 0x00b0800003bc783b */ /* 0x000fe40000000200 */
[C---:B--2---:R-:W-:Y:S08]  /*3610*/  HMMA.16816.F32.BF16 R20, R164.reuse, R172, R20 ;  /* 0x000000aca414723c */ /* 0x044ff00000041814 */
[C---:B------:R-:W-:Y:S01]  /*3620*/  HMMA.16816.F32.BF16 R24, R164.reuse, R174, R24 ;  /* 0x000000aea418723c */ /* 0x040fe20000041818 */
[----:B------:R-:W2:Y:S07]  /*3630*/  LDSM.16.M88.4 R172, [R231+0x1a080] ;  /* 0x01a08000e7ac783b */ /* 0x000eae0000000200 */
[C---:B------:R-:W-:Y:S08]  /*3640*/  HMMA.16816.F32.BF16 R28, R164.reuse, R192, R28 ;  /* 0x000000c0a41c723c */ /* 0x040ff0000004181c */
[----:B------:R-:W-:Y:S01]  /*3650*/  HMMA.16816.F32.BF16 R32, R164, R194, R32 ;  /* 0x000000c2a420723c */ /* 0x000fe20000041820 */
[----:B------:R-:W-:Y:S05]  /*3660*/  LDSM.16.M88.4 R164, [R234+0x1a080] ;  /* 0x01a08000eaa4783b */ /* 0x000fea0000000200 */
[----:B------:R-:W-:Y:S02]  /*3670*/  LDSM.16.M88.4 R192, [R229+0xb080] ;  /* 0x00b08000e5c0783b */ /* 0x000fe40000000200 */
[C---:B---3--:R-:W-:Y:S08]  /*3680*/  HMMA.16816.F32.BF16 R20, R168.reuse, R176, R20 ;  /* 0x000000b0a814723c */ /* 0x048ff00000041814 */
[C---:B------:R-:W-:Y:S01]  /*3690*/  HMMA.16816.F32.BF16 R24, R168.reuse, R178, R24 ;  /* 0x000000b2a818723c */ /* 0x040fe20000041818 */
[----:B------:R-:W3:Y:S07]  /*36a0*/  LDSM.16.M88.4 R176, [R229+0xa080] ;  /* 0x00a08000e5b0783b */ /* 0x000eee0000000200 */
[C---:B----4-:R-:W-:Y:S08]  /*36b0*/  HMMA.16816.F32.BF16 R28, R168.reuse, R184, R28 ;  /* 0x000000b8a81c723c */ /* 0x050ff0000004181c */
        /* <DEDUP_REMOVED lines=36> */
[----:B------:R-:W4:Y:S07]  /*3900*/  LDSM.16.M88.4 R164, [R228+0xd080] ;  /* 0x00d08000e4a4783b */ /* 0x000f2e0000000200 */
[C---:B---3--:R-:W-:Y:S08]  /*3910*/  HMMA.16816.F32.BF16 R20, R168.reuse, R176, R20 ;  /* 0x000000b0a814723c */ /* 0x048ff00000041814 */
[C---:B------:R-:W-:Y:S01]  /*3920*/  HMMA.16816.F32.BF16 R24, R168.reuse, R178, R24 ;  /* 0x000000b2a818723c */ /* 0x040fe20000041818 */
[----:B------:R-:W3:Y:S07]  /*3930*/  LDSM.16.M88.4 R176, [R230+0x1e080] ;  /* 0x01e08000e6b0783b */ /* 0x000eee0000000200 */
[C---:B------:R-:W-:Y:S01]  /*3940*/  HMMA.16816.F32.BF16 R28, R168.reuse, R184, R28 ;  /* 0x000000b8a81c723c */ /* 0x040fe2000004181c */
[----:B------:R-:W-:Y:S07]  /*3950*/  MUFU.EX2 R185, R9 ;  /* 0x0000000900b97308 */ /* 0x000fee0000000800 */
[----:B------:R-:W-:Y:S01]  /*3960*/  HMMA.16816.F32.BF16 R32, R168, R186, R32 ;  /* 0x000000baa820723c */ /* 0x000fe20000041820 */
[----:B------:R-:W1:Y:S02]  /*3970*/  LDSM.16.M88.4 R168, [R2+0xf080] ;  /* 0x00f0800002a8783b */ /* 0x000e640000000200 */
[----:B------:R-:W1:Y:S05]  /*3980*/  MUFU.EX2 R186, R8 ;  /* 0x0000000800ba7308 */ /* 0x000e6a0000000800 */
[C---:B--2---:R-:W-:Y:S05]  /*3990*/  HMMA.16816.F32.BF16 R20, R172.reuse, R180, R20 ;  /* 0x000000b4ac14723c */ /* 0x044fea0000041814 */
[----:B------:R-:W-:Y:S03]  /*39a0*/  MUFU.EX2 R187, R5 ;  /* 0x0000000500bb7308 */ /* 0x000fe60000000800 */
[C---:B------:R-:W-:Y:S01]  /*39b0*/  HMMA.16816.F32.BF16 R24, R172.reuse, R182, R24 ;  /* 0x000000b6ac18723c */ /* 0x040fe20000041818 */
[----:B------:R-:W-:Y:S06]  /*39c0*/  LDSM.16.M88.4 R180, [R3+0xf080] ;  /* 0x00f0800003b4783b */ /* 0x000fec0000000200 */
[----:B------:R-:W2:Y:S01]  /*39d0*/  MUFU.EX2 R184, R12 ;  /* 0x0000000c00b87308 */ /* 0x000ea20000000800 */
[C---:B----4-:R-:W-:Y:S08]  /*39e0*/  HMMA.16816.F32.BF16 R28, R172.reuse, R164, R28 ;  /* 0x000000a4ac1c723c */ /* 0x050ff0000004181c */
[----:B------:R-:W-:Y:S01]  /*39f0*/  HMMA.16816.F32.BF16 R32, R172, R166, R32 ;  /* 0x000000a6ac20723c */ /* 0x000fe20000041820 */
[----:B------:R-:W-:Y:S01]  /*3a00*/  LDSM.16.M88.4 R164, [R231+0x1e080] ;  /* 0x01e08000e7a4783b */ /* 0x000fe20000000200 */
[----:B------:R-:W-:Y:S04]  /*3a10*/  MUFU.EX2 R12, R16 ;  /* 0x00000010000c7308 */ /* 0x000fe80000000800 */
[----:B------:R-:W4:Y:S02]  /*3a20*/  LDSM.16.M88.4 R172, [R3+0xe080] ;  /* 0x00e0800003ac783b */ /* 0x000f240000000200 */
[C---:B---3--:R-:W-:Y:S04]  /*3a30*/  HMMA.16816.F32.BF16 R20, R176.reuse, R188, R20 ;  /* 0x000000bcb014723c */ /* 0x048fe80000041814 */
[----:B------:R3:W2:Y:S04]  /*3a40*/  MUFU.EX2 R188, R4 ;  /* 0x0000000400bc7308 */ /* 0x0006a80000000800 */
[C---:B------:R-:W-:Y:S08]  /*3a50*/  HMMA.16816.F32.BF16 R24, R176.reuse, R190, R24 ;  /* 0x000000beb018723c */ /* 0x040ff00000041818 */
[C---:B-1----:R-:W-:Y:S08]  /*3a60*/  HMMA.16816.F32.BF16 R28, R176.reuse, R168, R28 ;  /* 0x000000a8b01c723c */ /* 0x042ff0000004181c */
[----:B------:R-:W-:Y:S01]  /*3a70*/  HMMA.16816.F32.BF16 R32, R176, R170, R32 ;  /* 0x000000aab020723c */ /* 0x000fe20000041820 */
[----:B------:R-:W-:Y:S03]  /*3a80*/  LDSM.16.M88.4 R168, [R234+0x1e080] ;  /* 0x01e08000eaa8783b */ /* 0x000fe60000000200 */
[----:B---3--:R-:W-:Y:S02]  /*3a90*/  FSEL R4, R6, -INF , !P3 ;  /* 0xff80000006047808 */ /* 0x008fe40005800000 */
[----:B------:R-:W1:Y:S01]  /*3aa0*/  LDSM.16.M88.4 R176, [R229+0xe080] ;  /* 0x00e08000e5b0783b */ /* 0x000e620000000200 */
[----:B------:R-:W-:Y:S02]  /*3ab0*/  ISETP.GT.AND P3, PT, R198, 0x1, P1 ;  /* 0x00000001c600780c */ /* 0x000fe40000f64270 */
[--C-:B------:R-:W-:Y:S02]  /*3ac0*/  FFMA.FTZ R4, R4, c[0x0][0x29c], -R201.reuse ;  /* 0x0000a70004047a23 */ /* 0x100fe400000108c9 */
[----:B------:R-:W-:Y:S01]  /*3ad0*/  ISETP.LT.OR P3, PT, R199, 0x2, P3 ;  /* 0x00000002c700780c */ /* 0x000fe20001f61670 */
[C---:B----4-:R-:W-:Y:S05]  /*3ae0*/  HMMA.16816.F32.BF16 R20, R164.reuse, R172, R20 ;  /* 0x000000aca414723c */ /* 0x050fea0000041814 */
[----:B------:R-:W-:Y:S02]  /*3af0*/  FSEL R8, R7, -INF , !P3 ;  /* 0xff80000007087808 */ /* 0x000fe40005800000 */
[----:B------:R-:W-:Y:S01]  /*3b00*/  ISETP.GT.AND P3, PT, R198, 0x10, P1 ;  /* 0x00000010c600780c */ /* 0x000fe20000f64270 */
[C---:B------:R-:W-:Y:S01]  /*3b10*/  HMMA.16816.F32.BF16 R24, R164.reuse, R174, R24 ;  /* 0x000000aea418723c */ /* 0x040fe20000041818 */
[----:B------:R-:W3:Y:S02]  /*3b20*/  LDSM.16.M88.4 R172, [R229+0xf080] ;  /* 0x00f08000e5ac783b */ /* 0x000ee40000000200 */
[----:B------:R-:W-:Y:S01]  /*3b30*/  ISETP.LT.OR P3, PT, R199, 0x11, P3 ;  /* 0x00000011c700780c */ /* 0x000fe20001f61670 */
[--C-:B------:R-:W-:Y:S03]  /*3b40*/  FFMA.FTZ R8, R8, c[0x0][0x29c], -R201.reuse ;  /* 0x0000a70008087a23 */ /* 0x100fe600000108c9 */
[----:B------:R-:W-:Y:S01]  /*3b50*/  FSEL R9, R10, -INF , !P3 ;  /* 0xff8000000a097808 */ /* 0x000fe20005800000 */
[C---:B------:R-:W-:Y:S03]  /*3b60*/  HMMA.16816.F32.BF16 R28, R164.reuse, R180, R28 ;  /* 0x000000b4a41c723c */ /* 0x040fe6000004181c */
[C---:B------:R-:W-:Y:S01]  /*3b70*/  ISETP.GT.AND P3, PT, R198.reuse, 0x11, P1 ;  /* 0x00000011c600780c */ /* 0x040fe20000f64270 */
[--C-:B------:R-:W-:Y:S03]  /*3b80*/  FFMA.FTZ R9, R9, c[0x0][0x29c], -R201.reuse ;  /* 0x0000a70009097a23 */ /* 0x100fe600000108c9 */
[----:B------:R-:W-:Y:S01]  /*3b90*/  ISETP.LT.OR P3, PT, R199, 0x12, P3 ;  /* 0x00000012c700780c */ /* 0x000fe20001f61670 */
[----:B------:R-:W-:Y:S01]  /*3ba0*/  HMMA.16816.F32.BF16 R32, R164, R182, R32 ;  /* 0x000000b6a420723c */ /* 0x000fe20000041820 */
[----:B------:R-:W-:Y:S05]  /*3bb0*/  LDSM.16.M88.4 R164, [R233+0x1e080] ;  /* 0x01e08000e9a4783b */ /* 0x000fea0000000200 */
[----:B------:R-:W4:Y:S02]  /*3bc0*/  LDSM.16.M88.4 R180, [R228+0xe080] ;  /* 0x00e08000e4b4783b */ /* 0x000f240000000200 */
[C---:B-1----:R-:W-:Y:S01]  /*3bd0*/  HMMA.16816.F32.BF16 R20, R168.reuse, R176, R20 ;  /* 0x000000b0a814723c */ /* 0x042fe20000041814 */
[----:B------:R1:W-:Y:S07]  /*3be0*/  MUFU.EX2 R176, R4 ;  /* 0x0000000400b07308 */ /* 0x0003ee0000000800 */
[C---:B------:R-:W-:Y:S08]  /*3bf0*/  HMMA.16816.F32.BF16 R24, R168.reuse, R178, R24 ;  /* 0x000000b2a818723c */ /* 0x040ff00000041818 */
[C---:B---3--:R-:W-:Y:S01]  /*3c00*/  HMMA.16816.F32.BF16 R28, R168.reuse, R172, R28 ;  /* 0x000000aca81c723c */ /* 0x048fe2000004181c */
[----:B------:R3:W-:Y:S07]  /*3c10*/  MUFU.EX2 R172, R8 ;  /* 0x0000000800ac7308 */ /* 0x0007ee0000000800 */
[----:B------:R-:W-:Y:S01]  /*3c20*/  HMMA.16816.F32.BF16 R32, R168, R174, R32 ;  /* 0x000000aea820723c */ /* 0x000fe20000041820 */
[----:B-1----:R-:W1:Y:S02]  /*3c30*/  LDSM.16.M88.4 R4, [R228+0xf080] ;  /* 0x00f08000e404783b */ /* 0x002e640000000200 */
[----:B------:R2:W-:Y:S05]  /*3c40*/  MUFU.EX2 R169, R9 ;  /* 0x0000000900a97308 */ /* 0x0005ea0000000800 */
[C---:B----4-:R-:W-:Y:S01]  /*3c50*/  HMMA.16816.F32.BF16 R20, R164.reuse, R180, R20 ;  /* 0x000000b4a414723c */ /* 0x050fe20000041814 */
[----:B---3--:R-:W3:Y:S07]  /*3c60*/  LDS R8, [R241.X4+0x20180] ;  /* 0x02018000f1087984 */ /* 0x008eee0000004800 */
[C---:B------:R-:W-:Y:S04]  /*3c70*/  HMMA.16816.F32.BF16 R24, R164.reuse, R182, R24 ;  /* 0x000000b6a418723c */ /* 0x040fe80000041818 */
[----:B--2---:R-:W-:Y:S02]  /*3c80*/  FSEL R9, R11, -INF , !P3 ;  /* 0xff8000000b097808 */ /* 0x004fe40005800000 */
[----:B------:R-:W-:Y:S03]  /*3c90*/  ISETP.GT.AND P3, PT, R198, 0x20, P1 ;  /* 0x00000020c600780c */ /* 0x000fe60000f64270 */
[--C-:B------:R-:W-:Y:S01]  /*3ca0*/  FFMA.FTZ R9, R9, c[0x0][0x29c], -R201.reuse ;  /* 0x0000a70009097a23 */ /* 0x100fe200000108c9 */
[----:B------:R-:W-:Y:S02]  /*3cb0*/  ISETP.LT.OR P3, PT, R199, 0x21, P3 ;  /* 0x00000021c700780c */ /* 0x000fe40001f61670 */
[----:B------:R-:W-:Y:S01]  /*3cc0*/  F2FP.BF16.PACK_AB R11, R185, R186 ;  /* 0x000000bab90b723e */ /* 0x000fe200000010ff */
[----:B------:R2:W4:Y:S01]  /*3cd0*/  MUFU.EX2 R168, R9 ;  /* 0x0000000900a87308 */ /* 0x0005220000000800 */
[C---:B-1----:R-:W-:Y:S08]  /*3ce0*/  HMMA.16816.F32.BF16 R28, R164.reuse, R4, R28 ;  /* 0x00000004a41c723c */ /* 0x042ff0000004181c */
[----:B------:R-:W-:Y:S07]  /*3cf0*/  HMMA.16816.F32.BF16 R32, R164, R6, R32 ;  /* 0x00000006a420723c */ /* 0x000fee0000041820 */
[----:B------:R-:W-:Y:S01]  /*3d00*/  F2FP.BF16.PACK_AB R6, R13, R184 ;  /* 0x000000b80d06723e */ /* 0x000fe200000010ff */
[--C-:B---3--:R-:W-:Y:S01]  /*3d10*/  FADD.FTZ R21, R21, -R8.reuse ;  /* 0x8000000815157221 */ /* 0x108fe20000010000 */
[----:B--2---:R-:W-:Y:S03]  /*3d20*/  FSEL R9, R14, -INF , !P3 ;  /* 0xff8000000e097808 */ /* 0x004fe60005800000 */
[--C-:B------:R-:W-:Y:S01]  /*3d30*/  FADD.FTZ R25, R25, -R8.reuse ;  /* 0x8000000819197221 */ /* 0x100fe20000010000 */
[----:B------:R-:W-:Y:S01]  /*3d40*/  ISETP.GT.AND P3, PT, R198, 0x21, P1 ;  /* 0x00000021c600780c */ /* 0x000fe20000f64270 */
[--C-:B------:R-:W-:Y:S01]  /*3d50*/  FADD.FTZ R20, R20, -R8.reuse ;  /* 0x8000000814147221 */ /* 0x100fe20000010000 */
[----:B------:R-:W-:Y:S01]  /*3d60*/  F2FP.BF16.PACK_AB R14, R187, R188 ;  /* 0x000000bcbb0e723e */ /* 0x000fe200000010ff */
[--C-:B------:R-:W-:Y:S01]  /*3d70*/  FFMA.FTZ R9, R9, c[0x0][0x29c], -R201.reuse ;  /* 0x0000a70009097a23 */ /* 0x100fe200000108c9 */
[----:B------:R-:W-:Y:S01]  /*3d80*/  ISETP.LT.OR P3, PT, R199, 0x22, P3 ;  /* 0x00000022c700780c */ /* 0x000fe20001f61670 */
[--C-:B------:R-:W-:Y:S01]  /*3d90*/  FADD.FTZ R29, R29, -R8.reuse ;  /* 0x800000081d1d7221 */ /* 0x100fe20000010000 */
[----:B----4-:R-:W-:Y:S01]  /*3da0*/  F2FP.BF16.PACK_AB R7, R168, R169 ;  /* 0x000000a9a807723e */ /* 0x010fe200000010ff */
[----:B------:R1:W-:Y:S01]  /*3db0*/  MUFU.EX2 R17, R9 ;  /* 0x0000000900117308 */ /* 0x0003e20000000800 */
[----:B------:R-:W-:Y:S01]  /*3dc0*/  FSEL R15, R15, -INF , !P3 ;  /* 0xff8000000f0f7808 */ /* 0x000fe20005800000 */
[--C-:B------:R-:W-:Y:S01]  /*3dd0*/  FADD.FTZ R24, R24, -R8.reuse ;  /* 0x8000000818187221 */ /* 0x100fe20000010000 */
[C---:B------:R-:W-:Y:S01]  /*3de0*/  ISETP.GT.AND P3, PT, R198.reuse, 0x30, P1 ;  /* 0x00000030c600780c */ /* 0x040fe20000f64270 */
[--C-:B------:R-:W-:Y:S01]  /*3df0*/  FADD.FTZ R33, R33, -R8.reuse ;  /* 0x8000000821217221 */ /* 0x100fe20000010000 */
[----:B------:R-:W-:Y:S01]  /*3e00*/  ISETP.GT.AND P1, PT, R198, 0x31, P1 ;  /* 0x00000031c600780c */ /* 0x000fe20000f24270 */
[--C-:B------:R-:W-:Y:S01]  /*3e10*/  FFMA.FTZ R4, R15, c[0x0][0x29c], -R201.reuse ;  /* 0x0000a7000f047a23 */ /* 0x100fe200000108c9 */
[C---:B------:R-:W-:Y:S01]  /*3e20*/  ISETP.LT.OR P3, PT, R199.reuse, 0x31, P3 ;  /* 0x00000031c700780c */ /* 0x040fe20001f61670 */
[--C-:B------:R-:W-:Y:S01]  /*3e30*/  FADD.FTZ R28, R28, -R8.reuse ;  /* 0x800000081c1c7221 */ /* 0x100fe20000010000 */
[----:B------:R-:W-:Y:S01]  /*3e40*/  ISETP.LT.OR P1, PT, R199, 0x32, P1 ;  /* 0x00000032c700780c */ /* 0x000fe20000f21670 */
[----:B------:R2:W3:Y:S01]  /*3e50*/  MUFU.EX2 R16, R4 ;  /* 0x0000000400107308 */ /* 0x0004e20000000800 */
[----:B------:R-:W-:Y:S01]  /*3e60*/  FSEL R5, R18, -INF , !P3 ;  /* 0xff80000012057808 */ /* 0x000fe20005800000 */
[----:B------:R-:W-:Y:S01]  /*3e70*/  FADD.FTZ R32, R32, -R8 ;  /* 0x8000000820207221 */ /* 0x000fe20000010000 */
[----:B------:R-:W-:Y:S01]  /*3e80*/  FSEL R19, R19, -INF , !P1 ;  /* 0xff80000013137808 */ /* 0x000fe20004800000 */
[----:B------:R-:W-:Y:S01]  /*3e90*/  FMUL.FTZ R20, R188, R20 ;  /* 0x00000014bc147220 */ /* 0x000fe20000410000 */
[----:B------:R-:W-:Y:S01]  /*3ea0*/  F2FP.BF16.PACK_AB R8, R200, R12 ;  /* 0x0000000cc808723e */ /* 0x000fe200000010ff */
[--C-:B------:R-:W-:Y:S01]  /*3eb0*/  FFMA.FTZ R5, R5, c[0x0][0x29c], -R201.reuse ;  /* 0x0000a70005057a23 */ /* 0x100fe200000108c9 */
[----:B------:R-:W-:Y:S01]  /*3ec0*/  PLOP3.LUT P1, PT, PT, PT, UP0, 0x80, 0x0 ;  /* 0x000000000000781c */ /* 0x000fe20003f2f008 */
[----:B------:R-:W-:Y:S02]  /*3ed0*/  FFMA.FTZ R201, R19, c[0x0][0x29c], -R201 ;  /* 0x0000a70013c97a23 */ /* 0x000fe400000108c9 */
[----:B------:R4:W-:Y:S01]  /*3ee0*/  MUFU.EX2 R15, R5 ;  /* 0x00000005000f7308 */ /* 0x0009e20000000800 */
[----:B------:R-:W-:Y:S02]  /*3ef0*/  FMUL.FTZ R24, R186, R24 ;  /* 0x00000018ba187220 */ /* 0x000fe40000410000 */
[----:B------:R-:W-:Y:S02]  /*3f00*/  FMUL.FTZ R10, R185, R25 ;  /* 0x00000019b90a7220 */ /* 0x000fe40000410000 */
[----:B-1----:R-:W-:Y:S02]  /*3f10*/  FMUL.FTZ R9, R187, R21 ;  /* 0x00000015bb097220 */ /* 0x002fe40000410000 */
[----:B------:R-:W-:Y:S01]  /*3f20*/  FMUL.FTZ R28, R184, R28 ;  /* 0x0000001cb81c7220 */ /* 0x000fe20000410000 */
[----:B------:R-:W-:Y:S01]  /*3f30*/  F2FP.BF16.PACK_AB R10, R10, R24 ;  /* 0x000000180a0a723e */ /* 0x000fe200000010ff */
[----:B------:R-:W-:Y:S01]  /*3f40*/  FMUL.FTZ R13, R13, R29 ;  /* 0x0000001d0d0d7220 */ /* 0x000fe20000410000 */
[----:B------:R-:W1:Y:S01]  /*3f50*/  MUFU.EX2 R201, R201 ;  /* 0x000000c900c97308 */ /* 0x000e620000000800 */
[----:B------:R-:W-:Y:S01]  /*3f60*/  F2FP.BF16.PACK_AB R9, R9, R20 ;  /* 0x000000140909723e */ /* 0x000fe200000010ff */
[----:B------:R-:W-:Y:S01]  /*3f70*/  FMUL.FTZ R32, R12, R32 ;  /* 0x000000200c207220 */ /* 0x000fe20000410000 */
[----:B--2---:R-:W2:Y:S01]  /*3f80*/  LDS R4, [R241.X4+0x201a0] ;  /* 0x0201a000f1047984 */ /* 0x004ea20000004800 */
[----:B------:R-:W-:Y:S01]  /*3f90*/  FMUL.FTZ R12, R200, R33 ;  /* 0x00000021c80c7220 */ /* 0x000fe20000410000 */
[----:B------:R-:W-:Y:S03]  /*3fa0*/  F2FP.BF16.PACK_AB R13, R13, R28 ;  /* 0x0000001c0d0d723e */ /* 0x000fe600000010ff */
[----:B------:R-:W-:Y:S01]  /*3fb0*/  STS [R244+0x20280], R14 ;  /* 0x0202800ef4007388 */ /* 0x000fe20000000800 */
[----:B------:R-:W-:Y:S02]  /*3fc0*/  F2FP.BF16.PACK_AB R12, R12, R32 ;  /* 0x000000200c0c723e */ /* 0x000fe400000010ff */
[----:B----4-:R-:W-:Y:S05]  /*3fd0*/  F2FP.BF16.PACK_AB R5, R172, R176 ;  /* 0x000000b0ac05723e */ /* 0x010fea00000010ff */
[----:B------:R3:W-:Y:S05]  /*3fe0*/  STS [R244+0x20680], R5 ;  /* 0x02068005f4007388 */ /* 0x0007ea0000000800 */
[----:B------:R-:W-:Y:S05]  /*3ff0*/  STS [R247+0x20280], R11 ;  /* 0x0202800bf7007388 */ /* 0x000fea0000000800 */
[----:B------:R-:W-:Y:S05]  /*4000*/  STS [R247+0x20680], R7 ;  /* 0x02068007f7007388 */ /* 0x000fea0000000800 */
[----:B------:R4:W-:Y:S01]  /*4010*/  STS [R245], R6 ;  /* 0x00000006f5007388 */ /* 0x0009e20000000800 */
[----:B---3--:R-:W-:Y:S01]  /*4020*/  F2FP.BF16.PACK_AB R5, R16, R17 ;  /* 0x000000111005723e */ /* 0x008fe200000010ff */
[--C-:B--2---:R-:W-:Y:S02]  /*4030*/  FADD.FTZ R22, R22, -R4.reuse ;  /* 0x8000000416167221 */ /* 0x104fe40000010000 */
[--C-:B------:R-:W-:Y:S02]  /*4040*/  FADD.FTZ R23, R23, -R4.reuse ;  /* 0x8000000417177221 */ /* 0x100fe40000010000 */
[----:B------:R1:W-:Y:S01]  /*4050*/  STS [R245+0x400], R5 ;  /* 0x00040005f5007388 */ /* 0x0003e20000000800 */
[----:B------:R-:W-:Y:S02]  /*4060*/  FMUL.FTZ R22, R176, R22 ;  /* 0x00000016b0167220 */ /* 0x000fe40000410000 */
[----:B------:R-:W-:Y:S02]  /*4070*/  FMUL.FTZ R23, R172, R23 ;  /* 0x00000017ac177220 */ /* 0x000fe40000410000 */
[----:B------:R-:W-:Y:S01]  /*4080*/  STS [R246], R8 ;  /* 0x00000008f6007388 */ /* 0x000fe20000000800 */
[--C-:B------:R-:W-:Y:S02]  /*4090*/  FADD.FTZ R27, R27, -R4.reuse ;  /* 0x800000041b1b7221 */ /* 0x100fe40000010000 */
[--C-:B------:R-:W-:Y:S02]  /*40a0*/  FADD.FTZ R26, R26, -R4.reuse ;  /* 0x800000041a1a7221 */ /* 0x100fe40000010000 */
[----:B----4-:R-:W-:Y:S02]  /*40b0*/  FMUL.FTZ R6, R168, R27 ;  /* 0x0000001ba8067220 */ /* 0x010fe40000410000 */
[----:B------:R-:W-:Y:S02]  /*40c0*/  FMUL.FTZ R26, R169, R26 ;  /* 0x0000001aa91a7220 */ /* 0x000fe40000410000 */
[--C-:B------:R-:W-:Y:S02]  /*40d0*/  FADD.FTZ R30, R30, -R4.reuse ;  /* 0x800000041e1e7221 */ /* 0x100fe40000010000 */
[--C-:B------:R-:W-:Y:S01]  /*40e0*/  FADD.FTZ R31, R31, -R4.reuse ;  /* 0x800000041f1f7221 */ /* 0x100fe20000010000 */
[----:B------:R-:W-:Y:S01]  /*40f0*/  F2FP.BF16.PACK_AB R6, R6, R26 ;  /* 0x0000001a0606723e */ /* 0x000fe200000010ff */
[----:B------:R-:W-:Y:S02]  /*4100*/  FMUL.FTZ R30, R17, R30 ;  /* 0x0000001e111e7220 */ /* 0x000fe40000410000 */
[----:B------:R-:W-:Y:S02]  /*4110*/  FMUL.FTZ R31, R16, R31 ;  /* 0x0000001f101f7220 */ /* 0x000fe40000410000 */
[--C-:B------:R-:W-:Y:S02]  /*4120*/  FADD.FTZ R35, R35, -R4.reuse ;  /* 0x8000000423237221 */ /* 0x100fe40000010000 */
[----:B------:R-:W-:Y:S01]  /*4130*/  FADD.FTZ R34, R34, -R4 ;  /* 0x8000000422227221 */ /* 0x000fe20000010000 */
[C---:B-1----:R-:W-:Y:S01]  /*4140*/  F2FP.BF16.PACK_AB R5, R201.reuse, R15 ;  /* 0x0000000fc905723e */ /* 0x042fe200000010ff */
[----:B------:R-:W-:Y:S02]  /*4150*/  FMUL.FTZ R4, R201, R35 ;  /* 0x00000023c9047220 */ /* 0x000fe40000410000 */
[----:B------:R-:W-:Y:S02]  /*4160*/  FMUL.FTZ R34, R15, R34 ;  /* 0x000000220f227220 */ /* 0x000fe40000410000 */
[----:B------:R1:W-:Y:S03]  /*4170*/  STS [R246+0x400], R5 ;  /* 0x00040005f6007388 */ /* 0x0003e60000000800 */
[----:B------:R-:W-:Y:S02]  /*4180*/  F2FP.BF16.PACK_AB R4, R4, R34 ;  /* 0x000000220404723e */ /* 0x000fe400000010ff */
        /* <DEDUP_REMOVED lines=115> */
[----:B------:R-:W-:Y:S01]  /*48c0*/  USHF.L.U32 UR17, UR14, 0x6, URZ ;  /* 0x000000060e117899 */ /* 0x000fe2000800063f */
[----:B-----5:R-:W-:Y:S01]  /*48d0*/  IMAD.MOV.U32 R8, RZ, RZ, R224 ;  /* 0x000000ffff087224 */ /* 0x020fe200078e00e0 */
[----:B------:R-:W-:Y:S01]  /*48e0*/  USHF.R.S32.HI UR12, URZ, 0x1f, UR14 ;  /* 0x0000001f3f0c7899 */ /* 0x000fe2000801140e */
[----:B------:R-:W3:Y:S01]  /*48f0*/  LDL R202, [R1+0x24] ;  /* 0x0000240001ca7983 */ /* 0x000ee20000100800 */
[----:B------:R-:W-:Y:S01]  /*4900*/  IMAD.MOV.U32 R9, RZ, RZ, R225 ;  /* 0x000000ffff097224 */ /* 0x000fe200078e00e1 */
[----:B------:R-:W-:Y:S01]  /*4910*/  USHF.R.S32.HI UR13, URZ, 0x1f, UR17 ;  /* 0x0000001f3f0d7899 */ /* 0x000fe20008011411 */
[----:B------:R-:W-:Y:S01]  /*4920*/  IMAD.U32 R15, RZ, RZ, UR17 ;  /* 0x00000011ff0f7e24 */ /* 0x000fe2000f8e00ff */
[----:B------:R-:W1:Y:S01]  /*4930*/  S2R R11, SR_CTAID.Y ;  /* 0x00000000000b7919 */ /* 0x000e620000002600 */
[----:B------:R-:W-:Y:S01]  /*4940*/  ULDC.64 UR4, c[0x0][0x208] ;  /* 0x0000820000047ab9 */ /* 0x000fe20000000a00 */
[----:B------:R-:W-:Y:S01]  /*4950*/  IMAD.U32 R16, RZ, RZ, UR7 ;  /* 0x00000007ff107e24 */ /* 0x000fe2000f8e00ff */
[----:B------:R-:W-:Y:S01]  /*4960*/  UIMAD UR12, UR12, UR4, URZ ;  /* 0x000000040c0c72a4 */ /* 0x000fe2000f8e023f */
[----:B------:R-:W-:Y:S01]  /*4970*/  IMAD.U32 R17, RZ, RZ, UR13 ;  /* 0x0000000dff117e24 */ /* 0x000fe2000f8e00ff */
[----:B------:R-:W-:Y:S02]  /*4980*/  UIMAD.WIDE.U32 UR24, UR14, UR4, URZ ;  /* 0x000000040e1872a5 */ /* 0x000fe4000f8e003f */
[----:B------:R-:W-:Y:S02]  /*4990*/  UIMAD UR12, UR14, UR5, UR12 ;  /* 0x000000050e0c72a4 */ /* 0x000fe4000f8e020c */
[----:B------:R-:W-:Y:S02]  /*49a0*/  USHF.L.U32 UR4, UR24, 0x6, URZ ;  /* 0x0000000618047899 */ /* 0x000fe4000800063f */
[----:B------:R-:W-:Y:S04]  /*49b0*/  UIADD3 UR12, UR25, UR12, URZ ;  /* 0x0000000c190c7290 */ /* 0x000fe8000fffe03f */
[----:B------:R-:W-:Y:S01]  /*49c0*/  USHF.L.U64.HI UR12, UR24, 0x6, UR12 ;  /* 0x00000006180c7899 */ /* 0x000fe2000801020c */
[----:B-1----:R-:W-:Y:S01]  /*49d0*/  SHF.R.S32.HI R10, RZ, 0x1f, R11 ;  /* 0x0000001fff0a7819 */ /* 0x002fe2000001140b */
[----:B------:R-:W-:Y:S04]  /*49e0*/  IMAD.WIDE.U32 R8, R11, c[0x0][0x288], R8 ;  /* 0x0000a2000b087a25 */ /* 0x000fe800078e0008 */
[----:B------:R-:W-:Y:S01]  /*49f0*/  IMAD R10, R10, c[0x0][0x288], RZ ;  /* 0x0000a2000a0a7a24 */ /* 0x000fe200078e02ff */
[----:B------:R-:W-:Y:S03]  /*4a00*/  IADD3 R15, P3, P1, R15, UR18, R8 ;  /* 0x000000120f0f7c10 */ /* 0x000fe6000f97e008 */
[----:B------:R-:W-:Y:S02]  /*4a10*/  IMAD R10, R11, c[0x0][0x28c], R10 ;  /* 0x0000a3000b0a7a24 */ /* 0x000fe400078e020a */
[----:B------:R-:W-:Y:S02]  /*4a20*/  IMAD.U32 R11, RZ, RZ, UR6 ;  /* 0x00000006ff0b7e24 */ /* 0x000fe4000f8e00ff */
[----:B------:R-:W-:Y:S05]  /*4a30*/  IMAD.IADD R8, R9, 0x1, R10 ;  /* 0x0000000109087824 */ /* 0x000fea00078e020a */
[----:B------:R-:W-:Y:S01]  /*4a40*/  IADD3.X R17, R17, UR9, R8, P3, P1 ;  /* 0x0000000911117c10 */ /* 0x000fe20009fe2408 */
[----:B------:R-:W-:Y:S05]  /*4a50*/  IMAD.U32 R8, RZ, RZ, UR17 ;  /* 0x00000011ff087e24 */ /* 0x000fea000f8e00ff */
[----:B------:R-:W-:Y:S04]  /*4a60*/  IADD3 R8, -R250, c[0x0][0x168], -R8 ;  /* 0x00005a00fa087a10 */ /* 0x000fe80007ffe908 */
[C---:B------:R-:W-:Y:S02]  /*4a70*/  ISETP.LT.OR P6, PT, R8.reuse, 0x1, !P5 ;  /* 0x000000010800780c */ /* 0x040fe40006fc1670 */
[----:B------:R-:W-:Y:S02]  /*4a80*/  ISETP.LT.OR P5, PT, R8, 0x21, !P5 ;  /* 0x000000210800780c */ /* 0x000fe40006fa1670 */
[C---:B--2---:R-:W-:Y:S02]  /*4a90*/  IADD3 R9, P4, R204.reuse, UR4, RZ ;  /* 0x00000004cc097c10 */ /* 0x044fe4000ff9e0ff */
[----:B------:R-:W-:Y:S02]  /*4aa0*/  IADD3 R11, P3, P1, R204, UR4, R11 ;  /* 0x00000004cc0b7c10 */ /* 0x000fe4000f97e00b */
[C---:B---3--:R-:W-:Y:S02]  /*4ab0*/  IADD3.X R13, R202.reuse, UR12, RZ, P4, !PT ;  /* 0x0000000cca0d7c10 */ /* 0x048fe4000a7fe4ff */
[----:B------:R-:W-:Y:S02]  /*4ac0*/  LEA R12, P4, R9, c[0x0][0x1f0], 0x1 ;  /* 0x00007c00090c7a11 */ /* 0x000fe400078808ff */
[----:B------:R-:W-:Y:S02]  /*4ad0*/  IADD3.X R16, R202, UR12, R16, P3, P1 ;  /* 0x0000000cca107c10 */ /* 0x000fe40009fe2410 */
[----:B------:R-:W-:Y:S02]  /*4ae0*/  LEA R10, P3, R11, c[0x0][0x1f0], 0x1 ;  /* 0x00007c000b0a7a11 */ /* 0x000fe400078608ff */
[----:B------:R-:W-:Y:S02]  /*4af0*/  LEA R14, P1, R15, c[0x0][0x280], 0x2 ;  /* 0x0000a0000f0e7a11 */ /* 0x000fe400078210ff */
[----:B------:R-:W-:Y:S02]  /*4b00*/  LEA.HI.X R13, R9, c[0x0][0x1f4], R13, 0x1, P4 ;  /* 0x00007d00090d7a11 */ /* 0x000fe400020f0c0d */
[----:B------:R-:W-:Y:S02]  /*4b10*/  LOP3.LUT P4, RZ, R242, 0x2, RZ, 0xc0, !PT ;  /* 0x00000002f2ff7812 */ /* 0x000fe4000788c0ff */
[----:B------:R-:W-:Y:S01]  /*4b20*/  LEA.HI.X R11, R11, c[0x0][0x1f4], R16, 0x1, P3 ;  /* 0x00007d000b0b7a11 */ /* 0x000fe200018f0c10 */
[----:B------:R-:W-:Y:S01]  /*4b30*/  @!PT LDS RZ, [RZ] ;  /* 0x00000000fffff984 */ /* 0x000fe20000000800 */
[----:B------:R-:W-:Y:S01]  /*4b40*/  @!PT LDS RZ, [RZ] ;  /* 0x00000000fffff984 */ /* 0x000fe20000000800 */
[----:B------:R-:W-:Y:S01]  /*4b50*/  @!PT LDS RZ, [RZ] ;  /* 0x00000000fffff984 */ /* 0x000fe20000000800 */
[----:B------:R1:W-:Y:S01]  /*4b60*/  LDGSTS.E.BYPASS.LTC128B.128 [R240+0x18080], [R12.64], !P6 ;  /* 0x180800000cf07fae */ /* 0x0003e2000f101d56 */
[----:B------:R-:W-:Y:S02]  /*4b70*/  LEA.HI.X R15, R15, c[0x0][0x284], R17, 0x2, P1 ;  /* 0x0000a1000f0f7a11 */ /* 0x000fe400008f1411 */
[----:B------:R-:W-:Y:S02]  /*4b80*/  ISETP.LT.OR P3, PT, R8, 0x1, !P4 ;  /* 0x000000010800780c */ /* 0x000fe40006761670 */
[----:B------:R-:W-:Y:S02]  /*4b90*/  LOP3.LUT P1, RZ, R242, 0x4, RZ, 0xc0, !PT ;  /* 0x00000004f2ff7812 */ /* 0x000fe4000782c0ff */
[C---:B------:R-:W-:Y:S02]  /*4ba0*/  ISETP.LT.OR P4, PT, R8.reuse, 0x21, !P4 ;  /* 0x000000210800780c */ /* 0x040fe40006781670 */
[C---:B------:R-:W-:Y:S02]  /*4bb0*/  ISETP.LT.OR P6, PT, R8.reuse, 0x1, !P1 ;  /* 0x000000010800780c */ /* 0x040fe40004fc1670 */
[----:B------:R-:W-:Y:S05]  /*4bc0*/  ISETP.LT.OR P1, PT, R8, 0x21, !P1 ;  /* 0x000000210800780c */ /* 0x000fea0004f21670 */
[----:B------:R1:W-:Y:S01]  /*4bd0*/  LDGSTS.E.BYPASS.LTC128B.128 [R240+0x1a080], [R12.64+0x80], !P3 ;  /* 0x1a0800800cf07fae */ /* 0x0003e2000d901d56 */
[----:B------:R-:W-:Y:S05]  /*4be0*/  LOP3.LUT P3, RZ, R242, 0x8, RZ, 0xc0, !PT ;  /* 0x00000008f2ff7812 */ /* 0x000fea000786c0ff */
[----:B------:R1:W-:Y:S01]  /*4bf0*/  LDGSTS.E.BYPASS.LTC128B.128 [R240+0x1c080], [R12.64+0x100], !P6 ;  /* 0x1c0801000cf07fae */ /* 0x0003e2000f101d56 */
[C---:B------:R-:W-:Y:S02]  /*4c00*/  ISETP.LT.OR P6, PT, R8.reuse, 0x1, !P3 ;  /* 0x000000010800780c */ /* 0x040fe40005fc1670 */
[----:B------:R-:W-:Y:S01]  /*4c10*/  ISETP.LT.OR P3, PT, R8, 0x21, !P3 ;  /* 0x000000210800780c */ /* 0x000fe20005f61670 */
[----:B------:R-:W-:Y:S10]  /*4c20*/  @!P0 IMAD.SHL.U32 R8, R248, 0x10, RZ ;  /* 0x00000010f8088824 */ /* 0x000ff400078e00ff */
[----:B------:R1:W-:Y:S04]  /*4c30*/  LDGSTS.E.BYPASS.LTC128B.128 [R240+0x1e080], [R12.64+0x180], !P6 ;  /* 0x1e0801800cf07fae */ /* 0x0003e8000f101d56 */
[----:B------:R1:W-:Y:S04]  /*4c40*/  LDGSTS.E.BYPASS.LTC128B.128 [R240+0x19080], [R10.64], !P5 ;  /* 0x190800000af07fae */ /* 0x0003e8000e901d56 */
[----:B------:R1:W-:Y:S04]  /*4c50*/  LDGSTS.E.BYPASS.LTC128B.128 [R240+0x1b080], [R10.64+0x80], !P4 ;  /* 0x1b0800800af07fae */ /* 0x0003e8000e101d56 */
[----:B------:R1:W-:Y:S04]  /*4c60*/  LDGSTS.E.BYPASS.LTC128B.128 [R240+0x1d080], [R10.64+0x100], !P1 ;  /* 0x1d0801000af07fae */ /* 0x0003e8000c901d56 */
[----:B------:R1:W-:Y:S04]  /*4c70*/  LDGSTS.E.BYPASS.LTC128B.128 [R240+0x1f080], [R10.64+0x180], !P3 ;  /* 0x1f0801800af07fae */ /* 0x0003e8000d901d56 */
[----:B------:R1:W-:Y:S02]  /*4c80*/  @!P0 LDGSTS.E.BYPASS.LTC128B.128 [R8+0x20180], [R14.64] ;  /* 0x201800000e088fae */ /* 0x0003e4000b901d56 */
.L_x_705:
[-C--:B-123--:R-:W-:Y:S01]  /*4c90*/  HMMA.16816.F32.BF16 R100, R4, R20.reuse, R100 ;  /* 0x000000140464723c */ /* 0x08efe20000041864 */
[----:B------:R-:W-:Y:S01]  /*4ca0*/  LDSM.16.MT88.4 R8, [R0+0x11080] ;  /* 0x011080000008783b */ /* 0x000fe20000004200 */
[----:B------:R-:W-:Y:S06]  /*4cb0*/  PLOP3.LUT P1, PT, PT, PT, UP0, 0x80, 0x0 ;  /* 0x000000000000781c */ /* 0x000fec0003f2f008 */
        /* <DEDUP_REMOVED lines=91> */
[----:B-----5:R-:W-:Y:S01]  /*5270*/  IMAD.MOV.U32 R180, RZ, RZ, R224 ;  /* 0x000000ffffb47224 */ /* 0x020fe200078e00e0 */
[----:B------:R-:W-:Y:S01]  /*5280*/  USHF.R.S32.HI UR17, URZ, 0x1f, UR14 ;  /* 0x0000001f3f117899 */ /* 0x000fe2000801140e */
[----:B------:R-:W-:Y:S01]  /*5290*/  IMAD.MOV.U32 R181, RZ, RZ, R225 ;  /* 0x000000ffffb57224 */ /* 0x000fe200078e00e1 */
[----:B----4-:R-:W4:Y:S01]  /*52a0*/  LDL R224, [R1+0x28] ;  /* 0x0000280001e07983 */ /* 0x010f220000100800 */
[----:B------:R-:W-:Y:S01]  /*52b0*/  USHF.L.U32 UR13, UR14, 0x6, URZ ;  /* 0x000000060e0d7899 */ /* 0x000fe2000800063f */
[----:B------:R-:W-:Y:S01]  /*52c0*/  IMAD.MOV.U32 R4, RZ, RZ, R180 ;  /* 0x000000ffff047224 */ /* 0x000fe200078e00b4 */
[----:B------:R-:W-:Y:S01]  /*52d0*/  ULDC.64 UR4, c[0x0][0x178] ;  /* 0x00005e0000047ab9 */ /* 0x000fe20000000a00 */
[----:B------:R-:W3:Y:S01]  /*52e0*/  S2R R7, SR_CTAID.Y ;  /* 0x0000000000077919 */ /* 0x000ee20000002600 */
[----:B------:R-:W-:Y:S01]  /*52f0*/  IMAD.MOV.U32 R5, RZ, RZ, R181 ;  /* 0x000000ffff057224 */ /* 0x000fe200078e00b5 */
[----:B------:R-:W-:Y:S01]  /*5300*/  UIMAD UR17, UR17, UR4, URZ ;  /* 0x00000004111172a4 */ /* 0x000fe2000f8e023f */
[----:B------:R-:W-:Y:S01]  /*5310*/  IMAD.U32 R11, RZ, RZ, UR13 ;  /* 0x0000000dff0b7e24 */ /* 0x000fe2000f8e00ff */
[----:B------:R-:W-:Y:S02]  /*5320*/  USHF.R.S32.HI UR12, URZ, 0x1f, UR13 ;  /* 0x0000001f3f0c7899 */ /* 0x000fe4000801140d */
[----:B------:R-:W-:Y:S02]  /*5330*/  UIMAD.WIDE.U32 UR26, UR14, UR4, URZ ;  /* 0x000000040e1a72a5 */ /* 0x000fe4000f8e003f */
[----:B------:R-:W-:Y:S02]  /*5340*/  UIMAD UR17, UR14, UR5, UR17 ;  /* 0x000000050e1172a4 */ /* 0x000fe4000f8e0211 */
[----:B------:R-:W-:Y:S01]  /*5350*/  USHF.L.U32 UR24, UR26, 0x6, URZ ;  /* 0x000000061a187899 */ /* 0x000fe2000800063f */
[----:B------:R-:W-:Y:S01]  /*5360*/  IMAD.U32 R13, RZ, RZ, UR12 ;  /* 0x0000000cff0d7e24 */ /* 0x000fe2000f8e00ff */
[----:B------:R-:W-:Y:S02]  /*5370*/  UIADD3 UR17, UR27, UR17, URZ ;  /* 0x000000111b117290 */ /* 0x000fe4000fffe03f */
[----:B------:R-:W-:Y:S02]  /*5380*/  ULEA UR12, UP0, UR4, UR24, 0x5 ;  /* 0x00000018040c7291 */ /* 0x000fe4000f80283f */
[----:B------:R-:W-:Y:S04]  /*5390*/  USHF.L.U64.HI UR17, UR26, 0x6, UR17 ;  /* 0x000000061a117899 */ /* 0x000fe80008010211 */
[----:B------:R-:W-:Y:S01]  /*53a0*/  ULEA.HI.X UR4, UR4, UR17, UR5, 0x5, UP0 ;  /* 0x0000001104047291 */ /* 0x000fe200080f2c05 */
[----:B---3--:R-:W-:Y:S01]  /*53b0*/  SHF.R.S32.HI R6, RZ, 0x1f, R7 ;  /* 0x0000001fff067819 */ /* 0x008fe20000011407 */
[----:B------:R-:W-:Y:S04]  /*53c0*/  IMAD.WIDE.U32 R4, R7, c[0x0][0x270], R4 ;  /* 0x00009c0007047a25 */ /* 0x000fe800078e0004 */
[----:B------:R-:W-:Y:S01]  /*53d0*/  IMAD R6, R6, c[0x0][0x270], RZ ;  /* 0x00009c0006067a24 */ /* 0x000fe200078e02ff */
[----:B------:R-:W-:Y:S01]  /*53e0*/  IADD3 R11, P3, P1, R11, UR20, R4 ;  /* 0x000000140b0b7c10 */ /* 0x000fe2000f97e004 */
[----:B------:R-:W-:Y:S02]  /*53f0*/  IMAD.U32 R4, RZ, RZ, UR13 ;  /* 0x0000000dff047e24 */ /* 0x000fe4000f8e00ff */
[----:B------:R-:W-:Y:S03]  /*5400*/  IMAD R6, R7, c[0x0][0x274], R6 ;  /* 0x00009d0007067a24 */ /* 0x000fe600078e0206 */
[----:B------:R-:W-:Y:S01]  /*5410*/  IADD3 R4, -R250, c[0x0][0x168], -R4 ;  /* 0x00005a00fa047a10 */ /* 0x000fe20007ffe904 */
[----:B------:R-:W-:Y:S03]  /*5420*/  IMAD.IADD R5, R5, 0x1, R6 ;  /* 0x0000000105057824 */ /* 0x000fe600078e0206 */
[C---:B------:R-:W-:Y:S02]  /*5430*/  ISETP.LT.OR P6, PT, R4.reuse, 0x1, !P5 ;  /* 0x000000010400780c */ /* 0x040fe40006fc1670 */
[----:B------:R-:W-:Y:S02]  /*5440*/  IADD3.X R13, R13, UR8, R5, P3, P1 ;  /* 0x000000080d0d7c10 */ /* 0x000fe40009fe2405 */
[----:B------:R-:W-:Y:S02]  /*5450*/  ISETP.LT.OR P5, PT, R4, 0x21, !P5 ;  /* 0x000000210400780c */ /* 0x000fe40006fa1670 */
[C---:B--2---:R-:W-:Y:S02]  /*5460*/  IADD3 R5, P1, R226.reuse, UR24, RZ ;  /* 0x00000018e2057c10 */ /* 0x044fe4000ff3e0ff */
[----:B------:R-:W-:Y:S02]  /*5470*/  IADD3 R7, P3, R226, UR12, RZ ;  /* 0x0000000ce2077c10 */ /* 0x000fe4000ff7e0ff */
[----:B------:R-:W-:Y:S02]  /*5480*/  LEA R8, P4, R5, c[0x0][0x160], 0x1 ;  /* 0x0000580005087a11 */ /* 0x000fe400078808ff */
[C---:B----4-:R-:W-:Y:S02]  /*5490*/  IADD3.X R9, R224.reuse, UR17, RZ, P1, !PT ;  /* 0x00000011e0097c10 */ /* 0x050fe40008ffe4ff */
[----:B------:R-:W-:Y:S02]  /*54a0*/  LEA R10, P1, R11, c[0x0][0x258], 0x2 ;  /* 0x000096000b0a7a11 */ /* 0x000fe400078210ff */
[----:B------:R-:W-:Y:S02]  /*54b0*/  LEA.HI.X R9, R5, c[0x0][0x164], R9, 0x1, P4 ;  /* 0x0000590005097a11 */ /* 0x000fe400020f0c09 */
[----:B------:R-:W-:Y:S02]  /*54c0*/  IADD3.X R12, R224, UR4, RZ, P3, !PT ;  /* 0x00000004e00c7c10 */ /* 0x000fe40009ffe4ff */
[----:B------:R-:W-:Y:S01]  /*54d0*/  LEA R6, P3, R7, c[0x0][0x160], 0x1 ;  /* 0x0000580007067a11 */ /* 0x000fe200078608ff */
[----:B------:R-:W-:Y:S01]  /*54e0*/  @!PT LDS RZ, [RZ] ;  /* 0x00000000fffff984 */ /* 0x000fe20000000800 */
[----:B------:R-:W-:Y:S01]  /*54f0*/  @!PT LDS RZ, [RZ] ;  /* 0x00000000fffff984 */ /* 0x000fe20000000800 */
[----:B------:R-:W-:Y:S01]  /*5500*/  @!PT LDS RZ, [RZ] ;  /* 0x00000000fffff984 */ /* 0x000fe20000000800 */
[----:B------:R2:W-:Y:S01]  /*5510*/  LDGSTS.E.BYPASS.LTC128B.128 [R240+0x10080], [R8.64], !P6 ;  /* 0x1008000008f07fae */ /* 0x0005e2000f101d56 */
[----:B------:R-:W-:Y:S02]  /*5520*/  LOP3.LUT P4, RZ, R243, 0x2, RZ, 0xc0, !PT ;  /* 0x00000002f3ff7812 */ /* 0x000fe4000788c0ff */
[----:B------:R-:W-:Y:S02]  /*5530*/  LEA.HI.X R11, R11, c[0x0][0x25c], R13, 0x2, P1 ;  /* 0x000097000b0b7a11 */ /* 0x000fe400008f140d */
[----:B------:R-:W-:Y:S02]  /*5540*/  LEA.HI.X R7, R7, c[0x0][0x164], R12, 0x1, P3 ;  /* 0x0000590007077a11 */ /* 0x000fe400018f0c0c */
[C---:B------:R-:W-:Y:S02]  /*5550*/  ISETP.LT.OR P3, PT, R4.reuse, 0x1, !P4 ;  /* 0x000000010400780c */ /* 0x040fe40006761670 */
[C---:B------:R-:W-:Y:S02]  /*5560*/  LOP3.LUT P1, RZ, R243.reuse, 0x4, RZ, 0xc0, !PT ;  /* 0x00000004f3ff7812 */ /* 0x040fe4000782c0ff */
[C---:B------:R-:W-:Y:S02]  /*5570*/  ISETP.LT.OR P4, PT, R4.reuse, 0x21, !P4 ;  /* 0x000000210400780c */ /* 0x040fe40006781670 */
[C---:B------:R-:W-:Y:S02]  /*5580*/  ISETP.LT.OR P6, PT, R4.reuse, 0x1, !P1 ;  /* 0x000000010400780c */ /* 0x040fe40004fc1670 */
[C---:B------:R-:W-:Y:S05]  /*5590*/  ISETP.LT.OR P1, PT, R4.reuse, 0x21, !P1 ;  /* 0x000000210400780c */ /* 0x040fea0004f21670 */
        /* <DEDUP_REMOVED lines=12> */
.L_x_706:
[-C--:B--2---:R-:W-:Y:S01]  /*5660*/  HMMA.16816.F32.BF16 R4, R192, R16.reuse, RZ ;  /* 0x00000010c004723c */ /* 0x084fe200000418ff */
[----:B-----5:R-:W-:Y:S01]  /*5670*/  LDSM.16.MT88.4 R224, [R0+0x3080] ;  /* 0x0030800000e0783b */ /* 0x020fe20000004200 */
        /* <DEDUP_REMOVED lines=37> */
[----:B------:R-:W-:Y:S07]  /*58d0*/  LDSM.16.MT88.4 R208, [R0+0x1880] ;  /* 0x0018800000d0783b */ /* 0x000fee0000004200 */
[----:B------:R-:W-:Y:S01]  /*58e0*/  HMMA.16816.F32.BF16 R192, R200, R222, R192 ;  /* 0x000000dec8c0723c */ /* 0x000fe200000418c0 */
[----:B------:R-:W4:Y:S04]  /*58f0*/  LDSM.16.MT88.4 R200, [R0+0x7080] ;  /* 0x0070800000c8783b */ /* 0x000f280000004200 */
[----:B------:R-:W-:Y:S03]  /*5900*/  LDSM.16.M88.4 R220, [R238+0x1000] ;  /* 0x00100000eedc783b */ /* 0x000fe60000000200 */
[-C--:B-1----:R-:W-:Y:S08]  /*5910*/  HMMA.16816.F32.BF16 R4, R196, R204.reuse, R4 ;  /* 0x000000ccc404723c */ /* 0x082ff00000041804 */
[C---:B--2---:R-:W-:Y:S08]  /*5920*/  HMMA.16816.F32.BF16 R8, R212.reuse, R204, R8 ;  /* 0x000000ccd408723c */ /* 0x044ff00000041808 */
[-C--:B------:R-:W-:Y:S08]  /*5930*/  HMMA.16816.F32.BF16 R12, R212, R206.reuse, R12 ;  /* 0x000000ced40c723c */ /* 0x080ff0000004180c */
[C---:B------:R-:W-:Y:S01]  /*5940*/  HMMA.16816.F32.BF16 R16, R196.reuse, R206, R16 ;  /* 0x000000cec410723c */ /* 0x040fe20000041810 */
[----:B------:R-:W1:Y:S07]  /*5950*/  LDSM.16.M88.4 R204, [R238] ;  /* 0x00000000eecc783b */ /* 0x000e6e0000000200 */
[-C--:B------:R-:W-:Y:S08]  /*5960*/  HMMA.16816.F32.BF16 R20, R196, R224.reuse, R20 ;  /* 0x000000e0c414723c */ /* 0x080ff00000041814 */
[C---:B------:R-:W-:Y:S08]  /*5970*/  HMMA.16816.F32.BF16 R24, R212.reuse, R224, R24 ;  /* 0x000000e0d418723c */ /* 0x040ff00000041818 */
[-C--:B------:R-:W-:Y:S08]  /*5980*/  HMMA.16816.F32.BF16 R28, R212, R226.reuse, R28 ;  /* 0x000000e2d41c723c */ /* 0x080ff0000004181c */
[C---:B------:R-:W-:Y:S01]  /*5990*/  HMMA.16816.F32.BF16 R32, R196.reuse, R226, R32 ;  /* 0x000000e2c420723c */ /* 0x040fe20000041820 */
[----:B------:R-:W2:Y:S07]  /*59a0*/  LDSM.16.MT88.4 R224, [R0+0x3880] ;  /* 0x0038800000e0783b */ /* 0x000eae0000004200 */
[-C--:B---3--:R-:W-:Y:S08]  /*59b0*/  HMMA.16816.F32.BF16 R164, R196, R216.reuse, R164 ;  /* 0x000000d8c4a4723c */ /* 0x088ff000000418a4 */
[C---:B------:R-:W-:Y:S08]  /*59c0*/  HMMA.16816.F32.BF16 R168, R212.reuse, R216, R168 ;  /* 0x000000d8d4a8723c */ /* 0x040ff000000418a8 */
[-C--:B------:R-:W-:Y:S08]  /*59d0*/  HMMA.16816.F32.BF16 R172, R212, R218.reuse, R172 ;  /* 0x000000dad4ac723c */ /* 0x080ff000000418ac */
[C---:B------:R-:W-:Y:S01]  /*59e0*/  HMMA.16816.F32.BF16 R176, R196.reuse, R218, R176 ;  /* 0x000000dac4b0723c */ /* 0x040fe200000418b0 */
[----:B------:R-:W3:Y:S07]  /*59f0*/  LDSM.16.MT88.4 R216, [R0+0x5880] ;  /* 0x0058800000d8783b */ /* 0x000eee0000004200 */
[-C--:B----4-:R-:W-:Y:S08]  /*5a00*/  HMMA.16816.F32.BF16 R180, R196, R200.reuse, R180 ;  /* 0x000000c8c4b4723c */ /* 0x090ff000000418b4 */
[C---:B------:R-:W-:Y:S01]  /*5a10*/  HMMA.16816.F32.BF16 R184, R212.reuse, R200, R184 ;  /* 0x000000c8d4b8723c */ /* 0x040fe200000418b8 */
[----:B------:R-:W4:Y:S07]  /*5a20*/  LDL R201, [R1+0x2c] ;  /* 0x00002c0001c97983 */ /* 0x000f2e0000100800 */
[-C--:B------:R-:W-:Y:S01]  /*5a30*/  HMMA.16816.F32.BF16 R188, R212, R202.reuse, R188 ;  /* 0x000000cad4bc723c */ /* 0x080fe200000418bc */
[----:B------:R-:W2:Y:S07]  /*5a40*/  LDSM.16.MT88.4 R212, [R0+0x7880] ;  /* 0x0078800000d4783b */ /* 0x000eae0000004200 */
[----:B------:R-:W-:Y:S01]  /*5a50*/  HMMA.16816.F32.BF16 R192, R196, R202, R192 ;  /* 0x000000cac4c0723c */ /* 0x000fe200000418c0 */
[----:B------:R-:W4:Y:S06]  /*5a60*/  LDL.64 R202, [R1+0x30] ;  /* 0x0000300001ca7983 */ /* 0x000f2c0000100a00 */
[----:B------:R-:W-:Y:S01]  /*5a70*/  IMAD.U32 R198, RZ, RZ, UR10 ;  /* 0x0000000affc67e24 */ /* 0x000fe2000f8e00ff */
[-C--:B-1----:R-:W-:Y:S08]  /*5a80*/  HMMA.16816.F32.BF16 R4, R204, R208.reuse, R4 ;  /* 0x000000d0cc04723c */ /* 0x082ff00000041804 */
[C---:B------:R-:W-:Y:S08]  /*5a90*/  HMMA.16816.F32.BF16 R8, R220.reuse, R208, R8 ;  /* 0x000000d0dc08723c */ /* 0x040ff00000041808 */
[-C--:B------:R-:W-:Y:S08]  /*5aa0*/  HMMA.16816.F32.BF16 R12, R220, R210.reuse, R12 ;  /* 0x000000d2dc0c723c */ /* 0x080ff0000004180c */
[C---:B------:R-:W-:Y:S08]  /*5ab0*/  HMMA.16816.F32.BF16 R16, R204.reuse, R210, R16 ;  /* 0x000000d2cc10723c */ /* 0x040ff00000041810 */
[-C--:B--2---:R-:W-:Y:S08]  /*5ac0*/  HMMA.16816.F32.BF16 R20, R204, R224.reuse, R20 ;  /* 0x000000e0cc14723c */ /* 0x084ff00000041814 */
[C---:B------:R-:W-:Y:S08]  /*5ad0*/  HMMA.16816.F32.BF16 R24, R220.reuse, R224, R24 ;  /* 0x000000e0dc18723c */ /* 0x040ff00000041818 */
[-C--:B------:R-:W-:Y:S08]  /*5ae0*/  HMMA.16816.F32.BF16 R28, R220, R226.reuse, R28 ;  /* 0x000000e2dc1c723c */ /* 0x080ff0000004181c */
[C---:B------:R-:W-:Y:S08]  /*5af0*/  HMMA.16816.F32.BF16 R32, R204.reuse, R226, R32 ;  /* 0x000000e2cc20723c */ /* 0x040ff00000041820 */
[-C--:B---3--:R-:W-:Y:S08]  /*5b00*/  HMMA.16816.F32.BF16 R164, R204, R216.reuse, R164 ;  /* 0x000000d8cca4723c */ /* 0x088ff000000418a4 */
[C---:B------:R-:W-:Y:S08]  /*5b10*/  HMMA.16816.F32.BF16 R168, R220.reuse, R216, R168 ;  /* 0x000000d8dca8723c */ /* 0x040ff000000418a8 */
[-C--:B------:R-:W-:Y:S08]  /*5b20*/  HMMA.16816.F32.BF16 R172, R220, R218.reuse, R172 ;  /* 0x000000dadcac723c */ /* 0x080ff000000418ac */
[C---:B------:R-:W-:Y:S08]  /*5b30*/  HMMA.16816.F32.BF16 R176, R204.reuse, R218, R176 ;  /* 0x000000daccb0723c */ /* 0x040ff000000418b0 */
[-C--:B------:R-:W-:Y:S08]  /*5b40*/  HMMA.16816.F32.BF16 R180, R204, R212.reuse, R180 ;  /* 0x000000d4ccb4723c */ /* 0x080ff000000418b4 */
[C---:B------:R-:W-:Y:S08]  /*5b50*/  HMMA.16816.F32.BF16 R184, R220.reuse, R212, R184 ;  /* 0x000000d4dcb8723c */ /* 0x040ff000000418b8 */
[-C--:B------:R-:W-:Y:S08]  /*5b60*/  HMMA.16816.F32.BF16 R188, R220, R214.reuse, R188 ;  /* 0x000000d6dcbc723c */ /* 0x080ff000000418bc */
[----:B------:R-:W-:Y:S04]  /*5b70*/  HMMA.16816.F32.BF16 R192, R204, R214, R192 ;  /* 0x000000d6ccc0723c */ /* 0x000fe800000418c0 */
[----:B----4-:R-:W-:Y:S04]  /*5b80*/  IADD3 R197, P1, R202, UR10, RZ ;  /* 0x0000000acac57c10 */ /* 0x010fe8000ff3e0ff */
[----:B------:R-:W-:Y:S04]  /*5b90*/  LEA.HI.X.SX32 R198, R198, R201, 0x1, P1 ;  /* 0x000000c9c6c67211 */ /* 0x000fe800008f0eff */
        /* <DEDUP_REMOVED lines=133> */
.L_x_696:
[----:B------:R-:W-:Y:S05]  /*63f0*/  @P1 BRA `(.L_x_708) ;  /* 0x00001d1000001947 */ /* 0x000fea0003800000 */
[----:B------:R-:W-:Y:S01]  /*6400*/  SHF.R.S32.HI R5, RZ, 0x1f, R248 ;  /* 0x0000001fff057819 */ /* 0x000fe200000114f8 */
[----:B------:R-:W-:Y:S01]  /*6410*/  BAR.SYNC.DEFER_BLOCKING 0x1, 0x100 ;  /* 0x0044000000007b1d */ /* 0x000fe20000010000 */
[----:B------:R-:W-:Y:S02]  /*6420*/  F2FP.BF16.PACK_AB R107, R37, R36 ;  /* 0x00000024256b723e */ /* 0x000fe400000010ff */
[----:B------:R-:W-:Y:S02]  /*6430*/  LEA.HI R3, R5, R248, RZ, 0x2 ;  /* 0x000000f805037211 */ /* 0x000fe400078f10ff */
[----:B------:R-:W-:Y:S01]  /*6440*/  F2FP.BF16.PACK_AB R39, R39, R38 ;  /* 0x000000262727723e */ /* 0x000fe200000010ff */
[----:B------:R-:W-:Y:S01]  /*6450*/  ULDC UR4, c[0x0][0x2f0] ;  /* 0x0000bc0000047ab9 */ /* 0x000fe20000000800 */
[--C-:B------:R-:W-:Y:S01]  /*6460*/  SHF.R.S32.HI R4, RZ, 0x2, R3.reuse ;  /* 0x00000002ff047819 */ /* 0x100fe20000011403 */
[----:B------:R-:W-:Y:S01]  /*6470*/  UIADD3 UR4, -UR15, UR4, URZ ;  /* 0x000000040f047290 */ /* 0x000fe2000fffe13f */
[----:B------:R-:W-:Y:S01]  /*6480*/  SHF.R.S32.HI R0, RZ, 0x1f, R3 ;  /* 0x0000001fff007819 */ /* 0x000fe20000011403 */
[----:B------:R-:W-:Y:S01]  /*6490*/  BSSY B0, `(.L_x_709) ;  /* 0x00000d2000007945 */ /* 0x000fe20003800000 */
[----:B------:R-:W-:Y:S01]  /*64a0*/  LOP3.LUT R6, R3, 0x3ffffffc, RZ, 0xc0, !PT ;  /* 0x3ffffffc03067812 */ /* 0x000fe200078ec0ff */
[----:B------:R-:W-:Y:S01]  /*64b0*/  UISETP.LT.AND UP0, UPT, UR4, 0x40, UPT ;  /* 0x000000400400788c */ /* 0x000fe2000bf01270 */
[----:B------:R-:W-:-:S02]  /*64c0*/  LEA.HI R2, R0, R4, RZ, 0x3 ;  /* 0x0000000400027211 */ /* 0x000fc400078f18ff */
[----:B------:R-:W-:Y:S01]  /*64d0*/  LEA.HI R0, R5, R248, RZ, 0x5 ;  /* 0x000000f805007211 */ /* 0x000fe200078f28ff */
[----:B------:R-:W-:Y:S01]  /*64e0*/  USEL UR4, UR4, 0x40, UP0 ;  /* 0x0000004004047887 */ /* 0x000fe20008000000 */
[----:B------:R-:W-:Y:S02]  /*64f0*/  LOP3.LUT R2, R2, 0xfffffff8, RZ, 0xc0, !PT ;  /* 0xfffffff802027812 */ /* 0x000fe400078ec0ff */
[----:B------:R-:W-:Y:S02]  /*6500*/  SHF.R.S32.HI R8, RZ, 0x5, R0 ;  /* 0x00000005ff087819 */ /* 0x000fe40000011400 */
[----:B------:R-:W-:Y:S01]  /*6510*/  F2FP.BF16.PACK_AB R48, R49, R48 ;  /* 0x000000303130723e */ /* 0x000fe200000010ff */
[----:B------:R-:W-:Y:S01]  /*6520*/  IMAD.IADD R9, R4, 0x1, -R2 ;  /* 0x0000000104097824 */ /* 0x000fe200078e0a02 */
[----:B------:R-:W-:Y:S02]  /*6530*/  LEA.HI R2, R5, R248, RZ, 0x6 ;  /* 0x000000f805027211 */ /* 0x000fe400078f30ff */
[----:B------:R-:W-:Y:S01]  /*6540*/  LEA.HI R4, R0, R8, RZ, 0x1 ;  /* 0x0000000800047211 */ /* 0x000fe200078f08ff */
[----:B------:R-:W-:Y:S01]  /*6550*/  IMAD.SHL.U32 R5, R9, 0x40, RZ ;  /* 0x0000004009057824 */ /* 0x000fe200078e00ff */
[----:B------:R-:W-:-:S02]  /*6560*/  SHF.R.U32.HI R7, RZ, 0x3, R2 ;  /* 0x00000003ff077819 */ /* 0x000fc40000011602 */
        /* <DEDUP_REMOVED lines=9> */
[----:B------:R-:W-:Y:S01]  /*6600*/  LOP3.LUT P0, RZ, R9, 0x4, RZ, 0xc0, !PT ;  /* 0x0000000409ff7812 */ /* 0x000fe2000780c0ff */
[----:B------:R-:W-:Y:S01]  /*6610*/  IMAD R4, R4, 0x200, R5 ;  /* 0x0000020004047824 */ /* 0x000fe200078e0205 */
[----:B------:R-:W-:-:S02]  /*6620*/  LOP3.LUT R0, R7, R3, RZ, 0x3c, !PT ;  /* 0x0000000307007212 */ /* 0x000fc400078e3cff */
[----:B------:R-:W-:Y:S02]  /*6630*/  SHF.R.S32.HI R3, RZ, 0x1f, R2 ;  /* 0x0000001fff037819 */ /* 0x000fe40000011402 */
[----:B------:R-:W-:Y:S01]  /*6640*/  LOP3.LUT R7, R6, 0x1c0, RZ, 0xc0, !PT ;  /* 0x000001c006077812 */ /* 0x000fe200078ec0ff */
[----:B------:R-:W-:Y:S01]  /*6650*/  IMAD.U32 R0, R4, 0x2, R0 ;  /* 0x0000000204007824 */ /* 0x000fe200078e0000 */
[----:B------:R-:W-:Y:S01]  /*6660*/  LEA.HI R3, R3, R2, RZ, 0x3 ;  /* 0x0000000203037211 */ /* 0x000fe200078f18ff */
[----:B------:R-:W-:Y:S01]  /*6670*/  IMAD.SHL.U32 R6, R2, 0x8, RZ ;  /* 0x0000000802067824 */ /* 0x000fe200078e00ff */
[----:B------:R-:W-:Y:S01]  /*6680*/  F2FP.BF16.PACK_AB R50, R51, R50 ;  /* 0x000000323332723e */ /* 0x000fe200000010ff */
[----:B------:R-:W-:Y:S01]  /*6690*/  IMAD.SHL.U32 R0, R0, 0x2, RZ ;  /* 0x0000000200007824 */ /* 0x000fe200078e00ff */
[----:B------:R-:W-:Y:S02]  /*66a0*/  F2FP.BF16.PACK_AB R40, R41, R40 ;  /* 0x000000282928723e */ /* 0x000fe400000010ff */
[----:B------:R-:W-:-:S02]  /*66b0*/  F2FP.BF16.PACK_AB R42, R43, R42 ;  /* 0x0000002a2b2a723e */ /* 0x000fc400000010ff */
[C---:B------:R-:W-:Y:S01]  /*66c0*/  IADD3 R2, R0.reuse, 0x40, RZ ;  /* 0x0000004000027810 */ /* 0x040fe20007ffe0ff */
[----:B------:R-:W-:Y:S01]  /*66d0*/  STS [R0+0x8080], R107 ;  /* 0x0080806b00007388 */ /* 0x000fe20000000800 */
[----:B------:R-:W-:Y:S02]  /*66e0*/  @P0 IADD3 R2, R0, -0x40, RZ ;  /* 0xffffffc000020810 */ /* 0x000fe40007ffe0ff */
        /* <DEDUP_REMOVED lines=58> */
[----:B------:R1:W-:Y:S01]  /*6a90*/  STS [R0+0xd080], R72 ;  /* 0x00d0804800007388 */ /* 0x0003e20000000800 */
[----:B------:R-:W-:-:S02]  /*6aa0*/  F2FP.BF16.PACK_AB R27, R27, R122 ;  /* 0x0000007a1b1b723e */ /* 0x000fc400000010ff */
[----:B------:R-:W-:Y:S01]  /*6ab0*/  F2FP.BF16.PACK_AB R24, R24, R124 ;  /* 0x0000007c1818723e */ /* 0x000fe200000010ff */
[----:B------:R2:W-:Y:S01]  /*6ac0*/  STS [R0+0xd480], R74 ;  /* 0x00d4804a00007388 */ /* 0x0005e20000000800 */
        /* <DEDUP_REMOVED lines=10> */
[----:B------:R-:W-:Y:S01]  /*6b70*/  LOP3.LUT R5, R7, 0x38, R6, 0xf8, !PT ;  /* 0x0000003807057812 */ /* 0x000fe200078ef806 */
[----:B------:R-:W-:Y:S01]  /*6b80*/  STS [R0+0xe480], R86 ;  /* 0x00e4805600007388 */ /* 0x000fe20000000800 */
[----:B------:R-:W-:Y:S01]  /*6b90*/  SHF.R.U32.HI R9, RZ, 0x3, R7 ;  /* 0x00000003ff097819 */ /* 0x000fe20000011607 */
[----:B------:R-:W-:Y:S01]  /*6ba0*/  IMAD.SHL.U32 R7, R3, 0x200, RZ ;  /* 0x0000020003077824 */ /* 0x000fe200078e00ff */
        /* <DEDUP_REMOVED lines=12> */
[----:B------:R-:W-:Y:S01]  /*6c70*/  LOP3.LUT R9, R5, R9, RZ, 0x3c, !PT ;  /* 0x0000000905097212 */ /* 0x000fe200078e3cff */
[----:B------:R-:W-:Y:S01]  /*6c80*/  STS [R2+0xf080], R92 ;  /* 0x00f0805c02007388 */ /* 0x000fe20000000800 */
[----:B------:R-:W-:Y:S02]  /*6c90*/  F2FP.BF16.PACK_AB R3, R157, R156 ;  /* 0x0000009c9d03723e */ /* 0x000fe400000010ff */
[----:B------:R-:W-:Y:S01]  /*6ca0*/  F2FP.BF16.PACK_AB R5, R159, R158 ;  /* 0x0000009e9f05723e */ /* 0x000fe200000010ff */
[----:B------:R-:W-:Y:S01]  /*6cb0*/  STS [R2+0xf480], R94 ;  /* 0x00f4805e02007388 */ /* 0x000fe20000000800 */
[----:B------:R-:W-:Y:S02]  /*6cc0*/  LOP3.LUT R7, R9, 0x7ffff000, R7, 0xf8, !PT ;  /* 0x7ffff00009077812 */ /* 0x000fe400078ef807 */
[----:B------:R-:W-:Y:S01]  /*6cd0*/  ISETP.GE.AND P1, PT, R8, UR4, PT ;  /* 0x0000000408007c0c */ /* 0x000fe2000bf26270 */
[----:B------:R-:W-:Y:S01]  /*6ce0*/  STS [R0+0x80], R38 ;  /* 0x0000802600007388 */ /* 0x000fe20000000800 */
[----:B------:R-:W-:-:S02]  /*6cf0*/  SHF.R.S32.HI R9, RZ, 0x1f, R8 ;  /* 0x0000001fff097819 */ /* 0x000fc40000011408 */
[----:B------:R-:W-:Y:S01]  /*6d00*/  ISETP.GE.OR P0, PT, R6, c[0x0][0x324], P1 ;  /* 0x0000c90006007a0c */ /* 0x000fe20000f06670 */
        /* <DEDUP_REMOVED lines=32> */
[----:B--2---:R-:W2:Y:S04]  /*6f10*/  S2R R74, SR_CTAID.Y ;  /* 0x00000000004a7919 */ /* 0x004ea80000002600 */
[----:B------:R-:W4:Y:S01]  /*6f20*/  S2R R73, SR_CTAID.Z ;  /* 0x0000000000497919 */ /* 0x000f220000002700 */
[----:B-1----:R-:W-:-:S03]  /*6f30*/  IMAD.SHL.U32 R0, R7, 0x2, RZ ;  /* 0x0000000207007824 */ /* 0x002fc600078e00ff */
[----:B------:R-:W-:Y:S01]  /*6f40*/  BAR.SYNC.DEFER_BLOCKING 0x1, 0x100 ;  /* 0x0044000000007b1d */ /* 0x000fe20000010000 */
[----:B------:R-:W-:Y:S01]  /*6f50*/  SHF.R.S32.HI R7, RZ, 0x1f, R6 ;  /* 0x0000001fff077819 */ /* 0x000fe20000011406 */
[----:B---3--:R-:W-:Y:S01]  /*6f60*/  IMAD.U32 R5, RZ, RZ, UR11 ;  /* 0x0000000bff057e24 */ /* 0x008fe2000f8e00ff */
[----:B--2---:R-:W-:-:S03]  /*6f70*/  SHF.R.S32.HI R75, RZ, 0x1f, R74 ;  /* 0x0000001fff4b7819 */ /* 0x004fc6000001144a */
[----:B------:R-:W-:Y:S01]  /*6f80*/  IMAD.WIDE.U32 R2, R74, c[0x0][0x338], R6 ;  /* 0x0000ce004a027a25 */ /* 0x000fe200078e0006 */
[----:B----4-:R-:W-:-:S03]  /*6f90*/  SHF.R.S32.HI R84, RZ, 0x1f, R73 ;  /* 0x0000001fff547819 */ /* 0x010fc60000011449 */
        /* <DEDUP_REMOVED lines=33> */
.L_x_710:
[----:B--234-:R-:W-:Y:S05]  /*71b0*/  BSYNC B0 ;  /* 0x0000000000007941 */ /* 0x01cfea0003800000 */
.L_x_709:
        /* <DEDUP_REMOVED lines=17> */
.L_x_712:
[----:B------:R-:W-:Y:S05]  /*72d0*/  BSYNC B0 ;  /* 0x0000000000007941 */ /* 0x000fea0003800000 */
.L_x_711:
        /* <DEDUP_REMOVED lines=16> */
.L_x_714:
[----:B------:R-:W-:Y:S05]  /*73e0*/  BSYNC B0 ;  /* 0x0000000000007941 */ /* 0x000fea0003800000 */
.L_x_713:
        /* <DEDUP_REMOVED lines=16> */
.L_x_716:
[----:B------:R-:W-:Y:S05]  /*74f0*/  BSYNC B0 ;  /* 0x0000000000007941 */ /* 0x000fea0003800000 */
.L_x_715:
        /* <DEDUP_REMOVED lines=16> */
.L_x_718:
[----:B------:R-:W-:Y:S05]  /*7600*/  BSYNC B0 ;  /* 0x0000000000007941 */ /* 0x000fea0003800000 */
.L_x_717:
        /* <DEDUP_REMOVED lines=16> */
.L_x_720:
[----:B------:R-:W-:Y:S05]  /*7710*/  BSYNC B0 ;  /* 0x0000000000007941 */ /* 0x000fea0003800000 */
.L_x_719:
        /* <DEDUP_REMOVED lines=16> */
.L_x_722:
[----:B------:R-:W-:Y:S05]  /*7820*/  BSYNC B0 ;  /* 0x0000000000007941 */ /* 0x000fea0003800000 */
.L_x_721:
        /* <DEDUP_REMOVED lines=15> */
.L_x_724:
[----:B------:R-:W-:Y:S05]  /*7920*/  BSYNC B0 ;  /* 0x0000000000007941 */ /* 0x000fea0003800000 */
.L_x_723:
        /* <DEDUP_REMOVED lines=20> */
.L_x_726:
[----:B------:R-:W-:Y:S05]  /*7a70*/  BSYNC B0 ;  /* 0x0000000000007941 */ /* 0x000fea0003800000 */
.L_x_725:
        /* <DEDUP_REMOVED lines=15> */
.L_x_728:
[----:B------:R-:W-:Y:S05]  /*7b70*/  BSYNC B0 ;  /* 0x0000000000007941 */ /* 0x000fea0003800000 */
.L_x_727:
        /* <DEDUP_REMOVED lines=14> */
.L_x_730:
[----:B------:R-:W-:Y:S05]  /*7c60*/  BSYNC B0 ;  /* 0x0000000000007941 */ /* 0x000fea0003800000 */
.L_x_729:
        /* <DEDUP_REMOVED lines=14> */
.L_x_732:
[----:B------:R-:W-:Y:S05]  /*7d50*/  BSYNC B0 ;  /* 0x0000000000007941 */ /* 0x000fea0003800000 */
.L_x_731:
        /* <DEDUP_REMOVED lines=14> */
.L_x_734:
[----:B------:R-:W-:Y:S05]  /*7e40*/  BSYNC B0 ;  /* 0x0000000000007941 */ /* 0x000fea0003800000 */
.L_x_733:
        /* <DEDUP_REMOVED lines=14> */
.L_x_736:
[----:B------:R-:W-:Y:S05]  /*7f30*/  BSYNC B0 ;  /* 0x0000000000007941 */ /* 0x000fea0003800000 */
.L_x_735:
        /* <DEDUP_REMOVED lines=14> */
.L_x_738:
[----:B------:R-:W-:Y:S05]  /*8020*/  BSYNC B0 ;  /* 0x0000000000007941 */ /* 0x000fea0003800000 */
.L_x_737:
        /* <DEDUP_REMOVED lines=14> */
.L_x_708:
[----:B------:R-:W1:Y:S01]  /*8110*/  S2R R18, SR_CTAID.Y ;  /* 0x0000000000127919 */ /* 0x000e620000002600 */
[----:B------:R-:W-:Y:S01]  /*8120*/  SHF.R.S32.HI R0, RZ, 0x1f, R248 ;  /* 0x0000001fff007819 */ /* 0x000fe200000114f8 */
[----:B------:R-:W-:Y:S01]  /*8130*/  ULDC UR4, c[0x0][0x2f0] ;  /* 0x0000bc0000047ab9 */ /* 0x000fe20000000800 */
[----:B------:R-:W-:Y:S01]  /*8140*/  BSSY B0, `(.L_x_739) ;  /* 0x0000022000007945 */ /* 0x000fe20003800000 */
[----:B------:R-:W2:Y:S01]  /*8150*/  S2R R19, SR_CTAID.Z ;  /* 0x0000000000137919 */ /* 0x000ea20000002700 */
[----:B------:R-:W-:Y:S01]  /*8160*/  LEA.HI R0, R0, R248, RZ, 0x5 ;  /* 0x000000f800007211 */ /* 0x000fe200078f28ff */
[----:B------:R-:W-:-:S03]  /*8170*/  UIADD3 UR4, -UR15, UR4, URZ ;  /* 0x000000040f047290 */ /* 0x000fc6000fffe13f */
[----:B------:R-:W-:Y:S02]  /*8180*/  LOP3.LUT R10, R0, 0x1fffffe0, RZ, 0xc0, !PT ;  /* 0x1fffffe0000a7812 */ /* 0x000fe400078ec0ff */
[----:B------:R-:W-:-:S03]  /*8190*/  SHF.R.S32.HI R4, RZ, 0x5, R0 ;  /* 0x00000005ff047819 */ /* 0x000fc60000011400 */
[----:B------:R-:W-:Y:S01]  /*81a0*/  IMAD.IADD R10, R248, 0x1, -R10 ;  /* 0x00000001f80a7824 */ /* 0x000fe200078e0a0a */
[----:B------:R-:W-:Y:S02]  /*81b0*/  ISETP.GE.AND P0, PT, R4, UR4, PT ;  /* 0x0000000404007c0c */ /* 0x000fe4000bf06270 */
[----:B------:R-:W-:Y:S01]  /*81c0*/  SHF.R.S32.HI R5, RZ, 0x1f, R4 ;  /* 0x0000001fff057819 */ /* 0x000fe20000011404 */
[----:B------:R-:W-:Y:S01]  /*81d0*/  IMAD.SHL.U32 R10, R10, 0x8, RZ ;  /* 0x000000080a0a7824 */ /* 0x000fe200078e00ff */
[----:B------:R-:W-:-:S04]  /*81e0*/  P2R R16, PR, RZ, 0x1 ;  /* 0x00000001ff107803 */ /* 0x000fc80000000000 */
[----:B------:R-:W-:Y:S02]  /*81f0*/  SHF.R.S32.HI R11, RZ, 0x1f, R10 ;  /* 0x0000001fff0b7819 */ /* 0x000fe4000001140a */
[----:B-1----:R-:W-:Y:S02]  /*8200*/  SHF.R.S32.HI R20, RZ, 0x1f, R18 ;  /* 0x0000001fff147819 */ /* 0x002fe40000011412 */
[----:B------:R-:W-:Y:S01]  /*8210*/  ISETP.GE.OR P0, PT, R10, c[0x0][0x2f4], P0 ;  /* 0x0000bd000a007a0c */ /* 0x000fe20000706670 */
[----:B------:R-:W-:Y:S01]  /*8220*/  IMAD.WIDE.U32 R8, R18, c[0x0][0x308], R10 ;  /* 0x0000c20012087a25 */ /* 0x000fe200078e000a */
[----:B--2---:R-:W-:-:S03]  /*8230*/  SHF.R.S32.HI R21, RZ, 0x1f, R19 ;  /* 0x0000001fff157819 */ /* 0x004fc60000011413 */
[----:B------:R-:W-:Y:S02]  /*8240*/  IMAD R2, R20, c[0x0][0x308], RZ ;  /* 0x0000c20014027a24 */ /* 0x000fe400078e02ff */
[----:B------:R-:W-:Y:S02]  /*8250*/  IMAD R6, R21, c[0x0][0x310], RZ ;  /* 0x0000c40015067a24 */ /* 0x000fe400078e02ff */
[----:B------:R-:W-:Y:S02]  /*8260*/  IMAD R2, R18, c[0x0][0x30c], R2 ;  /* 0x0000c30012027a24 */ /* 0x000fe400078e0202 */
[----:B------:R-:W-:-:S03]  /*8270*/  IMAD R6, R19, c[0x0][0x314], R6 ;  /* 0x0000c50013067a24 */ /* 0x000fc600078e0206 */
        /* <DEDUP_REMOVED lines=14> */
.L_x_740:
[----:B------:R-:W-:Y:S05]  /*8360*/  BSYNC B0 ;  /* 0x0000000000007941 */ /* 0x000fea0003800000 */
.L_x_739:
        /* <DEDUP_REMOVED lines=17> */
.L_x_742:
[----:B------:R-:W-:Y:S05]  /*8480*/  BSYNC B0 ;  /* 0x0000000000007941 */ /* 0x000fea0003800000 */
.L_x_741:
        /* <DEDUP_REMOVED lines=16> */
.L_x_744:
[----:B------:R-:W-:Y:S05]  /*8590*/  BSYNC B0 ;  /* 0x0000000000007941 */ /* 0x000fea0003800000 */
.L_x_743:
        /* <DEDUP_REMOVED lines=16> */
.L_x_746:
[----:B------:R-:W-:Y:S05]  /*86a0*/  BSYNC B0 ;  /* 0x0000000000007941 */ /* 0x000fea0003800000 */
.L_x_745:
        /* <DEDUP_REMOVED lines=16> */
.L_x_748:
[----:B------:R-:W-:Y:S05]  /*87b0*/  BSYNC B0 ;  /* 0x0000000000007941 */ /* 0x000fea0003800000 */
.L_x_747:
        /* <DEDUP_REMOVED lines=16> */
.L_x_750:
[----:B------:R-:W-:Y:S05]  /*88c0*/  BSYNC B0 ;  /* 0x0000000000007941 */ /* 0x000fea0003800000 */
.L_x_749:
        /* <DEDUP_REMOVED lines=16> */
.L_x_752:
[----:B------:R-:W-:Y:S05]  /*89d0*/  BSYNC B0 ;  /* 0x0000000000007941 */ /* 0x000fea0003800000 */
.L_x_751:
        /* <DEDUP_REMOVED lines=15> */
.L_x_754:
[----:B------:R-:W-:Y:S05]  /*8ad0*/  BSYNC B0 ;  /* 0x0000000000007941 */ /* 0x000fea0003800000 */
.L_x_753:
        /* <DEDUP_REMOVED lines=20> */
.L_x_756:
[----:B------:R-:W-:Y:S05]  /*8c20*/  BSYNC B0 ;  /* 0x0000000000007941 */ /* 0x000fea0003800000 */
.L_x_755:
        /* <DEDUP_REMOVED lines=15> */
.L_x_758:
[----:B------:R-:W-:Y:S05]  /*8d20*/  BSYNC B0 ;  /* 0x0000000000007941 */ /* 0x000fea0003800000 */
.L_x_757:
        /* <DEDUP_REMOVED lines=14> */
.L_x_760:
[----:B------:R-:W-:Y:S05]  /*8e10*/  BSYNC B0 ;  /* 0x0000000000007941 */ /* 0x000fea0003800000 */
.L_x_759:
        /* <DEDUP_REMOVED lines=14> */
.L_x_762:
[----:B------:R-:W-:Y:S05]  /*8f00*/  BSYNC B0 ;  /* 0x0000000000007941 */ /* 0x000fea0003800000 */
.L_x_761:
        /* <DEDUP_REMOVED lines=14> */
.L_x_764:
[----:B------:R-:W-:Y:S05]  /*8ff0*/  BSYNC B0 ;  /* 0x0000000000007941 */ /* 0x000fea0003800000 */
.L_x_763:
        /* <DEDUP_REMOVED lines=14> */
.L_x_766:
[----:B------:R-:W-:Y:S05]  /*90e0*/  BSYNC B0 ;  /* 0x0000000000007941 */ /* 0x000fea0003800000 */
.L_x_765:
        /* <DEDUP_REMOVED lines=14> */
.L_x_768:
[----:B------:R-:W-:Y:S05]  /*91d0*/  BSYNC B0 ;  /* 0x0000000000007941 */ /* 0x000fea0003800000 */
.L_x_767:
        /* <DEDUP_REMOVED lines=12> */
[----:B------:R-:W-:Y:S01]  /*92a0*/  STG.E.128 [R2.64], RZ ;  /* 0x000000ff02007986 */ /* 0x000fe2000c101d16 */
[----:B------:R-:W-:Y:S05]  /*92b0*/  EXIT ;  /* 0x000000000000794d */ /* 0x000fea0003800000 */
.L_x_769:
        /* <DEDUP_REMOVED lines=12> */
.L_x_1165:


//--------------------- .text._ZN7cutlass13device_kernelIN5flash19enable_sm80_to_sm89INS1_16FlashAttnBwdSm80INS1_25CollectiveMainloopBwdSm80ILi1ELi1EN4cute5tupleIJNS5_1CILi64EEES8_NS7_ILi256EEEEEENS_10bfloat16_tEfNS_4arch4Sm80ELb0ELb1ELb0ELb0ELb0ELb0ELb0ELb0ELi2ELi4ELi2ELi2ELb0EEENS1_24CollectiveEpilogueBwdGQAISA_fSD_Li256ELb0ELb0EEENS1_19SingleTileSchedulerILb0ELb0ELb0ELi64EEEEEEEEEvNT_6ParamsE --------------------------
	.section	.text._ZN7cutlass13device_kernelIN5flash19enable_sm80_to_sm89INS1_16FlashAttnBwdSm80INS1_25CollectiveMainloopBwdSm80ILi1ELi1EN4cute5tupleIJNS5_1CILi64EEES8_NS7_ILi256EEEEEENS_10bfloat16_tEfNS_4arch4Sm80ELb0ELb1ELb0ELb0ELb0ELb0ELb0ELb0ELi2ELi4ELi2ELi2ELb0EEENS1_24CollectiveEpilogueBwdGQAISA_fSD_Li256ELb0ELb0EEENS1_19SingleTileSchedulerILb0ELb0ELb0ELi64EEEEEEEEEvNT_6ParamsE,"ax",@progbits
	.sectioninfo	@"SHI_REGISTERS=255"
	.align	128
.text._ZN7cutlass13device_kernelIN5flash19enable_sm80_to_sm89INS1_16FlashAttnBwdSm80INS1_25CollectiveMainloopBwdSm80ILi1ELi1EN4cute5tupleIJNS5_1CILi64EEES8_NS7_ILi256EEEEEENS_10bfloat16_tEfNS_4arch4Sm80ELb0ELb1ELb0ELb0ELb0ELb0ELb0ELb0ELi2ELi4ELi2ELi2ELb0EEENS1_24CollectiveEpilogueBwdGQAISA_fSD_Li256ELb0ELb0EEENS1_19SingleTileSchedulerILb0ELb0ELb0ELi64EEEEEEEEEvNT_6ParamsE:
        .type           _ZN7cutlass13device_kernelIN5flash19enable_sm80_to_sm89INS1_16FlashAttnBwdSm80INS1_25CollectiveMainloopBwdSm80ILi1ELi1EN4cute5tupleIJNS5_1CILi64EEES8_NS7_ILi256EEEEEENS_10bfloat16_tEfNS_4arch4Sm80ELb0ELb1ELb0ELb0ELb0ELb0ELb0ELb0ELi2ELi4ELi2ELi2ELb0EEENS1_24CollectiveEpilogueBwdGQAISA_fSD_Li256ELb0ELb0EEENS1_19SingleTileSchedulerILb0ELb0ELb0ELi64EEEEEEEEEvNT_6ParamsE,@function
        .size           _ZN7cutlass13device_kernelIN5flash19enable_sm80_to_sm89INS1_16FlashAttnBwdSm80INS1_25CollectiveMainloopBwdSm80ILi1ELi1EN4cute5tupleIJNS5_1CILi64EEES8_NS7_ILi256EEEEEENS_10bfloat16_tEfNS_4arch4Sm80ELb0ELb1ELb0ELb0ELb0ELb0ELb0ELb0ELi2ELi4ELi2ELi2ELb0EEENS1_24CollectiveEpilogueBwdGQAISA_fSD_Li256ELb0ELb0EEENS1_19SingleTileSchedulerILb0ELb0ELb0ELi64EEEEEEEEEvNT_6ParamsE,(.L_x_1166 - _ZN7cutlass13device_kernelIN5flash19enable_sm80_to_sm89INS1_16FlashAttnBwdSm80INS1_25CollectiveMainloopBwdSm80ILi1ELi1EN4cute5tupleIJNS5_1CILi64EEES8_NS7_ILi256EEEEEENS_10bfloat16_tEfNS_4arch4Sm80ELb0ELb1ELb0ELb0ELb0ELb0ELb0ELb0ELi2ELi4ELi2ELi2ELb0EEENS1_24CollectiveEpilogueBwdGQAISA_fSD_Li256ELb0ELb0EEENS1_19SingleTileSchedulerILb0ELb0ELb0ELi64EEEEEEEEEvNT_6ParamsE)
        .other          _ZN7cutlass13device_kernelIN5flash19enable_sm80_to_sm89INS1_16FlashAttnBwdSm80INS1_25CollectiveMainloopBwdSm80ILi1ELi1EN4cute5tupleIJNS5_1CILi64EEES8_NS7_ILi256EEEEEENS_10bfloat16_tEfNS_4arch4Sm80ELb0ELb1ELb0ELb0ELb0ELb0ELb0ELb0ELi2ELi4ELi2ELi2ELb0EEENS1_24CollectiveEpilogueBwdGQAISA_fSD_Li256ELb0ELb0EEENS1_19SingleTileSchedulerILb0ELb0ELb0ELi64EEEEEEEEEvNT_6ParamsE,@"STO_CUDA_ENTRY STV_DEFAULT"
_ZN7cutlass13device_kernelIN5flash19enable_sm80_to_sm89INS1_16FlashAttnBwdSm80INS1_25CollectiveMainloopBwdSm80ILi1ELi1EN4cute5tupleIJNS5_1CILi64EEES8_NS7_ILi256EEEEEENS_10bfloat16_tEfNS_4arch4Sm80ELb0ELb1ELb0ELb0ELb0ELb0ELb0ELb0ELi2ELi4ELi2ELi2ELb0EEENS1_24CollectiveEpilogueBwdGQAISA_fSD_Li256ELb0ELb0EEENS1_19SingleTileSchedulerILb0ELb0ELb0ELi64EEEEEEEEEvNT_6ParamsE:
        /* <DEDUP_REMOVED lines=27> */
.L_x_770:
        /* <DEDUP_REMOVED lines=249> */
[----:B------:R3:W-:Y:S01]  /*1140*/  STL.64 [R1+0x18], R34 ;  /* 0x0000182201007387 */ /* 0x0007e20000100a00 */
[----:B------:R-:W-:Y:S01]  /*1150*/  IADD3 R23, R35, UR4, RZ ;  /* 0x0000000423177c10 */ /* 0x000fe2000fffe0ff */
[----:B------:R-:W-:Y:S01]  /*1160*/  ULDC.64 UR6, c[0x0][0x208] ;  /* 0x0000820000067ab9 */ /* 0x000fe20000000a00 */
[----:B------:R-:W-:Y:S01]  /*1170*/  SHF.R.S32.HI R13, RZ, 0x1f, R17 ;  /* 0x0000001fff0d7819 */ /* 0x000fe20000011411 */
        /* <DEDUP_REMOVED lines=99> */
[----:B------:R-:W-:Y:S01]  /*17b0*/  ISETP.GE.AND P3, PT, R2, c[0x0][0x1fc], PT ;  /* 0x00007f0002007a0c */ /* 0x000fe20003f66270 */
[----:B------:R-:W-:Y:S01]  /*17c0*/  IMAD.IADD R19, R0, 0x1, -R14 ;  /* 0x0000000100137824 */ /* 0x000fe200078e0a0e */
[----:B------:R-:W-:Y:S01]  /*17d0*/  CS2R R70, SRZ ;  /* 0x0000000000467805 */ /* 0x000fe2000001ff00 */
[----:B------:R2:W-:Y:S01]  /*17e0*/  LDGSTS.E.BYPASS.LTC128B.128 [R240+0x11080], [R8.64], !P6 ;  /* 0x1108000008f07fae */ /* 0x0005e2000f101d56 */
[----:B------:R-:W-:Y:S01]  /*17f0*/  ISETP.GE.AND P6, PT, R2, c[0x0][0x1fc], PT ;  /* 0x00007f0002007a0c */ /* 0x000fe20003fc6270 */
[----:B------:R-:W-:Y:S01]  /*1800*/  IMAD.WIDE.U32 R2, R250, c[0x0][0x208], R2 ;  /* 0x00008200fa027a25 */ /* 0x000fe200078e0002 */
[----:B---3--:R-:W-:Y:S01]  /*1810*/  SEL R34, RZ, 0x1, P3 ;  /* 0x00000001ff227807 */ /* 0x008fe20001800000 */
[----:B------:R2:W-:Y:S01]  /*1820*/  LDGSTS.E.BYPASS.LTC128B.128 [R240+0x13080], [R8.64+0x80], !P2 ;  /* 0x1308008008f07fae */ /* 0x0005e2000d101d56 */
[----:B------:R-:W-:Y:S01]  /*1830*/  ISETP.GE.AND P3, PT, R24, c[0x0][0x16c], PT ;  /* 0x00005b0018007a0c */ /* 0x000fe20003f66270 */
[----:B------:R-:W-:Y:S01]  /*1840*/  CS2R R68, SRZ ;  /* 0x0000000000447805 */ /* 0x000fe2000001ff00 */
[----:B------:R-:W-:Y:S01]  /*1850*/  CS2R R66, SRZ ;  /* 0x0000000000427805 */ /* 0x000fe2000001ff00 */
[----:B------:R2:W-:Y:S01]  /*1860*/  LDGSTS.E.BYPASS.LTC128B.128 [R240+0x15080], [R8.64+0x100], !P5 ;  /* 0x1508010008f07fae */ /* 0x0005e2000e901d56 */
[----:B------:R-:W-:Y:S01]  /*1870*/  SEL R243, RZ, 0x8, P3 ;  /* 0x00000008fff37807 */ /* 0x000fe20001800000 */
[----:B------:R-:W-:Y:S01]  /*1880*/  CS2R R64, SRZ ;  /* 0x0000000000407805 */ /* 0x000fe2000001ff00 */
[----:B------:R-:W-:Y:S01]  /*1890*/  ISETP.GE.AND P3, PT, R21, c[0x0][0x1fc], PT ;  /* 0x00007f0015007a0c */ /* 0x000fe20003f66270 */
[----:B------:R2:W-:Y:S01]  /*18a0*/  LDGSTS.E.BYPASS.LTC128B.128 [R240+0x17080], [R8.64+0x180], !P4 ;  /* 0x1708018008f07fae */ /* 0x0005e2000e101d56 */
[C---:B------:R-:W-:Y:S01]  /*18b0*/  ISETP.GE.AND P4, PT, R20.reuse, c[0x0][0x16c], PT ;  /* 0x00005b0014007a0c */ /* 0x040fe20003f86270 */
[----:B------:R-:W-:Y:S01]  /*18c0*/  CS2R R62, SRZ ;  /* 0x00000000003e7805 */ /* 0x000fe2000001ff00 */
        /* <DEDUP_REMOVED lines=17> */
[----:B------:R-:W-:Y:S01]  /*19e0*/  CS2R R38, SRZ ;  /* 0x0000000000267805 */ /* 0x000fe2000001ff00 */
[----:B------:R-:W-:Y:S01]  /*19f0*/  LEA.HI R11, R0, R0, RZ, 0x1 ;  /* 0x00000000000b7211 */ /* 0x000fe200078f08ff */
[----:B------:R-:W-:-:S02]  /*1a00*/  USHF.L.U64.HI UR7, UR6, 0x5, UR7 ;  /* 0x0000000506077899 */ /* 0x000fc40008010207 */
[----:B------:R-:W-:Y:S01]  /*1a10*/  IMAD.IADD R236, R5, 0x1, -R12 ;  /* 0x0000000105ec7824 */ /* 0x000fe200078e0a0c */
[----:B------:R-:W-:Y:S01]  /*1a20*/  LOP3.LUT R11, R11, 0xfffffffe, RZ, 0xc0, !PT ;  /* 0xfffffffe0b0b7812 */ /* 0x000fe200078ec0ff */
[----:B------:R-:W-:Y:S01]  /*1a30*/  IMAD R5, R251, c[0x0][0x208], RZ ;  /* 0x00008200fb057a24 */ /* 0x000fe200078e02ff */
[----:B------:R-:W-:Y:S01]  /*1a40*/  LOP3.LUT R12, R13, 0xfffffff8, RZ, 0xc0, !PT ;  /* 0xfffffff80d0c7812 */ /* 0x000fe200078ec0ff */
[----:B------:R-:W-:Y:S02]  /*1a50*/  UISETP.GT.AND UP1, UPT, UR11, -0x1, UPT ;  /* 0xffffffff0b00788c */ /* 0x000fe4000bf24270 */
[----:B------:R-:W-:Y:S02]  /*1a60*/  IMAD R5, R250, c[0x0][0x20c], R5 ;  /* 0x00008300fa057a24 */ /* 0x000fe400078e0205 */
[----:B-1----:R-:W-:Y:S02]  /*1a70*/  IMAD.IADD R23, R0, 0x1, -R11 ;  /* 0x0000000100177824 */ /* 0x002fe400078e0a0b */
[----:B------:R-:W-:-:S02]  /*1a80*/  IMAD.IADD R3, R3, 0x1, R5 ;  /* 0x0000000103037824 */ /* 0x000fc400078e0205 */
[----:B------:R-:W-:Y:S01]  /*1a90*/  IMAD R0, R30, c[0x0][0x210], RZ ;  /* 0x000084001e007a24 */ /* 0x000fe200078e02ff */
[----:B------:R-:W-:Y:S01]  /*1aa0*/  SEL R30, RZ, 0x4, P3 ;  /* 0x00000004ff1e7807 */ /* 0x000fe20001800000 */
[C---:B------:R-:W-:Y:S01]  /*1ab0*/  IMAD.WIDE.U32 R2, R31.reuse, c[0x0][0x210], R2 ;  /* 0x000084001f027a25 */ /* 0x040fe200078e0002 */
[C---:B------:R-:W-:Y:S02]  /*1ac0*/  ISETP.LT.OR P3, PT, R10.reuse, 0x1, P6 ;  /* 0x000000010a00780c */ /* 0x040fe40003761670 */
[----:B------:R-:W-:Y:S01]  /*1ad0*/  ISETP.LT.OR P6, PT, R10, 0x21, P6 ;  /* 0x000000210a00780c */ /* 0x000fe200037c1670 */
[----:B------:R-:W-:Y:S02]  /*1ae0*/  IMAD R0, R31, c[0x0][0x214], R0 ;  /* 0x000085001f007a24 */ /* 0x000fe400078e0200 */
[----:B------:R-:W-:Y:S01]  /*1af0*/  IMAD.IADD R22, R4, 0x1, -R12 ;  /* 0x0000000104167824 */ /* 0x000fe200078e0a0c */
[----:B------:R-:W-:Y:S01]  /*1b00*/  @!P0 LEA R12, P2, R25, c[0x0][0x258], 0x2 ;  /* 0x00009600190c8a11 */ /* 0x000fe200078410ff */
[----:B------:R-:W-:-:S02]  /*1b10*/  IMAD.IADD R3, R3, 0x1, R0 ;  /* 0x0000000103037824 */ /* 0x000fc400078e0200 */
[----:B------:R-:W-:Y:S01]  /*1b20*/  IMAD.U32 R0, RZ, RZ, UR17 ;  /* 0x00000011ff007e24 */ /* 0x000fe2000f8e00ff */
[----:B------:R-:W-:Y:S01]  /*1b30*/  @!P0 LEA.HI.X R13, R25, c[0x0][0x25c], R28, 0x2, P2 ;  /* 0x00009700190d8a11 */ /* 0x000fe200010f141c */
[----:B------:R-:W-:Y:S01]  /*1b40*/  IMAD.WIDE.U32 R36, R33, c[0x0][0x218], R2 ;  /* 0x0000860021247a25 */ /* 0x000fe200078e0002 */
[----:B------:R-:W-:Y:S02]  /*1b50*/  SEL R33, RZ, 0x1, P1 ;  /* 0x00000001ff217807 */ /* 0x000fe40000800000 */
[----:B------:R-:W-:Y:S01]  /*1b60*/  SEL R28, RZ, 0xffffffff, P4 ;  /* 0xffffffffff1c7807 */ /* 0x000fe20002000000 */
[----:B------:R-:W-:Y:S01]  /*1b70*/  IMAD.U32 R2, RZ, RZ, UR24 ;  /* 0x00000018ff027e24 */ /* 0x000fe2000f8e00ff */
[----:B------:R-:W-:Y:S01]  /*1b80*/  IADD3 R35, R37, UR4, RZ ;  /* 0x0000000425237c10 */ /* 0x000fe2000fffe0ff */
[----:B------:R-:W-:Y:S01]  /*1b90*/  IMAD.U32 R3, RZ, RZ, UR25 ;  /* 0x00000019ff037e24 */ /* 0x000fe2000f8e00ff */
[----:B------:R-:W-:Y:S01]  /*1ba0*/  ISETP.GE.AND P4, PT, R21, c[0x0][0x16c], PT ;  /* 0x00005b0015007a0c */ /* 0x000fe20003f86270 */
[----:B------:R-:W-:Y:S01]  /*1bb0*/  ULDC.64 UR4, c[0x0][0x240] ;  /* 0x0000900000047ab9 */ /* 0x000fe20000000a00 */
[----:B------:R-:W-:Y:S01]  /*1bc0*/  LEA R3, P1, R2, R36, 0x6 ;  /* 0x0000002402037211 */ /* 0x000fe200078230ff */
[----:B------:R-:W-:Y:S01]  /*1bd0*/  UIMAD UR4, UR10, UR4, URZ ;  /* 0x000000040a0472a4 */ /* 0x000fe2000f8e023f */
[----:B------:R-:W-:Y:S01]  /*1be0*/  ISETP.GE.AND P2, PT, R20, c[0x0][0x1fc], PT ;  /* 0x00007f0014007a0c */ /* 0x000fe20003f46270 */
[----:B------:R1:W-:Y:S01]  /*1bf0*/  STL.64 [R1+0x10], R36 ;  /* 0x0000102401007387 */ /* 0x0003e20000100a00 */
        /* <DEDUP_REMOVED lines=8> */
[----:B------:R-:W-:Y:S01]  /*1c80*/  SEL R31, RZ, 0x4, P4 ;  /* 0x00000004ff1f7807 */ /* 0x000fe20002000000 */
[----:B------:R-:W-:Y:S01]  /*1c90*/  IMAD.U32 R3, RZ, RZ, UR6 ;  /* 0x00000006ff037e24 */ /* 0x000fe2000f8e00ff */
[----:B------:R-:W-:Y:S01]  /*1ca0*/  ISETP.GE.AND P1, PT, R24, c[0x0][0x1fc], PT ;  /* 0x00007f0018007a0c */ /* 0x000fe20003f26270 */
[----:B------:R-:W-:Y:S01]  /*1cb0*/  UIADD3 UR5, -UR15, UR5, UR10 ;  /* 0x000000050f057290 */ /* 0x000fe2000fffe10a */
[----:B------:R3:W-:Y:S01]  /*1cc0*/  @!P0 LDGSTS.E.BYPASS.LTC128B.128 [R0+0x20080], [R12.64] ;  /* 0x200800000c008fae */ /* 0x0007e2000b901d56 */
[----:B------:R-:W-:Y:S01]  /*1cd0*/  ISETP.GE.AND P4, PT, R21, c[0x0][0x1fc], PT ;  /* 0x00007f0015007a0c */ /* 0x000fe20003f86270 */
[----:B------:R-:W-:Y:S01]  /*1ce0*/  ULDC UR4, c[0x0][0x2a0] ;  /* 0x0000a80000047ab9 */ /* 0x000fe20000000800 */
[----:B------:R-:W-:Y:S01]  /*1cf0*/  SEL R25, RZ, 0xffffffff, P2 ;  /* 0xffffffffff197807 */ /* 0x000fe20001000000 */
[----:B------:R-:W0:Y:S01]  /*1d00*/  LDGDEPBAR ;  /* 0x00000000000079af */ /* 0x000e220000000000 */
[----:B------:R-:W-:Y:S01]  /*1d10*/  SEL R242, RZ, 0x8, P1 ;  /* 0x00000008fff27807 */ /* 0x000fe20000800000 */
[----:B------:R-:W-:Y:S01]  /*1d20*/  ULOP3.LUT UR4, URZ, UR4, URZ, 0x33, !UPT ;  /* 0x000000043f047292 */ /* 0x000fe2000f8e333f */
[C---:B------:R-:W-:Y:S01]  /*1d30*/  ISETP.LT.OR P2, PT, R10.reuse, 0x1, P5 ;  /* 0x000000010a00780c */ /* 0x040fe20002f41670 */
[----:B------:R4:W-:Y:S01]  /*1d40*/  LDGSTS.E.BYPASS.LTC128B.128 [R240+0x18080], [R4.64], !P3 ;  /* 0x1808000004f07fae */ /* 0x0009e2000d901d56 */
[C---:B------:R-:W-:Y:S01]  /*1d50*/  ISETP.LT.OR P1, PT, R10.reuse, 0x1, P4 ;  /* 0x000000010a00780c */ /* 0x040fe20002721670 */
[----:B------:R-:W-:Y:S01]  /*1d60*/  USHF.L.U32 UR6, UR6, 0x5, URZ ;  /* 0x0000000506067899 */ /* 0x000fe2000800063f */
[C---:B------:R-:W-:Y:S01]  /*1d70*/  ISETP.LT.OR P5, PT, R10.reuse, 0x21, P5 ;  /* 0x000000210a00780c */ /* 0x040fe20002fa1670 */
[----:B------:R5:W-:Y:S01]  /*1d80*/  STL [R1+0x24], R35 ;  /* 0x0000242301007387 */ /* 0x000be20000100800 */
[----:B------:R-:W-:Y:S01]  /*1d90*/  ISETP.LT.OR P4, PT, R10, 0x21, P4 ;  /* 0x000000210a00780c */ /* 0x000fe20002781670 */
[----:B-1----:R-:W-:-:S06]  /*1da0*/  CS2R R36, SRZ ;  /* 0x0000000000247805 */ /* 0x002fcc000001ff00 */
[----:B------:R4:W-:Y:S01]  /*1db0*/  LDGSTS.E.BYPASS.LTC128B.128 [R240+0x1a080], [R4.64+0x80], !P2 ;  /* 0x1a08008004f07fae */ /* 0x0009e2000d101d56 */
[----:B------:R-:W-:-:S03]  /*1dc0*/  LEA R20, P2, R27, c[0x0][0x280], 0x2 ;  /* 0x0000a0001b147a11 */ /* 0x000fc600078410ff */
[----:B------:R4:W-:Y:S01]  /*1dd0*/  LDGSTS.E.BYPASS.LTC128B.128 [R240+0x1c080], [R4.64+0x100], !P1 ;  /* 0x1c08010004f07fae */ /* 0x0009e2000c901d56 */
[----:B------:R-:W-:Y:S01]  /*1de0*/  LEA.HI.X R21, R27, c[0x0][0x284], R32, 0x2, P2 ;  /* 0x0000a1001b157a11 */ /* 0x000fe200010f1420 */
[----:B---3--:R-:W-:Y:S01]  /*1df0*/  IMAD.IADD R0, R248, 0x1, -R2 ;  /* 0x00000001f8007824 */ /* 0x008fe200078e0a02 */
        /* <DEDUP_REMOVED lines=52> */
[----:B-----5:R-:W-:Y:S01]  /*2140*/  IMAD.SHL.U32 R35, R14, 0x2, RZ ;  /* 0x000000020e237824 */ /* 0x020fe200078e00ff */
        /* <DEDUP_REMOVED lines=9> */
[----:B----4-:R-:W-:Y:S01]  /*21e0*/  IMAD.IADD R4, R248, 0x1, -R0 ;  /* 0x00000001f8047824 */ /* 0x010fe200078e0a00 */
        /* <DEDUP_REMOVED lines=58> */
.L_x_782:
        /* <DEDUP_REMOVED lines=138> */
.L_x_774:
[----:B------:R-:W-:Y:S11]  /*2e30*/  ISETP.NE.AND P1, PT, R174, c[0x0][0x2a8], PT ;  /* 0x0000aa00ae007a0c */ /* 0x000ff60003f25270 */
[----:B------:R-:W-:Y:S02]  /*2e40*/  @!UPT UIADD3 URZ, URZ, URZ, URZ ;  /* 0x0000003f3f3ff290 */ /* 0x000fe4000fffe03f */
[----:B------:R-:W-:Y:S05]  /*2e50*/  @P1 IMAD.HI.U32 R22, R20, c[0x0][0x2ac], RZ ;  /* 0x0000ab0014161a27 */ /* 0x000fea00078e00ff */
[----:B------:R-:W-:Y:S02]  /*2e60*/  @P1 SHF.R.U32.HI R20, RZ, c[0x0][0x2b0], R22 ;  /* 0x0000ac00ff141a19 */ /* 0x000fe40000011616 */
.L_x_775:
[----:B------:R-:W-:Y:S05]  /*2e70*/  BSYNC B0 ;  /* 0x0000000000007941 */ /* 0x000fea0003800000 */
.L_x_773:
[----:B------:R-:W2:Y:S01]  /*2e80*/  LDL R23, [R1+0x8] ;  /* 0x0000080001177983 */ /* 0x000ea20000100800 */
[----:B------:R-:W-:Y:S04]  /*2e90*/  IMAD.MOV.U32 R22, RZ, RZ, c[0x0][0x2a8] ;  /* 0x0000aa00ff167624 */ /* 0x000fe800078e00ff */
[----:B------:R-:W-:Y:S04]  /*2ea0*/  IMAD R20, R20, R22, -UR15 ;  /* 0x8000000f14147e24 */ /* 0x000fe8000f8e0216 */
[----:B--2---:R-:W-:Y:S05]  /*2eb0*/  IMAD.IADD R20, R20, 0x1, -R23 ;  /* 0x0000000114147824 */ /* 0x004fea00078e0a17 */
[----:B------:R-:W-:Y:S02]  /*2ec0*/  IADD3 R22, R20, c[0x0][0x2a8], RZ ;  /* 0x0000aa0014167a10 */ /* 0x000fe40007ffe0ff */
[----:B------:R-:W-:Y:S02]  /*2ed0*/  IMNMX R196, R196, R20, !PT ;  /* 0x00000014c4c47217 */ /* 0x000fe40007800200 */
[----:B------:R-:W-:Y:S02]  /*2ee0*/  IMNMX R197, R197, R22, PT ;  /* 0x00000016c5c57217 */ /* 0x000fe40003800200 */
.L_x_772:
        /* <DEDUP_REMOVED lines=18> */
.L_x_778:
[----:B------:R-:W-:Y:S11]  /*3010*/  ISETP.NE.AND P1, PT, R22, c[0x0][0x2a8], PT ;  /* 0x0000aa0016007a0c */ /* 0x000ff60003f25270 */
[----:B------:R-:W-:Y:S02]  /*3020*/  @!UPT UIADD3 URZ, URZ, URZ, URZ ;  /* 0x0000003f3f3ff290 */ /* 0x000fe4000fffe03f */
[----:B------:R-:W-:Y:S05]  /*3030*/  @P1 IMAD.HI.U32 R21, R20, c[0x0][0x2ac], RZ ;  /* 0x0000ab0014151a27 */ /* 0x000fea00078e00ff */
[----:B------:R-:W-:Y:S02]  /*3040*/  @P1 SHF.R.U32.HI R20, RZ, c[0x0][0x2b0], R21 ;  /* 0x0000ac00ff141a19 */ /* 0x000fe40000011615 */
.L_x_779:
[----:B------:R-:W-:Y:S05]  /*3050*/  BSYNC B0 ;  /* 0x0000000000007941 */ /* 0x000fea0003800000 */
.L_x_777:
[----:B------:R-:W2:Y:S01]  /*3060*/  LDL R22, [R1+0x8] ;  /* 0x0000080001167983 */ /* 0x000ea20000100800 */
[----:B------:R-:W-:Y:S04]  /*3070*/  IMAD.MOV.U32 R21, RZ, RZ, c[0x0][0x2a8] ;  /* 0x0000aa00ff157624 */ /* 0x000fe800078e00ff */
[----:B------:R-:W-:Y:S04]  /*3080*/  IMAD R20, R20, R21, -UR15 ;  /* 0x8000000f14147e24 */ /* 0x000fe8000f8e0215 */
[----:B--2---:R-:W-:Y:S05]  /*3090*/  IMAD.IADD R20, R20, 0x1, -R22 ;  /* 0x0000000114147824 */ /* 0x004fea00078e0a16 */
[----:B------:R-:W-:Y:S02]  /*30a0*/  IADD3 R21, R20, c[0x0][0x2a8], RZ ;  /* 0x0000aa0014157a10 */ /* 0x000fe40007ffe0ff */
[----:B------:R-:W-:Y:S02]  /*30b0*/  IMNMX R198, R198, R20, !PT ;  /* 0x00000014c6c67217 */ /* 0x000fe40007800200 */
[----:B------:R-:W-:Y:S02]  /*30c0*/  IMNMX R199, R199, R21, PT ;  /* 0x00000015c7c77217 */ /* 0x000fe40003800200 */
.L_x_776:
        /* <DEDUP_REMOVED lines=431> */
.L_x_780:
        /* <DEDUP_REMOVED lines=157> */
.L_x_781:
        /* <DEDUP_REMOVED lines=217> */
.L_x_771:
[----:B------:R-:W-:Y:S05]  /*6320*/  @P1 EXIT ;  /* 0x000000000000194d */ /* 0x000fea0003800000 */
[----:B------:R-:W2:Y:S01]  /*6330*/  S2R R0, SR_CTAID.Y ;  /* 0x0000000000007919 */ /* 0x000ea20000002600 */
[----:B------:R-:W-:Y:S01]  /*6340*/  MOV R2, 0x1 ;  /* 0x0000000100027802 */ /* 0x000fe20000000f00 */
[----:B------:R-:W-:Y:S02]  /*6350*/  USHF.L.U32 UR5, UR11, 0xe, URZ ;  /* 0x0000000e0b057899 */ /* 0x000fe4000800063f */
[----:B-1----:R-:W1:Y:S04]  /*6360*/  S2R R11, SR_CTAID.Z ;  /* 0x00000000000b7919 */ /* 0x002e680000002700 */
[----:B------:R-:W-:Y:S01]  /*6370*/  BAR.SYNC.DEFER_BLOCKING 0x1, 0x100 ;  /* 0x0044000000007b1d */ /* 0x000fe20000010000 */
[----:B------:R-:W-:Y:S01]  /*6380*/  ISETP.NE.AND P1, PT, R2, c[0x0][0x338], PT ;  /* 0x0000ce0002007a0c */ /* 0x000fe20003f25270 */
[----:B------:R-:W-:Y:S01]  /*6390*/  USHF.R.S32.HI UR4, URZ, 0x1f, UR5 ;  /* 0x0000001f3f047899 */ /* 0x000fe20008011405 */
[----:B------:R-:W-:-:S11]  /*63a0*/  IADD3 R2, P0, R248, UR5, RZ ;  /* 0x00000005f8027c10 */ /* 0x000fd6000ff1e0ff */
[----:B--2---:R-:W-:-:S05]  /*63b0*/  @P1 IMAD.HI.U32 R3, R0, c[0x0][0x33c], RZ ;  /* 0x0000cf0000031a27 */ /* 0x004fca00078e00ff */
[----:B------:R-:W-:Y:S02]  /*63c0*/  @P1 SHF.R.U32.HI R0, RZ, c[0x0][0x340], R3 ;  /* 0x0000d000ff001a19 */ /* 0x000fe40000011603 */
        /* <DEDUP_REMOVED lines=8> */
[----:B-1----:R-:W-:Y:S02]  /*6450*/  SHF.R.S32.HI R7, RZ, 0x1f, R11 ;  /* 0x0000001fff077819 */ /* 0x002fe4000001140b */
        /* <DEDUP_REMOVED lines=143> */
.L_x_783:
        /* <DEDUP_REMOVED lines=11> */
.L_x_1166:


//--------------------- .text._ZN7cutlass13device_kernelIN5flash19enable_sm80_to_sm89INS1_16FlashAttnBwdSm80INS1_25CollectiveMainloopBwdSm80ILi1ELi1EN4cute5tupleIJNS5_1CILi64EEES8_NS7_ILi256EEEEEENS_10bfloat16_tEfNS_4arch4Sm80ELb0ELb1ELb0ELb1ELb0ELb0ELb0ELb0ELi2ELi4ELi2ELi2ELb0EEENS1_21CollectiveEpilogueBwdISA_SB_SD_Li256ELb1ELb0ELi4EEENS1_19SingleTileSchedulerILb1ELb0ELb0ELi64EEEEEEEEEvNT_6ParamsE --------------------------
	.section	.text._ZN7cutlass13device_kernelIN5flash19enable_sm80_to_sm89INS1_16FlashAttnBwdSm80INS1_25CollectiveMainloopBwdSm80ILi1ELi1EN4cute5tupleIJNS5_1CILi64EEES8_NS7_ILi256EEEEEENS_10bfloat16_tEfNS_4arch4Sm80ELb0ELb1ELb0ELb1ELb0ELb0ELb0ELb0ELi2ELi4ELi2ELi2ELb0EEENS1_21CollectiveEpilogueBwdISA_SB_SD_Li256ELb1ELb0ELi4EEENS1_19SingleTileSchedulerILb1ELb0ELb0ELi64EEEEEEEEEvNT_6ParamsE,"ax",@progbits
	.sectioninfo	@"SHI_REGISTERS=255"
	.align	128
.text._ZN7cutlass13device_kernelIN5flash19enable_sm80_to_sm89INS1_16FlashAttnBwdSm80INS1_25CollectiveMainloopBwdSm80ILi1ELi1EN4cute5tupleIJNS5_1CILi64EEES8_NS7_ILi256EEEEEENS_10bfloat16_tEfNS_4arch4Sm80ELb0ELb1ELb0ELb1ELb0ELb0ELb0ELb0ELi2ELi4ELi2ELi2ELb0EEENS1_21CollectiveEpilogueBwdISA_SB_SD_Li256ELb1ELb0ELi4EEENS1_19SingleTileSchedulerILb1ELb0ELb0ELi64EEEEEEEEEvNT_6ParamsE:
        .type           _ZN7cutlass13device_kernelIN5flash19enable_sm80_to_sm89INS1_16FlashAttnBwdSm80INS1_25CollectiveMainloopBwdSm80ILi1ELi1EN4cute5tupleIJNS5_1CILi64EEES8_NS7_ILi256EEEEEENS_10bfloat16_tEfNS_4arch4Sm80ELb0ELb1ELb0ELb1ELb0ELb0ELb0ELb0ELi2ELi4ELi2ELi2ELb0EEENS1_21CollectiveEpilogueBwdISA_SB_SD_Li256ELb1ELb0ELi4EEENS1_19SingleTileSchedulerILb1ELb0ELb0ELi64EEEEEEEEEvNT_6ParamsE,@function
        .size           _ZN7cutlass13device_kernelIN5flash19enable_sm80_to_sm89INS1_16FlashAttnBwdSm80INS1_25CollectiveMainloopBwdSm80ILi1ELi1EN4cute5tupleIJNS5_1CILi64EEES8_NS7_ILi256EEEEEENS_10bfloat16_tEfNS_4arch4Sm80ELb0ELb1ELb0ELb1ELb0ELb0ELb0ELb0ELi2ELi4ELi2ELi2ELb0EEENS1_21CollectiveEpilogueBwdISA_SB_SD_Li256ELb1ELb0ELi4EEENS1_19SingleTileSchedulerILb1ELb0ELb0ELi64EEEEEEEEEvNT_6ParamsE,(.L_x_1167 - _ZN7cutlass13device_kernelIN5flash19enable_sm80_to_sm89INS1_16FlashAttnBwdSm80INS1_25CollectiveMainloopBwdSm80ILi1ELi1EN4cute5tupleIJNS5_1CILi64EEES8_NS7_ILi256EEEEEENS_10bfloat16_tEfNS_4arch4Sm80ELb0ELb1ELb0ELb1ELb0ELb0ELb0ELb0ELi2ELi4ELi2ELi2ELb0EEENS1_21CollectiveEpilogueBwdISA_SB_SD_Li256ELb1ELb0ELi4EEENS1_19SingleTileSchedulerILb1ELb0ELb0ELi64EEEEEEEEEvNT_6ParamsE)
        .other          _ZN7cutlass13device_kernelIN5flash19enable_sm80_to_sm89INS1_16FlashAttnBwdSm80INS1_25CollectiveMainloopBwdSm80ILi1ELi1EN4cute5tupleIJNS5_1CILi64EEES8_NS7_ILi256EEEEEENS_10bfloat16_tEfNS_4arch4Sm80ELb0ELb1ELb0ELb1ELb0ELb0ELb0ELb0ELi2ELi4ELi2ELi2ELb0EEENS1_21CollectiveEpilogueBwdISA_SB_SD_Li256ELb1ELb0ELi4EEENS1_19SingleTileSchedulerILb1ELb0ELb0ELi64EEEEEEEEEvNT_6ParamsE,@"STO_CUDA_ENTRY STV_DEFAULT"
_ZN7cutlass13device_kernelIN5flash19enable_sm80_to_sm89INS1_16FlashAttnBwdSm80INS1_25CollectiveMainloopBwdSm80ILi1ELi1EN4cute5tupleIJNS5_1CILi64EEES8_NS7_ILi256EEEEEENS_10bfloat16_tEfNS_4arch4Sm80ELb0ELb1ELb0ELb1ELb0ELb0ELb0ELb0ELi2ELi4ELi2ELi2ELb0EEENS1_21CollectiveEpilogueBwdISA_SB_SD_Li256ELb1ELb0ELi4EEENS1_19SingleTileSchedulerILb1ELb0ELb0ELi64EEEEEEEEEvNT_6ParamsE:
        /* <DEDUP_REMOVED lines=18> */
.L_x_785:
        /* <DEDUP_REMOVED lines=8> */
.L_x_787:
[----:B------:R-:W-:Y:S02]  /*01a0*/  MOV R0, c[0x0][0x3a4] ;  /* 0x0000e90000007a02 */ /* 0x000fe40000000f00 */
.L_x_786:
[----:B------:R-:W-:-:S06]  /*01b0*/  USHF.L.U32 UR14, UR10, 0x6, URZ ;  /* 0x000000060a0e7899 */ /* 0x000fcc000800063f */
[----:B-----5:R-:W-:-:S04]  /*01c0*/  ISETP.LE.AND P0, PT, R0, UR14, PT ;  /* 0x0000000e00007c0c */ /* 0x020fc8000bf03270 */
[----:B------:R-:W-:-:S05]  /*01d0*/  SEL R0, R5, 0xffffffff, !P0 ;  /* 0xffffffff05007807 */ /* 0x000fca0004000000 */
[----:B------:R2:W-:Y:S01]  /*01e0*/  STL [R1+0x3c], R0 ;  /* 0x00003c0001007387 */ /* 0x0005e20000100800 */
[----:B------:R-:W-:Y:S05]  /*01f0*/  BRA `(.L_x_788) ;  /* 0x0000012000007947 */ /* 0x000fea0003800000 */
.L_x_784:
[----:B--2-4-:R-:W-:-:S04]  /*0200*/  ISETP.NE.U32.AND P0, PT, RZ, c[0x0][0x3c0], PT ;  /* 0x0000f000ff007a0c */ /* 0x014fc80003f05070 */
[----:B------:R-:W-:-:S13]  /*0210*/  ISETP.NE.AND.EX P0, PT, RZ, c[0x0][0x3c4], PT, P0 ;  /* 0x0000f100ff007a0c */ /* 0x000fda0003f05300 */
[----:B------:R-:W-:Y:S05]  /*0220*/  @!P0 BRA `(.L_x_789) ;  /* 0x0000002000008947 */ /* 0x000fea0003800000 */
[----:B------:R1:W5:Y:S01]  /*0230*/  LDG.E R0, [R2.64] ;  /* 0x0000001002007981 */ /* 0x000362000c1e1900 */
[----:B------:R-:W-:Y:S05]  /*0240*/  BRA `(.L_x_790) ;  /* 0x0000009000007947 */ /* 0x000fea0003800000 */
.L_x_789:
        /* <DEDUP_REMOVED lines=8> */
.L_x_791:
[----:B------:R-:W-:Y:S02]  /*02d0*/  MOV R0, c[0x0][0x3a4] ;  /* 0x0000e90000007a02 */ /* 0x000fe40000000f00 */
.L_x_790:
[----:B------:R-:W-:-:S06]  /*02e0*/  USHF.L.U32 UR14, UR10, 0x6, URZ ;  /* 0x000000060a0e7899 */ /* 0x000fcc000800063f */
[----:B-----5:R-:W-:-:S04]  /*02f0*/  ISETP.LE.AND P0, PT, R0, UR14, PT ;  /* 0x0000000e00007c0c */ /* 0x020fc8000bf03270 */
[----:B------:R-:W-:-:S05]  /*0300*/  SEL R0, R5, 0xffffffff, !P0 ;  /* 0xffffffff05007807 */ /* 0x000fca0004000000 */
[----:B------:R2:W-:Y:S04]  /*0310*/  STL [R1+0x3c], R0 ;  /* 0x00003c0001007387 */ /* 0x0005e80000100800 */
.L_x_788:
        /* <DEDUP_REMOVED lines=15> */
[C---:B------:R-:W-:Y:S01]  /*0410*/  IMAD.WIDE R4, R107.reuse, R8, c[0x0][0x2d0] ;  /* 0x0000b4006b047625 */ /* 0x040fe200078e0208 */
[----:B------:R-:W-:Y:S01]  /*0420*/  ULDC UR13, c[0x0][0x168] ;  /* 0x00005a00000d7ab9 */ /* 0x000fe20000000800 */
[----:B------:R1:W5:Y:S01]  /*0430*/  @P3 LDG.E R16, [R6.64] ;  /* 0x0000001006103981 */ /* 0x000362000c1e1900 */
[----:B------:R-:W-:Y:S01]  /*0440*/  ULDC UR7, c[0x0][0x198] ;  /* 0x0000660000077ab9 */ /* 0x000fe20000000800 */
[----:B------:R-:W-:Y:S01]  /*0450*/  IMAD.MOV.U32 R27, RZ, RZ, RZ ;  /* 0x000000ffff1b7224 */ /* 0x000fe200078e00ff */
[----:B------:R-:W-:Y:S01]  /*0460*/  P2R R101, PR, RZ, 0x8 ;  /* 0x00000008ff657803 */ /* 0x000fe20000000000 */
[----:B------:R1:W5:Y:S01]  /*0470*/  @P2 LDG.E R13, [R4.64] ;  /* 0x00000010040d2981 */ /* 0x000362000c1e1900 */
        /* <DEDUP_REMOVED lines=12> */
.L_x_792:
[----:B-1-3--:R-:W-:-:S04]  /*0540*/  ISETP.NE.U32.AND P0, PT, RZ, c[0x0][0x2e0], PT ;  /* 0x0000b800ff007a0c */ /* 0x00afc80003f05070 */
[----:B------:R-:W-:-:S13]  /*0550*/  ISETP.NE.AND.EX P0, PT, RZ, c[0x0][0x2e4], PT, P0 ;  /* 0x0000b900ff007a0c */ /* 0x000fda0003f05300 */
[----:B------:R-:W-:Y:S05]  /*0560*/  @!P0 BRA `(.L_x_793) ;  /* 0x0000004000008947 */ /* 0x000fea0003800000 */
[----:B------:R-:W-:-:S05]  /*0570*/  IMAD.WIDE R2, R107, R8, c[0x0][0x2e0] ;  /* 0x0000b8006b027625 */ /* 0x000fca00078e0208 */
[----:B------:R-:W2:Y:S02]  /*0580*/  LDG.E R0, [R2.64] ;  /* 0x0000001002007981 */ /* 0x000ea4000c1e1900 */
[----:B--2---:R1:W2:Y:S02]  /*0590*/  R2UR UR7, R0 ;  /* 0x00000000000773c2 */ /* 0x0042a400000e0000 */
[----:B-12---:R-:W-:Y:S05]  /*05a0*/  BRA `(.L_x_794) ;  /* 0x0000006000007947 */ /* 0x006fea0003800000 */
.L_x_793:
[----:B------:R-:W-:Y:S05]  /*05b0*/  @!P2 BRA `(.L_x_794) ;  /* 0x000000500000a947 */ /* 0x000fea0003800000 */
[----:B------:R-:W2:Y:S04]  /*05c0*/  LDG.E R2, [R4.64] ;  /* 0x0000001004027981 */ /* 0x000ea8000c1e1900 */
[----:B------:R-:W3:Y:S01]  /*05d0*/  LDG.E R0, [R4.64+0x4] ;  /* 0x0000041004007981 */ /* 0x000ee2000c1e1900 */
[----:B--2---:R-:W1:Y:S08]  /*05e0*/  R2UR UR7, R2 ;  /* 0x00000000020773c2 */ /* 0x004e7000000e0000 */
[----:B---3--:R-:W1:Y:S02]  /*05f0*/  R2UR UR4, R0 ;  /* 0x00000000000473c2 */ /* 0x008e6400000e0000 */
[----:B-1----:R-:W-:-:S06]  /*0600*/  UIADD3 UR7, -UR7, UR4, URZ ;  /* 0x0000000407077290 */ /* 0x002fcc000fffe13f */
.L_x_794:
        /* <DEDUP_REMOVED lines=15> */
.L_x_795:
[----:B------:R-:W-:Y:S01]  /*0700*/  UIADD3 UR4, UR14, UR13, -UR7 ;  /* 0x0000000d0e047290 */ /* 0x000fe2000fffe807 */
[----:B------:R-:W-:Y:S01]  /*0710*/  PLOP3.LUT P0, PT, PT, PT, PT, 0x80, 0x0 ;  /* 0x000000000000781c */ /* 0x000fe20003f0f070 */
[----:B------:R-:W-:Y:S01]  /*0720*/  ULDC UR5, c[0x0][0x2a4] ;  /* 0x0000a90000057ab9 */ /* 0x000fe20000000800 */
[----:B------:R-:W-:Y:S01]  /*0730*/  CS2R R10, SRZ ;  /* 0x00000000000a7805 */ /* 0x000fe2000001ff00 */
[----:B------:R-:W-:Y:S01]  /*0740*/  UIADD3 UR5, UR4, -UR5, URZ ;  /* 0x8000000504057290 */ /* 0x000fe2000fffe03f */
[----:B------:R-:W-:Y:S01]  /*0750*/  IMAD.MOV.U32 R158, RZ, RZ, RZ ;  /* 0x000000ffff9e7224 */ /* 0x000fe200078e00ff */
[----:B------:R-:W-:Y:S01]  /*0760*/  CS2R R162, SRZ ;  /* 0x0000000000a27805 */ /* 0x000fe2000001ff00 */
[----:B------:R-:W-:Y:S01]  /*0770*/  IMAD.MOV.U32 R156, RZ, RZ, RZ ;  /* 0x000000ffff9c7224 */ /* 0x000fe200078e00ff */
[----:B------:R-:W-:Y:S01]  /*0780*/  USHF.R.S32.HI UR4, URZ, 0x1f, UR5 ;  /* 0x0000001f3f047899 */ /* 0x000fe20008011405 */
[----:B------:R-:W-:Y:S01]  /*0790*/  CS2R R160, SRZ ;  /* 0x0000000000a07805 */ /* 0x000fe2000001ff00 */
[----:B------:R-:W-:Y:S01]  /*07a0*/  MOV R12, RZ ;  /* 0x000000ff000c7202 */ /* 0x000fe20000000f00 */
[----:B------:R-:W-:Y:S01]  /*07b0*/  IMAD.MOV.U32 R154, RZ, RZ, RZ ;  /* 0x000000ffff9a7224 */ /* 0x000fe200078e00ff */
[----:B------:R-:W-:Y:S01]  /*07c0*/  ULEA.HI UR4, UR4, UR5, URZ, 0x6 ;  /* 0x0000000504047291 */ /* 0x000fe2000f8f303f */
[----:B------:R-:W-:Y:S01]  /*07d0*/  CS2R R152, SRZ ;  /* 0x0000000000987805 */ /* 0x000fe2000001ff00 */
[----:B------:R-:W-:Y:S01]  /*07e0*/  CS2R R150, SRZ ;  /* 0x0000000000967805 */ /* 0x000fe2000001ff00 */
[----:B------:R-:W-:Y:S01]  /*07f0*/  MOV R7, RZ ;  /* 0x000000ff00077202 */ /* 0x000fe20000000f00 */
[----:B------:R-:W-:Y:S01]  /*0800*/  USHF.R.S32.HI UR6, URZ, 0x6, UR4 ;  /* 0x000000063f067899 */ /* 0x000fe20008011404 */
[----:B------:R-:W-:Y:S01]  /*0810*/  IMAD.MOV.U32 R148, RZ, RZ, RZ ;  /* 0x000000ffff947224 */ /* 0x000fe200078e00ff */
[----:B------:R-:W-:Y:S01]  /*0820*/  CS2R R8, SRZ ;  /* 0x0000000000087805 */ /* 0x000fe2000001ff00 */
[----:B------:R-:W-:Y:S01]  /*0830*/  MOV R142, RZ ;  /* 0x000000ff008e7202 */ /* 0x000fe20000000f00 */
[----:B------:R-:W-:Y:S01]  /*0840*/  UISETP.LT.AND UP0, UPT, URZ, UR6, UPT ;  /* 0x000000063f00728c */ /* 0x000fe2000bf01270 */
[----:B------:R-:W-:Y:S01]  /*0850*/  IMAD.MOV.U32 R140, RZ, RZ, RZ ;  /* 0x000000ffff8c7224 */ /* 0x000fe200078e00ff */
[----:B------:R-:W-:Y:S01]  /*0860*/  CS2R R146, SRZ ;  /* 0x0000000000927805 */ /* 0x000fe2000001ff00 */
        /* <DEDUP_REMOVED lines=70> */
[----:B------:R-:W-:Y:S01]  /*0cd0*/  UIADD3 UR11, -UR14, UR7, URZ ;  /* 0x000000070e0b7290 */ /* 0x000fe2000fffe13f */
[----:B------:R-:W-:Y:S01]  /*0ce0*/  SHF.R.S32.HI R21, RZ, 0x1f, R107 ;  /* 0x0000001fff157819 */ /* 0x000fe2000001146b */
[----:B------:R-:W-:Y:S01]  /*0cf0*/  USHF.R.S32.HI UR8, URZ, 0x1f, UR6 ;  /* 0x0000001f3f087899 */ /* 0x000fe20008011406 */
[----:B------:R-:W-:Y:S01]  /*0d00*/  ISETP.NE.AND P0, PT, R0, 0x1, PT ;  /* 0x000000010000780c */ /* 0x000fe20003f05270 */
[--C-:B------:R-:W-:Y:S01]  /*0d10*/  IMAD.MOV.U32 R0, RZ, RZ, R103.reuse ;  /* 0x000000ffff007224 */ /* 0x100fe200078e0067 */
[----:B------:R-:W-:Y:S01]  /*0d20*/  LEA.HI R10, R35, R105, RZ, 0x3 ;  /* 0x00000069230a7211 */ /* 0x000fe200078f18ff */
[----:B------:R-:W-:Y:S01]  /*0d30*/  ULDC.64 UR4, c[0x0][0x178] ;  /* 0x00005e0000047ab9 */ /* 0x000fe20000000a00 */
[----:B------:R-:W-:Y:S01]  /*0d40*/  SEL R11, R107, RZ, !P2 ;  /* 0x000000ff6b0b7207 */ /* 0x000fe20005000000 */
[C---:B------:R-:W-:Y:S01]  /*0d50*/  IMAD.SHL.U32 R19, R105.reuse, 0x4, RZ ;  /* 0x0000000469137824 */ /* 0x040fe200078e00ff */
[----:B------:R-:W-:Y:S01]  /*0d60*/  LOP3.LUT R2, R10, 0xfffffff8, RZ, 0xc0, !PT ;  /* 0xfffffff80a027812 */ /* 0x000fe200078ec0ff */
[----:B------:R-:W-:Y:S01]  /*0d70*/  UIMAD UR9, UR8, UR4, URZ ;  /* 0x00000004080972a4 */ /* 0x000fe2000f8e023f */
[----:B------:R-:W-:Y:S01]  /*0d80*/  SHF.R.S32.HI R248, RZ, 0x3, R10 ;  /* 0x00000003fff87819 */ /* 0x000fe2000001140a */
[----:B------:R-:W-:Y:S01]  /*0d90*/  UIMAD.WIDE.U32 UR18, UR6, UR4, URZ ;  /* 0x00000004061272a5 */ /* 0x000fe2000f8e003f */
[----:B------:R-:W-:Y:S01]  /*0da0*/  SHF.R.S32.HI R36, RZ, 0x1f, R103 ;  /* 0x0000001fff247819 */ /* 0x000fe20000011467 */
[----:B------:R-:W-:Y:S01]  /*0db0*/  IMAD.IADD R28, R105, 0x1, -R2 ;  /* 0x00000001691c7824 */ /* 0x000fe200078e0a02 */
[----:B------:R-:W-:Y:S01]  /*0dc0*/  SHF.R.S32.HI R17, RZ, 0x1f, R248 ;  /* 0x0000001fff117819 */ /* 0x000fe200000114f8 */
[----:B------:R-:W-:Y:S01]  /*0dd0*/  @P0 IMAD.HI.U32 R3, R103, c[0x0][0x24c], RZ ;  /* 0x0000930067030a27 */ /* 0x000fe200078e00ff */
[----:B------:R-:W-:Y:S01]  /*0de0*/  UIMAD UR5, UR6, UR5, UR9 ;  /* 0x00000005060572a4 */ /* 0x000fe2000f8e0209 */
[----:B------:R-:W-:Y:S01]  /*0df0*/  CS2R R162, SRZ ;  /* 0x0000000000a27805 */ /* 0x000fe2000001ff00 */
[----:B------:R-:W-:Y:S01]  /*0e00*/  USHF.L.U32 UR15, UR6, 0x6, URZ ;  /* 0x00000006060f7899 */ /* 0x000fe2000800063f */
[----:B------:R-:W-:Y:S01]  /*0e10*/  IMAD.SHL.U32 R2, R28, 0x8, RZ ;  /* 0x000000081c027824 */ /* 0x000fe200078e00ff */
[----:B------:R-:W-:Y:S01]  /*0e20*/  @P0 SHF.R.U32.HI R0, RZ, c[0x0][0x250], R3 ;  /* 0x00009400ff000a19 */ /* 0x000fe20000011603 */
[----:B------:R-:W-:Y:S01]  /*0e30*/  UIADD3 UR5, UR19, UR5, URZ ;  /* 0x0000000513057290 */ /* 0x000fe2000fffe03f */
[----:B-----5:R-:W-:Y:S01]  /*0e40*/  IADD3 R10, P0, R248, R13, RZ ;  /* 0x0000000df80a7210 */ /* 0x020fe20007f1e0ff */
[----:B------:R-:W-:Y:S01]  /*0e50*/  USHF.R.S32.HI UR9, URZ, 0x1f, UR15 ;  /* 0x0000001f3f097899 */ /* 0x000fe2000801140f */
[----:B------:R-:W-:Y:S01]  /*0e60*/  SHF.R.S32.HI R4, RZ, 0x1f, R0 ;  /* 0x0000001fff047819 */ /* 0x000fe20000011400 */
[----:B------:R-:W-:Y:S01]  /*0e70*/  IMAD.MOV.U32 R246, RZ, RZ, 0x20 ;  /* 0x00000020fff67424 */ /* 0x000fe200078e00ff */
[----:B------:R-:W-:Y:S01]  /*0e80*/  SHF.R.S32.HI R3, RZ, 0x1f, R2 ;  /* 0x0000001fff037819 */ /* 0x000fe20000011402 */
[----:B------:R-:W-:Y:S01]  /*0e90*/  IMAD.U32 R20, RZ, RZ, UR5 ;  /* 0x00000005ff147e24 */ /* 0x000fe2000f8e00ff */
[----:B------:R-:W-:Y:S01]  /*0ea0*/  ISETP.GE.AND P3, PT, R2, c[0x0][0x1cc], PT ;  /* 0x0000730002007a0c */ /* 0x000fe20003f66270 */
[----:B------:R-:W-:Y:S01]  /*0eb0*/  IMAD R5, R4, c[0x0][0x1e0], RZ ;  /* 0x0000780004057a24 */ /* 0x000fe200078e02ff */
[----:B------:R-:W-:Y:S01]  /*0ec0*/  IADD3 R24, R2, 0x40, RZ ;  /* 0x0000004002187810 */ /* 0x000fe20007ffe0ff */
[----:B------:R-:W-:Y:S01]  /*0ed0*/  IMAD R4, R4, c[0x0][0x1b0], RZ ;  /* 0x00006c0004047a24 */ /* 0x000fe200078e02ff */
[----:B------:R-:W-:Y:S01]  /*0ee0*/  IADD3 R25, R2, 0x80, RZ ;  /* 0x0000008002197810 */ /* 0x000fe20007ffe0ff */
[----:B------:R-:W-:Y:S01]  /*0ef0*/  IMAD R8, R0, c[0x0][0x1e4], R5 ;  /* 0x0000790000087a24 */ /* 0x000fe200078e0205 */
[----:B------:R-:W-:Y:S01]  /*0f00*/  IADD3 R26, R2, 0xc0, RZ ;  /* 0x000000c0021a7810 */ /* 0x000fe20007ffe0ff */
[C---:B------:R-:W-:Y:S01]  /*0f10*/  IMAD R9, R0.reuse, c[0x0][0x1b4], R4 ;  /* 0x00006d0000097a24 */ /* 0x040fe200078e0204 */
[----:B------:R-:W-:Y:S01]  /*0f20*/  ISETP.GE.AND P5, PT, R25, c[0x0][0x1cc], PT ;  /* 0x0000730019007a0c */ /* 0x000fe20003fa6270 */
[C-C-:B------:R-:W-:Y:S01]  /*0f30*/  IMAD.WIDE.U32 R6, R0.reuse, c[0x0][0x1e0], R2.reuse ;  /* 0x0000780000067a25 */ /* 0x140fe200078e0002 */
[----:B------:R-:W-:Y:S01]  /*0f40*/  ULDC.64 UR4, c[0x0][0x208] ;  /* 0x0000820000047ab9 */ /* 0x000fe20000000a00 */
[----:B------:R-:W-:Y:S01]  /*0f50*/  CS2R R160, SRZ ;  /* 0x0000000000a07805 */ /* 0x000fe2000001ff00 */
[----:B------:R-:W-:Y:S01]  /*0f60*/  UIMAD UR8, UR8, UR4, URZ ;  /* 0x00000004080872a4 */ /* 0x000fe2000f8e023f */
[----:B------:R-:W-:Y:S01]  /*0f70*/  IMAD.WIDE.U32 R4, R0, c[0x0][0x1b0], R2 ;  /* 0x00006c0000047a25 */ /* 0x000fe200078e0002 */
[----:B------:R-:W-:Y:S01]  /*0f80*/  SEL R0, R21, RZ, !P2 ;  /* 0x000000ff15007207 */ /* 0x000fe20005000000 */
[----:B------:R-:W-:Y:S01]  /*0f90*/  CS2R R158, SRZ ;  /* 0x00000000009e7805 */ /* 0x000fe2000001ff00 */
[----:B------:R-:W-:Y:S01]  /*0fa0*/  UIMAD UR8, UR6, UR5, UR8 ;  /* 0x00000005060872a4 */ /* 0x000fe2000f8e0208 */
[----:B------:R-:W-:Y:S01]  /*0fb0*/  IMAD.IADD R7, R7, 0x1, R8 ;  /* 0x0000000107077824 */ /* 0x000fe200078e0208 */
[----:B------:R-:W-:Y:S01]  /*0fc0*/  CS2R R156, SRZ ;  /* 0x00000000009c7805 */ /* 0x000fe2000001ff00 */
[C---:B------:R-:W-:Y:S01]  /*0fd0*/  IMAD R8, R0.reuse, c[0x0][0x1e8], RZ ;  /* 0x00007a0000087a24 */ /* 0x040fe200078e02ff */
        /* <DEDUP_REMOVED lines=11> */
[C---:B------:R-:W-:Y:S01]  /*1090*/  IMAD R0, R11.reuse, c[0x0][0x1bc], R0 ;  /* 0x00006f000b007a24 */ /* 0x040fe200078e0200 */
[----:B------:R-:W-:Y:S01]  /*10a0*/  CS2R R140, SRZ ;  /* 0x00000000008c7805 */ /* 0x000fe2000001ff00 */
[----:B------:R-:W-:Y:S01]  /*10b0*/  IMAD.WIDE.U32 R6, R11, c[0x0][0x1b8], R4 ;  /* 0x00006e000b067a25 */ /* 0x000fe200078e0004 */
[-C--:B------:R-:W-:Y:S01]  /*10c0*/  LEA.HI.X.SX32 R11, R13, R17.reuse, 0x1, P0 ;  /* 0x000000110d0b7211 */ /* 0x080fe200000f0eff */
[----:B------:R-:W-:Y:S01]  /*10d0*/  CS2R R138, SRZ ;  /* 0x00000000008a7805 */ /* 0x000fe2000001ff00 */
[----:B------:R-:W-:Y:S01]  /*10e0*/  IADD3 R14, P0, R248, R16, RZ ;  /* 0x00000010f80e7210 */ /* 0x000fe20007f1e0ff */
[----:B------:R-:W-:Y:S01]  /*10f0*/  IMAD.U32 R4, RZ, RZ, UR10 ;  /* 0x0000000aff047e24 */ /* 0x000fe2000f8e00ff */
[----:B------:R-:W-:Y:S01]  /*1100*/  CS2R R136, SRZ ;  /* 0x0000000000887805 */ /* 0x000fe2000001ff00 */
[----:B------:R-:W-:Y:S01]  /*1110*/  IMAD.IADD R7, R7, 0x1, R0 ;  /* 0x0000000107077824 */ /* 0x000fe200078e0200 */
[----:B------:R-:W-:Y:S01]  /*1120*/  LEA.HI.X.SX32 R16, R16, R17, 0x1, P0 ;  /* 0x0000001110107211 */ /* 0x000fe200000f0eff */
[----:B------:R-:W-:Y:S01]  /*1130*/  IMAD.SHL.U32 R0, R248, 0x40, RZ ;  /* 0x00000040f8007824 */ /* 0x000fe200078e00ff */
[----:B------:R-:W-:Y:S01]  /*1140*/  SHF.R.S32.HI R17, RZ, 0x1f, R27 ;  /* 0x0000001fff117819 */ /* 0x000fe2000001141b */
[----:B------:R-:W-:Y:S01]  /*1150*/  IMAD.WIDE R4, R4, 0x40, R10 ;  /* 0x0000004004047825 */ /* 0x000fe200078e020a */
[----:B------:R-:W-:Y:S01]  /*1160*/  CS2R R134, SRZ ;  /* 0x0000000000867805 */ /* 0x000fe2000001ff00 */
[----:B------:R-:W-:Y:S01]  /*1170*/  CS2R R132, SRZ ;  /* 0x0000000000847805 */ /* 0x000fe2000001ff00 */
[----:B------:R-:W-:Y:S01]  /*1180*/  LOP3.LUT R0, R0, 0x1c0, RZ, 0xc0, !PT ;  /* 0x000001c000007812 */ /* 0x000fe200078ec0ff */
[C---:B------:R-:W-:Y:S01]  /*1190*/  IMAD R11, R5.reuse, c[0x0][0x1d8], RZ ;  /* 0x00007600050b7a24 */ /* 0x040fe200078e02ff */
[----:B------:R-:W-:Y:S01]  /*11a0*/  CS2R R130, SRZ ;  /* 0x0000000000827805 */ /* 0x000fe2000001ff00 */
[----:B------:R-:W-:Y:S01]  /*11b0*/  IMAD R10, R5, c[0x0][0x1a8], RZ ;  /* 0x00006a00050a7a24 */ /* 0x000fe200078e02ff */
[----:B------:R-:W-:Y:S01]  /*11c0*/  LOP3.LUT R5, R0, 0x38, R2, 0xf8, !PT ;  /* 0x0000003800057812 */ /* 0x000fe200078ef802 */
[----:B------:R-:W-:Y:S01]  /*11d0*/  IMAD.IADD R9, R9, 0x1, R12 ;  /* 0x0000000109097824 */ /* 0x000fe200078e020c */
[----:B------:R-:W-:Y:S01]  /*11e0*/  SHF.R.U32.HI R0, RZ, 0x3, R0 ;  /* 0x00000003ff007819 */ /* 0x000fe20000011600 */
[C---:B------:R-:W-:Y:S01]  /*11f0*/  IMAD R15, R4.reuse, c[0x0][0x1dc], R11 ;  /* 0x00007700040f7a24 */ /* 0x040fe200078e020b */
[----:B------:R-:W-:Y:S01]  /*1200*/  CS2R R128, SRZ ;  /* 0x0000000000807805 */ /* 0x000fe2000001ff00 */
[C---:B------:R-:W-:Y:S01]  /*1210*/  IMAD R12, R4.reuse, c[0x0][0x1ac], R10 ;  /* 0x00006b00040c7a24 */ /* 0x040fe200078e020a */
[----:B------:R-:W-:Y:S01]  /*1220*/  LOP3.LUT R13, R5, R0, RZ, 0x3c, !PT ;  /* 0x00000000050d7212 */ /* 0x000fe200078e3cff */
        /* <DEDUP_REMOVED lines=8> */
[----:B------:R-:W-:Y:S01]  /*12b0*/  IMAD.IADD R0, R11, 0x1, R15 ;  /* 0x000000010b007824 */ /* 0x000fe200078e020f */
[----:B------:R-:W-:Y:S01]  /*12c0*/  LEA R6, P0, R8, c[0x0][0x190], 0x1 ;  /* 0x0000640008067a11 */ /* 0x000fe200078008ff */
[----:B------:R-:W-:Y:S01]  /*12d0*/  IMAD.IADD R7, R9, 0x1, R12 ;  /* 0x0000000109077824 */ /* 0x000fe200078e020c */
[----:B------:R-:W-:Y:S01]  /*12e0*/  CS2R R116, SRZ ;  /* 0x0000000000747805 */ /* 0x000fe2000001ff00 */
[----:B------:R-:W-:Y:S01]  /*12f0*/  IMAD.MOV.U32 R9, RZ, RZ, c[0x0][0x1d8] ;  /* 0x00007600ff097624 */ /* 0x000fe200078e00ff */
[----:B------:R-:W-:Y:S01]  /*1300*/  LEA.HI.X R5, R10, c[0x0][0x1c4], R0, 0x1, P1 ;  /* 0x000071000a057a11 */ /* 0x000fe200008f0c00 */
[----:B------:R-:W-:Y:S01]  /*1310*/  IMAD.MOV.U32 R11, RZ, RZ, c[0x0][0x1dc] ;  /* 0x00007700ff0b7624 */ /* 0x000fe200078e00ff */
[----:B------:R-:W-:Y:S01]  /*1320*/  LEA.HI.X R7, R8, c[0x0][0x194], R7, 0x1, P0 ;  /* 0x0000650008077a11 */ /* 0x000fe200000f0c07 */
[----:B------:R-:W-:Y:S01]  /*1330*/  IMAD.MOV.U32 R15, RZ, RZ, c[0x0][0x1a8] ;  /* 0x00006a00ff0f7624 */ /* 0x000fe200078e00ff */
[----:B------:R-:W-:Y:S01]  /*1340*/  LEA R8, P0, R9, R4, 0x6 ;  /* 0x0000000409087211 */ /* 0x000fe200078030ff */
[----:B------:R-:W-:Y:S01]  /*1350*/  CS2R R114, SRZ ;  /* 0x0000000000727805 */ /* 0x000fe2000001ff00 */
[----:B------:R-:W-:Y:S01]  /*1360*/  LEA.HI R10, R35, R105, RZ, 0x6 ;  /* 0x00000069230a7211 */ /* 0x000fe200078f30ff */
[----:B------:R-:W-:Y:S01]  /*1370*/  CS2R R112, SRZ ;  /* 0x0000000000707805 */ /* 0x000fe2000001ff00 */
[----:B------:R-:W-:Y:S01]  /*1380*/  IADD3 R0, -R248, UR11, RZ ;  /* 0x0000000bf8007c10 */ /* 0x000fe2000fffe1ff */
[----:B------:R-:W-:Y:S01]  /*1390*/  CS2R R110, SRZ ;  /* 0x00000000006e7805 */ /* 0x000fe2000001ff00 */
[----:B------:R-:W-:Y:S01]  /*13a0*/  LEA.HI.X R9, R9, R5, R11, 0x6, P0 ;  /* 0x0000000509097211 */ /* 0x000fe200000f340b */
[----:B------:R-:W-:Y:S01]  /*13b0*/  CS2R R108, SRZ ;  /* 0x00000000006c7805 */ /* 0x000fe2000001ff00 */
[----:B------:R-:W-:Y:S01]  /*13c0*/  SHF.R.S32.HI R29, RZ, 0x6, R10 ;  /* 0x00000006ff1d7819 */ /* 0x000fe2000001140a */
[----:B------:R-:W-:Y:S01]  /*13d0*/  IMAD R10, R16, c[0x0][0x178], RZ ;  /* 0x00005e00100a7a24 */ /* 0x000fe200078e02ff */
[----:B------:R-:W-:Y:S01]  /*13e0*/  ISETP.LT.OR P0, PT, R0, 0x1, P3 ;  /* 0x000000010000780c */ /* 0x000fe20001f01670 */
[----:B------:R-:W-:Y:S01]  /*13f0*/  IMAD R16, R16, c[0x0][0x208], RZ ;  /* 0x0000820010107a24 */ /* 0x000fe200078e02ff */
[----:B------:R-:W-:Y:S01]  /*1400*/  ISETP.GE.AND P1, PT, R24, c[0x0][0x1cc], PT ;  /* 0x0000730018007a0c */ /* 0x000fe20003f26270 */
[----:B------:R-:W-:Y:S01]  /*1410*/  IMAD R13, R29, 0x200, R13 ;  /* 0x000002001d0d7824 */ /* 0x000fe200078e020d */
[----:B------:R-:W-:Y:S01]  /*1420*/  ISETP.LT.OR P2, PT, R0, 0x1, P5 ;  /* 0x000000010000780c */ /* 0x000fe20002f41670 */
[----:B------:R-:W-:Y:S01]  /*1430*/  IMAD R12, R14, c[0x0][0x17c], R10 ;  /* 0x00005f000e0c7a24 */ /* 0x000fe200078e020a */
[C---:B------:R-:W-:Y:S01]  /*1440*/  ISETP.LT.OR P4, PT, R0.reuse, 0x1, P1 ;  /* 0x000000010000780c */ /* 0x040fe20000f81670 */
[----:B------:R-:W-:Y:S01]  /*1450*/  IMAD.SHL.U32 R240, R13, 0x2, RZ ;  /* 0x000000020df07824 */ /* 0x000fe200078e00ff */
[----:B------:R-:W-:Y:S01]  /*1460*/  ISETP.LT.OR P3, PT, R0, 0x21, P3 ;  /* 0x000000210000780c */ /* 0x000fe20001f61670 */
[----:B------:R-:W-:Y:S01]  /*1470*/  IMAD.WIDE.U32 R10, R14, c[0x0][0x178], R2 ;  /* 0x00005e000e0a7a25 */ /* 0x000fe200078e0002 */
[----:B------:R-:W-:Y:S01]  /*1480*/  CS2R R98, SRZ ;  /* 0x0000000000627805 */ /* 0x000fe2000001ff00 */
[----:B------:R-:W-:Y:S01]  /*1490*/  CS2R R96, SRZ ;  /* 0x0000000000607805 */ /* 0x000fe2000001ff00 */
[----:B------:R-:W-:Y:S01]  /*14a0*/  CS2R R94, SRZ ;  /* 0x00000000005e7805 */ /* 0x000fe2000001ff00 */
[----:B------:R-:W-:Y:S01]  /*14b0*/  IMAD.IADD R11, R11, 0x1, R12 ;  /* 0x000000010b0b7824 */ /* 0x000fe200078e020c */
[----:B------:R-:W-:Y:S01]  /*14c0*/  @!PT LDS RZ, [RZ] ;  /* 0x00000000fffff984 */ /* 0x000fe20000000800 */
[----:B------:R-:W-:Y:S01]  /*14d0*/  @!PT LDS RZ, [RZ] ;  /* 0x00000000fffff984 */ /* 0x000fe20000000800 */
[----:B------:R-:W-:Y:S01]  /*14e0*/  @!PT LDS RZ, [RZ] ;  /* 0x00000000fffff984 */ /* 0x000fe20000000800 */
[----:B------:R1:W-:Y:S01]  /*14f0*/  LDGSTS.E.BYPASS.LTC128B.128 [R240+0x8080], [R4.64], !P0 ;  /* 0x0808000004f07fae */ /* 0x0003e2000c101d50 */
[----:B------:R-:W-:Y:S01]  /*1500*/  IMAD.MOV.U32 R13, RZ, RZ, c[0x0][0x1ac] ;  /* 0x00006b00ff0d7624 */ /* 0x000fe200078e00ff */
[----:B------:R-:W-:Y:S01]  /*1510*/  LEA R12, P0, R15, R6, 0x6 ;  /* 0x000000060f0c7211 */ /* 0x000fe200078030ff */
[----:B------:R-:W-:Y:S01]  /*1520*/  IMAD.WIDE.U32 R10, R103, c[0x0][0x180], R10 ;  /* 0x00006000670a7a25 */ /* 0x000fe200078e000a */
[----:B------:R-:W-:Y:S01]  /*1530*/  CS2R R92, SRZ ;  /* 0x00000000005c7805 */ /* 0x000fe2000001ff00 */
[----:B------:R1:W-:Y:S01]  /*1540*/  LDGSTS.E.BYPASS.LTC128B.128 [R240+0xa080], [R4.64+0x80], !P4 ;  /* 0x0a08008004f07fae */ /* 0x0003e2000e101d50 */
[----:B------:R-:W-:Y:S01]  /*1550*/  LEA.HI.X R13, R15, R7, R13, 0x6, P0 ;  /* 0x000000070f0d7211 */ /* 0x000fe200000f340d */
[----:B------:R-:W-:Y:S01]  /*1560*/  IMAD R15, R36, c[0x0][0x180], RZ ;  /* 0x00006000240f7a24 */ /* 0x000fe200078e02ff */
[----:B------:R-:W-:Y:S01]  /*1570*/  ISETP.GE.AND P0, PT, R26, c[0x0][0x1cc], PT ;  /* 0x000073001a007a0c */ /* 0x000fe20003f06270 */
[----:B------:R1:W-:Y:S01]  /*1580*/  LDGSTS.E.BYPASS.LTC128B.128 [R240+0xc080], [R4.64+0x100], !P2 ;  /* 0x0c08010004f07fae */ /* 0x0003e2000d101d50 */
[C---:B------:R-:W-:Y:S01]  /*1590*/  ISETP.LT.OR P2, PT, R0.reuse, 0x21, P1 ;  /* 0x000000210000780c */ /* 0x040fe20000f41670 */
[----:B------:R-:W-:Y:S01]  /*15a0*/  IMAD R15, R103, c[0x0][0x184], R15 ;  /* 0x00006100670f7a24 */ /* 0x000fe200078e020f */
[----:B------:R-:W-:Y:S01]  /*15b0*/  ISETP.LT.OR P6, PT, R0, 0x1, P0 ;  /* 0x000000010000780c */ /* 0x000fe200007c1670 */
[----:B------:R-:W-:Y:S01]  /*15c0*/  IMAD R22, R14, c[0x0][0x20c], R16 ;  /* 0x000083000e167a24 */ /* 0x000fe200078e0210 */
[C---:B------:R-:W-:Y:S01]  /*15d0*/  ISETP.LT.OR P1, PT, R0.reuse, 0x21, P5 ;  /* 0x000000210000780c */ /* 0x040fe20002f21670 */
[----:B------:R-:W-:Y:S01]  /*15e0*/  IMAD.IADD R11, R11, 0x1, R15 ;  /* 0x000000010b0b7824 */ /* 0x000fe200078e020f */
[----:B------:R-:W-:Y:S01]  /*15f0*/  ISETP.LT.OR P0, PT, R0, 0x21, P0 ;  /* 0x000000210000780c */ /* 0x000fe20000701670 */
[----:B------:R-:W-:Y:S01]  /*1600*/  IMAD.WIDE.U32 R14, R14, c[0x0][0x208], R2 ;  /* 0x000082000e0e7a25 */ /* 0x000fe200078e0002 */
[----:B------:R-:W-:Y:S01]  /*1610*/  ISETP.NE.AND P5, PT, R101, RZ, PT ;  /* 0x000000ff6500720c */ /* 0x000fe20003fa5270 */
[----:B------:R-:W-:Y:S01]  /*1620*/  CS2R R90, SRZ ;  /* 0x00000000005a7805 */ /* 0x000fe2000001ff00 */
[----:B------:R-:W-:Y:S01]  /*1630*/  IADD3 R18, P4, R19, R27, RZ ;  /* 0x0000001b13127210 */ /* 0x000fe20007f9e0ff */
[----:B------:R-:W-:Y:S01]  /*1640*/  CS2R R100, SRZ ;  /* 0x0000000000647805 */ /* 0x000fe2000001ff00 */
[----:B------:R-:W-:Y:S01]  /*1650*/  SEL R21, R21, RZ, !P5 ;  /* 0x000000ff15157207 */ /* 0x000fe20006800000 */
[----:B------:R-:W-:Y:S01]  /*1660*/  CS2R R88, SRZ ;  /* 0x0000000000587805 */ /* 0x000fe2000001ff00 */
[----:B------:R-:W-:Y:S01]  /*1670*/  SEL R16, R107, RZ, !P5 ;  /* 0x000000ff6b107207 */ /* 0x000fe20006800000 */
[----:B------:R1:W-:Y:S01]  /*1680*/  LDGSTS.E.BYPASS.LTC128B.128 [R240+0xe080], [R4.64+0x180], !P6 ;  /* 0x0e08018004f07fae */ /* 0x0003e2000f101d50 */
[----:B------:R-:W-:Y:S01]  /*1690*/  LEA.HI.X.SX32 R19, R19, R17, 0x1, P4 ;  /* 0x0000001113137211 */ /* 0x000fe200020f0eff */
[----:B------:R-:W-:Y:S01]  /*16a0*/  IMAD R3, R21, c[0x0][0x188], RZ ;  /* 0x0000620015037a24 */ /* 0x000fe200078e02ff */
[----:B------:R-:W-:Y:S01]  /*16b0*/  CS2R R106, SRZ ;  /* 0x00000000006a7805 */ /* 0x000fe2000001ff00 */
[----:B------:R2:W-:Y:S01]  /*16c0*/  LDGSTS.E.BYPASS.LTC128B.128 [R240+0x9080], [R8.64], !P3 ;  /* 0x0908000008f07fae */ /* 0x0005e2000d901d50 */
[----:B------:R-:W-:Y:S01]  /*16d0*/  IMAD.WIDE.U32 R30, R16, c[0x0][0x188], R10 ;  /* 0x00006200101e7a25 */ /* 0x000fe200078e000a */
[----:B------:R-:W-:Y:S01]  /*16e0*/  CS2R R86, SRZ ;  /* 0x0000000000567805 */ /* 0x000fe2000001ff00 */
[----:B------:R-:W-:Y:S01]  /*16f0*/  CS2R R84, SRZ ;  /* 0x0000000000547805 */ /* 0x000fe2000001ff00 */
[----:B------:R2:W-:Y:S01]  /*1700*/  LDGSTS.E.BYPASS.LTC128B.128 [R240+0xb080], [R8.64+0x80], !P2 ;  /* 0x0b08008008f07fae */ /* 0x0005e2000d101d50 */
[----:B------:R-:W-:Y:S01]  /*1710*/  ISETP.GE.AND P2, PT, R24, c[0x0][0x19c], PT ;  /* 0x0000670018007a0c */ /* 0x000fe20003f46270 */
[----:B------:R-:W-:Y:S01]  /*1720*/  IMAD R3, R16, c[0x0][0x18c], R3 ;  /* 0x0000630010037a24 */ /* 0x000fe200078e0203 */
[----:B------:R-:W-:Y:S01]  /*1730*/  CS2R R82, SRZ ;  /* 0x0000000000527805 */ /* 0x000fe2000001ff00 */
[----:B------:R2:W-:Y:S01]  /*1740*/  LDGSTS.E.BYPASS.LTC128B.128 [R240+0xd080], [R8.64+0x100], !P1 ;  /* 0x0d08010008f07fae */ /* 0x0005e2000c901d50 */
[----:B------:R-:W-:Y:S01]  /*1750*/  ISETP.LT.OR P5, PT, R0, 0x1, P2 ;  /* 0x000000010000780c */ /* 0x000fe200017a1670 */
[----:B------:R-:W-:Y:S01]  /*1760*/  IMAD.IADD R23, R31, 0x1, R3 ;  /* 0x000000011f177824 */ /* 0x000fe200078e0203 */
[----:B------:R-:W-:Y:S01]  /*1770*/  ISETP.GE.AND P1, PT, R25, c[0x0][0x19c], PT ;  /* 0x0000670019007a0c */ /* 0x000fe20003f26270 */
[----:B------:R2:W-:Y:S01]  /*1780*/  LDGSTS.E.BYPASS.LTC128B.128 [R240+0xf080], [R8.64+0x180], !P0 ;  /* 0x0f08018008f07fae */ /* 0x0005e2000c101d50 */
[----:B------:R-:W-:Y:S01]  /*1790*/  ISETP.GE.AND P0, PT, R2, c[0x0][0x19c], PT ;  /* 0x0000670002007a0c */ /* 0x000fe20003f06270 */
[----:B------:R-:W-:Y:S01]  /*17a0*/  IMAD R17, R36, c[0x0][0x270], RZ ;  /* 0x00009c0024117a24 */ /* 0x000fe200078e02ff */
[C---:B------:R-:W-:Y:S01]  /*17b0*/  ISETP.LT.OR P6, PT, R0.reuse, 0x21, P2 ;  /* 0x000000210000780c */ /* 0x040fe200017c1670 */
[----:B------:R3:W-:Y:S01]  /*17c0*/  STL.64 [R1+0x8], R30 ;  /* 0x0000081e01007387 */ /* 0x0007e20000100a00 */
[C---:B------:R-:W-:Y:S01]  /*17d0*/  ISETP.LT.OR P3, PT, R0.reuse, 0x1, P0 ;  /* 0x000000010000780c */ /* 0x040fe20000761670 */
[----:B------:R-:W-:Y:S01]  /*17e0*/  IMAD R17, R103, c[0x0][0x274], R17 ;  /* 0x00009d0067117a24 */ /* 0x000fe200078e0211 */
[C---:B------:R-:W-:Y:S01]  /*17f0*/  ISETP.LT.OR P4, PT, R0.reuse, 0x21, P0 ;  /* 0x000000210000780c */ /* 0x040fe20000781670 */
[----:B------:R-:W-:Y:S01]  /*1800*/  IMAD.IADD R11, R15, 0x1, R22 ;  /* 0x000000010f0b7824 */ /* 0x000fe200078e0216 */
[----:B------:R-:W-:Y:S01]  /*1810*/  ISETP.LT.OR P2, PT, R0, 0x1, P1 ;  /* 0x000000010000780c */ /* 0x000fe20000f41670 */
[----:B------:R4:W-:Y:S01]  /*1820*/  STL [R1+0x14], R23 ;  /* 0x0000141701007387 */ /* 0x0009e20000100800 */
[----:B-1----:R-:W-:Y:S01]  /*1830*/  IMAD.U32 R4, RZ, RZ, UR18 ;  /* 0x00000012ff047e24 */ /* 0x002fe2000f8e00ff */
[----:B------:R-:W-:Y:S01]  /*1840*/  ISETP.GE.AND P0, PT, R26, c[0x0][0x19c], PT ;  /* 0x000067001a007a0c */ /* 0x000fe20003f06270 */
[----:B------:R-:W-:Y:S01]  /*1850*/  IMAD.U32 R5, RZ, RZ, UR19 ;  /* 0x00000013ff057e24 */ /* 0x000fe2000f8e00ff */
[----:B------:R-:W-:Y:S01]  /*1860*/  P2R R5, PR, RZ, 0x10 ;  /* 0x00000010ff057803 */ /* 0x000fe20000000000 */
[----:B------:R-:W-:Y:S01]  /*1870*/  UIMAD.WIDE.U32 UR18, UR6, UR4, URZ ;  /* 0x00000004061272a5 */ /* 0x000fe2000f8e003f */
[----:B------:R-:W-:Y:S01]  /*1880*/  ISETP.LT.OR P4, PT, R0, 0x21, P1 ;  /* 0x000000210000780c */ /* 0x000fe20000f81670 */
[----:B------:R-:W-:Y:S01]  /*1890*/  CS2R R80, SRZ ;  /* 0x0000000000507805 */ /* 0x000fe2000001ff00 */
[----:B------:R-:W-:Y:S01]  /*18a0*/  LEA R3, P1, R4, R30, 0x6 ;  /* 0x0000001e04037211 */ /* 0x000fe200078230ff */
[----:B------:R1:W-:Y:S01]  /*18b0*/  LDGSTS.E.BYPASS.LTC128B.128 [R240+0x80], [R6.64], !P3 ;  /* 0x0008000006f07fae */ /* 0x0003e2000d901d50 */
[----:B------:R-:W-:Y:S01]  /*18c0*/  P2R R10, PR, RZ, 0x4 ;  /* 0x00000004ff0a7803 */ /* 0x000fe20000000000 */
[----:B------:R-:W-:Y:S01]  /*18d0*/  UIADD3 UR8, UR19, UR8, URZ ;  /* 0x0000000813087290 */ /* 0x000fe2000fffe03f */
[----:B------:R-:W-:Y:S01]  /*18e0*/  ISETP.LT.OR P3, PT, R0, 0x1, P0 ;  /* 0x000000010000780c */ /* 0x000fe20000761670 */
[----:B------:R1:W-:Y:S01]  /*18f0*/  LDGSTS.E.BYPASS.LTC128B.128 [R240+0x2080], [R6.64+0x80], !P5 ;  /* 0x0208008006f07fae */ /* 0x0003e2000e901d50 */
[----:B------:R-:W-:Y:S01]  /*1900*/  ISETP.NE.AND P5, PT, R5, RZ, PT ;  /* 0x000000ff0500720c */ /* 0x000fe20003fa5270 */
[----:B------:R-:W-:Y:S01]  /*1910*/  CS2R R78, SRZ ;  /* 0x00000000004e7805 */ /* 0x000fe2000001ff00 */
[----:B------:R-:W-:Y:S01]  /*1920*/  LEA.HI.X R5, R4, R23, R20, 0x6, P1 ;  /* 0x0000001704057211 */ /* 0x000fe200008f3414 */
[----:B--2---:R-:W-:Y:S01]  /*1930*/  IMAD.WIDE.U32 R8, R103, c[0x0][0x270], R18 ;  /* 0x00009c0067087a25 */ /* 0x004fe200078e0012 */
[----:B------:R-:W-:Y:S01]  /*1940*/  ISETP.NE.AND P1, PT, R10, RZ, PT ;  /* 0x000000ff0a00720c */ /* 0x000fe20003f25270 */
[----:B------:R-:W-:Y:S01]  /*1950*/  CS2R R76, SRZ ;  /* 0x00000000004c7805 */ /* 0x000fe2000001ff00 */
[----:B------:R-:W-:Y:S01]  /*1960*/  ISETP.LT.OR P2, PT, R0, 0x21, P0 ;  /* 0x000000210000780c */ /* 0x000fe20000741670 */
[----:B------:R-:W-:Y:S01]  /*1970*/  IMAD.U32 R0, RZ, RZ, UR15 ;  /* 0x0000000fff007e24 */ /* 0x000fe2000f8e00ff */
[----:B------:R-:W-:Y:S01]  /*1980*/  LEA R4, P0, R3, c[0x0][0x160], 0x1 ;  /* 0x0000580003047a11 */ /* 0x000fe200078008ff */
[----:B------:R-:W-:Y:S01]  /*1990*/  IMAD.IADD R9, R9, 0x1, R17 ;  /* 0x0000000109097824 */ /* 0x000fe200078e0211 */
[----:B------:R-:W-:Y:S01]  /*19a0*/  CS2R R74, SRZ ;  /* 0x00000000004a7805 */ /* 0x000fe2000001ff00 */
[----:B------:R-:W-:Y:S01]  /*19b0*/  IMAD.MOV.U32 R10, RZ, RZ, R14 ;  /* 0x000000ffff0a7224 */ /* 0x000fe200078e000e */
[----:B------:R-:W-:Y:S01]  /*19c0*/  LEA.HI.X R5, R3, c[0x0][0x164], R5, 0x1, P0 ;  /* 0x0000590003057a11 */ /* 0x000fe200000f0c05 */
[----:B------:R-:W-:Y:S01]  /*19d0*/  IMAD.MOV.U32 R3, RZ, RZ, c[0x0][0x178] ;  /* 0x00005e00ff037624 */ /* 0x000fe200078e00ff */
[----:B------:R-:W-:Y:S01]  /*19e0*/  ISETP.GT.AND P0, PT, R105, 0xf, PT ;  /* 0x0000000f6900780c */ /* 0x000fe20003f04270 */
[----:B---3--:R-:W-:Y:S01]  /*19f0*/  IMAD.WIDE.U32 R30, R16, c[0x0][0x278], R8 ;  /* 0x00009e00101e7a25 */ /* 0x008fe200078e0008 */
[----:B------:R-:W-:Y:S01]  /*1a00*/  CS2R R72, SRZ ;  /* 0x0000000000487805 */ /* 0x000fe2000001ff00 */
[----:B------:R1:W-:Y:S01]  /*1a10*/  LDGSTS.E.BYPASS.LTC128B.128 [R240+0x4080], [R6.64+0x100], !P1 ;  /* 0x0408010006f07fae */ /* 0x0003e2000c901d50 */
[----:B------:R-:W-:Y:S01]  /*1a20*/  CS2R R70, SRZ ;  /* 0x0000000000467805 */ /* 0x000fe2000001ff00 */
[----:B------:R-:W-:Y:S01]  /*1a30*/  IMAD.WIDE.U32 R8, R103, c[0x0][0x210], R10 ;  /* 0x0000840067087a25 */ /* 0x000fe200078e000a */
[----:B------:R-:W-:Y:S01]  /*1a40*/  CS2R R68, SRZ ;  /* 0x0000000000447805 */ /* 0x000fe2000001ff00 */
        /* <DEDUP_REMOVED lines=17> */
[----:B------:R-:W-:Y:S01]  /*1b60*/  CS2R R50, SRZ ;  /* 0x0000000000327805 */ /* 0x000fe2000001ff00 */
[----:B------:R-:W-:Y:S01]  /*1b70*/  CS2R R48, SRZ ;  /* 0x0000000000307805 */ /* 0x000fe2000001ff00 */
[----:B------:R-:W-:Y:S01]  /*1b80*/  CS2R R46, SRZ ;  /* 0x00000000002e7805 */ /* 0x000fe2000001ff00 */
[----:B------:R-:W0:Y:S01]  /*1b90*/  LDGDEPBAR ;  /* 0x00000000000079af */ /* 0x000e220000000000 */
[----:B------:R-:W-:Y:S01]  /*1ba0*/  CS2R R44, SRZ ;  /* 0x00000000002c7805 */ /* 0x000fe2000001ff00 */
[----:B------:R-:W-:Y:S01]  /*1bb0*/  CS2R R42, SRZ ;  /* 0x00000000002a7805 */ /* 0x000fe2000001ff00 */
[----:B------:R-:W-:Y:S01]  /*1bc0*/  CS2R R40, SRZ ;  /* 0x0000000000287805 */ /* 0x000fe2000001ff00 */
[----:B------:R3:W-:Y:S01]  /*1bd0*/  STL.64 [R1+0x20], R30 ;  /* 0x0000201e01007387 */ /* 0x0007e20000100a00 */
[----:B------:R-:W-:Y:S01]  /*1be0*/  CS2R R38, SRZ ;  /* 0x0000000000267805 */ /* 0x000fe2000001ff00 */
[----:B------:R-:W-:Y:S01]  /*1bf0*/  UISETP.GT.AND UP1, UPT, UR10, -0x1, UPT ;  /* 0xffffffff0a00788c */ /* 0x000fe2000bf24270 */
[----:B-1----:R-:W-:Y:S01]  /*1c00*/  IMAD.MOV.U32 R7, RZ, RZ, c[0x0][0x17c] ;  /* 0x00005f00ff077624 */ /* 0x002fe200078e00ff */
[----:B--2---:R-:W-:Y:S01]  /*1c10*/  IADD3 R12, -R0, UR13, -R248 ;  /* 0x0000000d000c7c10 */ /* 0x004fe2000fffe9f8 */
[----:B------:R-:W-:-:S02]  /*1c20*/  IMAD R0, R21, c[0x0][0x278], RZ ;  /* 0x00009e0015007a24 */ /* 0x000fc400078e02ff */
[----:B------:R-:W-:Y:S01]  /*1c30*/  IMAD R13, R36, c[0x0][0x210], RZ ;  /* 0x00008400240d7a24 */ /* 0x000fe200078e02ff */
[----:B------:R-:W-:Y:S01]  /*1c40*/  ISETP.LT.OR P1, PT, R12, 0x1, P3 ;  /* 0x000000010c00780c */ /* 0x000fe20001f21670 */
[----:B------:R-:W-:Y:S01]  /*1c50*/  IMAD R0, R16, c[0x0][0x27c], R0 ;  /* 0x00009f0010007a24 */ /* 0x000fe200078e0200 */
[C---:B------:R-:W-:Y:S01]  /*1c60*/  ISETP.LT.OR P0, PT, R12.reuse, 0x1, P4 ;  /* 0x000000010c00780c */ /* 0x040fe20002701670 */
[----:B------:R-:W-:Y:S01]  /*1c70*/  IMAD R13, R103, c[0x0][0x214], R13 ;  /* 0x00008500670d7a24 */ /* 0x000fe200078e020d */
[----:B------:R-:W-:Y:S01]  /*1c80*/  ISETP.LT.OR P2, PT, R12, 0x1, P6 ;  /* 0x000000010c00780c */ /* 0x000fe20003741670 */
[----:B------:R-:W-:Y:S02]  /*1c90*/  IMAD.IADD R17, R31, 0x1, R0 ;  /* 0x000000011f117824 */ /* 0x000fe400078e0200 */
[----:B------:R-:W-:-:S03]  /*1ca0*/  IMAD.IADD R9, R9, 0x1, R13 ;  /* 0x0000000109097824 */ /* 0x000fc600078e020d */
[----:B------:R-:W-:Y:S01]  /*1cb0*/  STL [R1+0x38], R17 ;  /* 0x0000381101007387 */ /* 0x000fe20000100800 */
[----:B----4-:R-:W-:-:S03]  /*1cc0*/  IMAD.WIDE.U32 R22, R16, c[0x0][0x218], R8 ;  /* 0x0000860010167a25 */ /* 0x010fc600078e0008 */
[----:B------:R1:W-:Y:S01]  /*1cd0*/  LDGSTS.E.BYPASS.LTC128B.128 [R240+0x10080], [R4.64], !P1 ;  /* 0x1008000004f07fae */ /* 0x0003e2000c901d50 */
[----:B------:R-:W-:-:S03]  /*1ce0*/  LEA R6, P1, R3, R4, 0x6 ;  /* 0x0000000403067211 */ /* 0x000fc600078230ff */
[----:B------:R1:W-:Y:S01]  /*1cf0*/  LDGSTS.E.BYPASS.LTC128B.128 [R240+0x12080], [R4.64+0x80], !P0 ;  /* 0x1208008004f07fae */ /* 0x0003e2000c101d50 */
[----:B------:R-:W-:Y:S02]  /*1d00*/  LEA.HI.X R7, R3, R5, R7, 0x6, P1 ;  /* 0x0000000503077211 */ /* 0x000fe400008f3407 */
[----:B------:R-:W-:Y:S01]  /*1d10*/  ISETP.LT.OR P1, PT, R12, 0x1, P5 ;  /* 0x000000010c00780c */ /* 0x000fe20002f21670 */
[----:B------:R1:W-:Y:S01]  /*1d20*/  LDGSTS.E.BYPASS.LTC128B.128 [R240+0x14080], [R4.64+0x100], !P2 ;  /* 0x1408010004f07fae */ /* 0x0003e2000d101d50 */
[----:B------:R-:W-:-:S03]  /*1d30*/  ISETP.GT.AND P2, PT, R105, 0xf, PT ;  /* 0x0000000f6900780c */ /* 0x000fc60003f44270 */
[----:B------:R2:W-:Y:S08]  /*1d40*/  STL.64 [R1], R22 ;  /* 0x0000001601007387 */ /* 0x0005f00000100a00 */
[----:B------:R1:W-:Y:S01]  /*1d50*/  LDGSTS.E.BYPASS.LTC128B.128 [R240+0x16080], [R4.64+0x180], !P1 ;  /* 0x1608018004f07fae */ /* 0x0003e2000c901d50 */
[----:B------:R-:W-:Y:S02]  /*1d60*/  ISETP.LT.OR P1, PT, R12, 0x21, P5 ;  /* 0x000000210c00780c */ /* 0x000fe40002f21670 */
[----:B------:R-:W-:-:S02]  /*1d70*/  @!P2 IADD3 R0, P0, R30, UR15, RZ ;  /* 0x0000000f1e00ac10 */ /* 0x000fc4000ff1e0ff */
[----:B------:R-:W-:Y:S02]  /*1d80*/  ISETP.GE.AND P5, PT, R2, c[0x0][0x16c], PT ;  /* 0x00005b0002007a0c */ /* 0x000fe40003fa6270 */
[----:B------:R-:W-:Y:S02]  /*1d90*/  @!P2 IADD3.X R3, R17, UR9, RZ, P0, !PT ;  /* 0x000000091103ac10 */ /* 0x000fe400087fe4ff */
[C---:B------:R-:W-:Y:S02]  /*1da0*/  @!P2 LEA R10, P0, R0.reuse, c[0x0][0x258], 0x2 ;  /* 0x00009600000aaa11 */ /* 0x040fe400078010ff */
[----:B------:R-:W-:Y:S02]  /*1db0*/  SEL R33, RZ, 0x1, P5 ;  /* 0x00000001ff217807 */ /* 0x000fe40002800000 */
[----:B------:R-:W-:Y:S01]  /*1dc0*/  @!P2 LEA.HI.X R11, R0, c[0x0][0x25c], R3, 0x2, P0 ;  /* 0x00009700000baa11 */ /* 0x000fe200000f1403 */
[----:B------:R-:W-:Y:S01]  /*1dd0*/  IMAD R0, R21, c[0x0][0x218], RZ ;  /* 0x0000860015007a24 */ /* 0x000fe200078e02ff */
[C---:B------:R-:W-:Y:S01]  /*1de0*/  ISETP.LT.OR P0, PT, R12.reuse, 0x21, P3 ;  /* 0x000000210c00780c */ /* 0x040fe20001f01670 */
[----:B------:R-:W-:Y:S01]  /*1df0*/  IMAD.U32 R3, RZ, RZ, UR8 ;  /* 0x00000008ff037e24 */ /* 0x000fe2000f8e00ff */
[----:B------:R-:W-:Y:S01]  /*1e00*/  ISETP.LT.OR P3, PT, R12, 0x21, P4 ;  /* 0x000000210c00780c */ /* 0x000fe20002761670 */
[----:B------:R-:W-:Y:S01]  /*1e10*/  IMAD R0, R16, c[0x0][0x21c], R0 ;  /* 0x0000870010007a24 */ /* 0x000fe200078e0200 */
[----:B------:R-:W-:Y:S01]  /*1e20*/  ISETP.LT.OR P2, PT, R12, 0x21, P6 ;  /* 0x000000210c00780c */ /* 0x000fe20003741670 */
[----:B------:R-:W-:Y:S01]  /*1e30*/  USHF.L.U64.HI UR8, UR4, 0x5, UR5 ;  /* 0x0000000504087899 */ /* 0x000fe20008010205 */
[----:B------:R-:W-:Y:S01]  /*1e40*/  ISETP.GT.AND P6, PT, R105, 0xf, PT ;  /* 0x0000000f6900780c */ /* 0x000fe20003fc4270 */
[----:B------:R-:W-:Y:S01]  /*1e50*/  IMAD.IADD R14, R23, 0x1, R0 ;  /* 0x00000001170e7824 */ /* 0x000fe200078e0200 */
[----:B------:R-:W-:-:S02]  /*1e60*/  ISETP.GE.AND P4, PT, R2, c[0x0][0x1fc], PT ;  /* 0x00007f0002007a0c */ /* 0x000fc40003f86270 */
[----:B------:R-:W-:Y:S01]  /*1e70*/  ISETP.GE.AND P5, PT, R24, c[0x0][0x1fc], PT ;  /* 0x00007f0018007a0c */ /* 0x000fe20003fa6270 */
[----:B-1----:R-:W-:Y:S02]  /*1e80*/  IMAD.U32 R4, RZ, RZ, UR18 ;  /* 0x00000012ff047e24 */ /* 0x002fe4000f8e00ff */
[----:B------:R1:W-:Y:S01]  /*1e90*/  LDGSTS.E.BYPASS.LTC128B.128 [R240+0x11080], [R6.64], !P0 ;  /* 0x1108000006f07fae */ /* 0x0003e2000c101d50 */
[----:B------:R-:W-:Y:S01]  /*1ea0*/  SEL R34, RZ, 0x1, P4 ;  /* 0x00000001ff227807 */ /* 0x000fe20002000000 */
[----:B------:R-:W-:Y:S01]  /*1eb0*/  IMAD.U32 R5, RZ, RZ, UR19 ;  /* 0x00000013ff057e24 */ /* 0x000fe2000f8e00ff */
[----:B------:R-:W-:Y:S01]  /*1ec0*/  ISETP.GE.AND P4, PT, R25, c[0x0][0x1fc], PT ;  /* 0x00007f0019007a0c */ /* 0x000fe20003f86270 */
[----:B------:R1:W-:Y:S01]  /*1ed0*/  LDGSTS.E.BYPASS.LTC128B.128 [R240+0x13080], [R6.64+0x80], !P3 ;  /* 0x1308008006f07fae */ /* 0x0003e2000d901d50 */
[----:B------:R-:W-:Y:S02]  /*1ee0*/  LEA R0, P0, R4, R22, 0x6 ;  /* 0x0000001604007211 */ /* 0x000fe400078030ff */
[----:B------:R-:W-:Y:S01]  /*1ef0*/  ISETP.GE.AND P3, PT, R2, c[0x0][0x1fc], PT ;  /* 0x00007f0002007a0c */ /* 0x000fe20003f66270 */
[----:B------:R1:W-:Y:S01]  /*1f00*/  LDGSTS.E.BYPASS.LTC128B.128 [R240+0x15080], [R6.64+0x100], !P2 ;  /* 0x1508010006f07fae */ /* 0x0003e2000d101d50 */
[----:B------:R-:W-:-:S02]  /*1f10*/  LEA.HI.X R4, R4, R14, R3, 0x6, P0 ;  /* 0x0000000e04047211 */ /* 0x000fc400000f3403 */
[----:B------:R-:W-:Y:S01]  /*1f20*/  ISETP.GE.AND P0, PT, R25, c[0x0][0x16c], PT ;  /* 0x00005b0019007a0c */ /* 0x000fe20003f06270 */
[----:B------:R1:W-:Y:S01]  /*1f30*/  LDGSTS.E.BYPASS.LTC128B.128 [R240+0x17080], [R6.64+0x180], !P1 ;  /* 0x1708018006f07fae */ /* 0x0003e2000c901d50 */
[----:B------:R-:W-:Y:S02]  /*1f40*/  P2R R13, PR, RZ, 0x8 ;  /* 0x00000008ff0d7803 */ /* 0x000fe40000000000 */
[----:B------:R-:W-:Y:S01]  /*1f50*/  SEL R32, RZ, 0x4, P0 ;  /* 0x00000004ff207807 */ /* 0x000fe20000000000 */
[----:B------:R4:W-:Y:S01]  /*1f60*/  STL [R1+0x10], R14 ;  /* 0x0000100e01007387 */ /* 0x0009e20000100800 */
[----:B------:R-:W-:Y:S02]  /*1f70*/  ISETP.NE.AND P2, PT, R13, RZ, PT ;  /* 0x000000ff0d00720c */ /* 0x000fe40003f45270 */
[----:B------:R-:W-:Y:S02]  /*1f80*/  LEA R2, P0, R0, c[0x0][0x1f0], 0x1 ;  /* 0x00007c0000027a11 */ /* 0x000fe400078008ff */
[----:B------:R-:W-:-:S02]  /*1f90*/  ISETP.LT.OR P2, PT, R12, 0x1, P2 ;  /* 0x000000010c00780c */ /* 0x000fc40001741670 */
[----:B------:R-:W-:Y:S01]  /*1fa0*/  LEA.HI.X R3, R0, c[0x0][0x1f4], R4, 0x1, P0 ;  /* 0x00007d0000037a11 */ /* 0x000fe200000f0c04 */
[----:B------:R-:W-:Y:S01]  /*1fb0*/  @!P6 IMAD.SHL.U32 R0, R105, 0x10, RZ ;  /* 0x000000106900e824 */ /* 0x000fe200078e00ff */
[----:B------:R-:W-:Y:S01]  /*1fc0*/  ISETP.LT.OR P0, PT, R12, 0x1, P5 ;  /* 0x000000010c00780c */ /* 0x000fe20002f01670 */
[----:B------:R-:W-:Y:S01]  /*1fd0*/  IMAD.WIDE.U32 R4, R103, c[0x0][0x288], R18 ;  /* 0x0000a20067047a25 */ /* 0x000fe200078e0012 */
[C---:B------:R-:W-:Y:S02]  /*1fe0*/  ISETP.GE.AND P1, PT, R24.reuse, c[0x0][0x16c], PT ;  /* 0x00005b0018007a0c */ /* 0x040fe40003f26270 */
[----:B------:R-:W-:Y:S01]  /*1ff0*/  ISETP.GE.AND P3, PT, R24, c[0x0][0x1fc], PT ;  /* 0x00007f0018007a0c */ /* 0x000fe20003f66270 */
[----:B------:R2:W-:Y:S01]  /*2000*/  @!P6 LDGSTS.E.BYPASS.LTC128B.128 [R0+0x20080], [R10.64] ;  /* 0x200800000a00efae */ /* 0x0005e2000b901d50 */
[----:B---3--:R-:W-:Y:S02]  /*2010*/  SEL R30, RZ, 0xffffffff, P1 ;  /* 0xffffffffff1e7807 */ /* 0x008fe40000800000 */
[----:B------:R-:W-:Y:S01]  /*2020*/  ISETP.GE.AND P1, PT, R26, c[0x0][0x16c], PT ;  /* 0x00005b001a007a0c */ /* 0x000fe20003f26270 */
[----:B------:R-:W0:Y:S01]  /*2030*/  LDGDEPBAR ;  /* 0x00000000000079af */ /* 0x000e220000000000 */
[----:B------:R-:W-:-:S02]  /*2040*/  SEL R31, RZ, 0xffffffff, P3 ;  /* 0xffffffffff1f7807 */ /* 0x000fc40001800000 */
[----:B------:R-:W-:Y:S01]  /*2050*/  ISETP.GE.AND P3, PT, R26, c[0x0][0x1fc], PT ;  /* 0x00007f001a007a0c */ /* 0x000fe20003f66270 */
[----:B------:R3:W-:Y:S01]  /*2060*/  LDGSTS.E.BYPASS.LTC128B.128 [R240+0x18080], [R2.64], !P2 ;  /* 0x1808000002f07fae */ /* 0x0007e2000d101d50 */
[----:B------:R-:W-:Y:S01]  /*2070*/  SEL R243, RZ, 0x8, P1 ;  /* 0x00000008fff37807 */ /* 0x000fe20000800000 */
[----:B-1----:R-:W-:Y:S01]  /*2080*/  IMAD.U32 R7, RZ, RZ, UR4 ;  /* 0x00000004ff077e24 */ /* 0x002fe2000f8e00ff */
[C---:B------:R-:W-:Y:S01]  /*2090*/  ISETP.LT.OR P1, PT, R12.reuse, 0x1, P4 ;  /* 0x000000010c00780c */ /* 0x040fe20002721670 */
[----:B------:R3:W-:Y:S01]  /*20a0*/  LDGSTS.E.BYPASS.LTC128B.128 [R240+0x1a080], [R2.64+0x80], !P0 ;  /* 0x1a08008002f07fae */ /* 0x0007e2000c101d50 */
[----:B------:R-:W-:-:S11]  /*20b0*/  ISETP.LT.OR P0, PT, R12, 0x1, P3 ;  /* 0x000000010c00780c */ /* 0x000fd60001f01670 */
[----:B------:R3:W-:Y:S01]  /*20c0*/  LDGSTS.E.BYPASS.LTC128B.128 [R240+0x1c080], [R2.64+0x100], !P1 ;  /* 0x1c08010002f07fae */ /* 0x0007e2000c901d50 */
[----:B------:R-:W-:Y:S01]  /*20d0*/  ISETP.GE.AND P1, PT, R25, c[0x0][0x1fc], PT ;  /* 0x00007f0019007a0c */ /* 0x000fe20003f26270 */
[----:B--2---:R-:W-:Y:S01]  /*20e0*/  IMAD R0, R36, c[0x0][0x288], RZ ;  /* 0x0000a20024007a24 */ /* 0x004fe200078e02ff */
[----:B------:R-:W-:Y:S01]  /*20f0*/  LEA.HI R10, R35, R105, RZ, 0x4 ;  /* 0x00000069230a7211 */ /* 0x000fe200078f20ff */
[----:B------:R3:W-:Y:S01]  /*2100*/  LDGSTS.E.BYPASS.LTC128B.128 [R240+0x1e080], [R2.64+0x180], !P0 ;  /* 0x1e08018002f07fae */ /* 0x0007e2000c101d50 */
[----:B------:R-:W-:Y:S01]  /*2110*/  LEA R18, P0, R7, R2, 0x6 ;  /* 0x0000000207127211 */ /* 0x000fe200078030ff */
[----:B------:R-:W-:Y:S01]  /*2120*/  IMAD R0, R103, c[0x0][0x28c], R0 ;  /* 0x0000a30067007a24 */ /* 0x000fe200078e0200 */
[----:B------:R-:W-:Y:S01]  /*2130*/  LOP3.LUT R6, R10, 0xfffffff0, RZ, 0xc0, !PT ;  /* 0xfffffff00a067812 */ /* 0x000fe200078ec0ff */
[----:B------:R-:W-:Y:S02]  /*2140*/  IMAD R11, R36, c[0x0][0x238], RZ ;  /* 0x00008e00240b7a24 */ /* 0x000fe400078e02ff */
[----:B------:R-:W-:Y:S01]  /*2150*/  IMAD.IADD R5, R5, 0x1, R0 ;  /* 0x0000000105057824 */ /* 0x000fe200078e0200 */
[----:B------:R-:W-:Y:S01]  /*2160*/  CS2R R36, SRZ ;  /* 0x0000000000247805 */ /* 0x000fe2000001ff00 */
[----:B------:R-:W-:Y:S01]  /*2170*/  IMAD.U32 R0, RZ, RZ, UR5 ;  /* 0x00000005ff007e24 */ /* 0x000fe2000f8e00ff */
[----:B------:R-:W-:Y:S01]  /*2180*/  UIADD3 UR5, UR7, 0x1, -UR14 ;  /* 0x0000000107057890 */ /* 0x000fe2000fffe80e */
[----:B------:R-:W-:Y:S01]  /*2190*/  IMAD.IADD R6, R105, 0x1, -R6 ;  /* 0x0000000169067824 */ /* 0x000fe200078e0a06 */
[----:B------:R-:W-:Y:S01]  /*21a0*/  UIADD3 UR7, UR7, -UR13, URZ ;  /* 0x8000000d07077290 */ /* 0x000fe2000fffe03f */
[----:B------:R-:W-:Y:S01]  /*21b0*/  IMAD.WIDE.U32 R22, R16, c[0x0][0x290], R4 ;  /* 0x0000a40010167a25 */ /* 0x000fe200078e0004 */
[----:B------:R-:W-:-:S02]  /*21c0*/  LEA.HI.X R19, R7, R3, R0, 0x6, P0 ;  /* 0x0000000307137211 */ /* 0x000fc400000f3400 */
[----:B------:R-:W-:Y:S01]  /*21d0*/  SHF.R.S32.HI R7, RZ, 0x1f, R6 ;  /* 0x0000001fff077819 */ /* 0x000fe20000011406 */
[----:B------:R-:W-:Y:S01]  /*21e0*/  IMAD.SHL.U32 R0, R27, 0x100, RZ ;  /* 0x000001001b007824 */ /* 0x000fe200078e00ff */
[----:B------:R-:W-:Y:S01]  /*21f0*/  SEL R27, RZ, 0x4, P1 ;  /* 0x00000004ff1b7807 */ /* 0x000fe20000800000 */
[----:B------:R1:W-:Y:S01]  /*2200*/  STL.64 [R1+0x18], R22 ;  /* 0x0000181601007387 */ /* 0x0003e20000100a00 */
[----:B------:R-:W-:Y:S01]  /*2210*/  LEA.HI R230, R7, R6, RZ, 0x3 ;  /* 0x0000000607e67211 */ /* 0x000fe200078f18ff */
[----:B------:R-:W-:Y:S01]  /*2220*/  IMAD R11, R103, c[0x0][0x23c], R11 ;  /* 0x00008f00670b7a24 */ /* 0x000fe200078e020b */
[----:B------:R-:W-:Y:S01]  /*2230*/  IADD3 R8, P0, R0, R105, RZ ;  /* 0x0000006900087210 */ /* 0x000fe20007f1e0ff */
[----:B---3--:R-:W-:-:S04]  /*2240*/  IMAD R2, R21, c[0x0][0x290], RZ ;  /* 0x0000a40015027a24 */ /* 0x008fc800078e02ff */
[----:B------:R-:W-:Y:S01]  /*2250*/  IMAD R3, R16, c[0x0][0x294], R2 ;  /* 0x0000a50010037a24 */ /* 0x000fe200078e0202 */
[----:B------:R-:W-:Y:S02]  /*2260*/  SHF.R.S32.HI R2, RZ, 0x1f, R0 ;  /* 0x0000001fff027819 */ /* 0x000fe40000011400 */
[----:B------:R-:W-:Y:S01]  /*2270*/  IADD3 R0, P1, R22, UR15, RZ ;  /* 0x0000000f16007c10 */ /* 0x000fe2000ff3e0ff */
[----:B----4-:R-:W-:Y:S01]  /*2280*/  IMAD.IADD R14, R23, 0x1, R3 ;  /* 0x00000001170e7824 */ /* 0x010fe200078e0203 */
[----:B------:R-:W-:Y:S02]  /*2290*/  LEA.HI.X.SX32 R9, R105, R2, 0x1, P0 ;  /* 0x0000000269097211 */ /* 0x000fe400000f0eff */
[C---:B------:R-:W-:Y:S01]  /*22a0*/  LOP3.LUT R3, R230.reuse, 0xfffffff8, RZ, 0xc0, !PT ;  /* 0xfffffff8e6037812 */ /* 0x040fe200078ec0ff */
[----:B------:R-:W-:Y:S01]  /*22b0*/  IMAD.SHL.U32 R230, R230, 0x40, RZ ;  /* 0x00000040e6e67824 */ /* 0x000fe200078e00ff */
[----:B------:R-:W-:Y:S01]  /*22c0*/  IADD3.X R2, R14, UR9, RZ, P1, !PT ;  /* 0x000000090e027c10 */ /* 0x000fe20008ffe4ff */
[----:B------:R2:W-:Y:S01]  /*22d0*/  STL [R1+0x30], R14 ;  /* 0x0000300e01007387 */ /* 0x0005e20000100800 */
[----:B------:R-:W-:Y:S01]  /*22e0*/  LEA R24, P0, R0, c[0x0][0x280], 0x2 ;  /* 0x0000a00000187a11 */ /* 0x000fe200078010ff */
[----:B------:R-:W-:Y:S01]  /*22f0*/  USHF.L.U32 UR9, UR4, 0x5, URZ ;  /* 0x0000000504097899 */ /* 0x000fe2000800063f */
[----:B------:R-:W-:Y:S01]  /*2300*/  ISETP.GE.AND P1, PT, R26, c[0x0][0x1fc], PT ;  /* 0x00007f001a007a0c */ /* 0x000fe20003f26270 */
[----:B-1----:R-:W-:Y:S01]  /*2310*/  IMAD.IADD R22, R6, 0x1, -R3 ;  /* 0x0000000106167824 */ /* 0x002fe200078e0a03 */
[----:B------:R-:W-:Y:S01]  /*2320*/  LEA.HI.X R25, R0, c[0x0][0x284], R2, 0x2, P0 ;  /* 0x0000a10000197a11 */ /* 0x000fe200000f1402 */
[----:B------:R-:W-:Y:S01]  /*2330*/  IMAD.MOV.U32 R3, RZ, RZ, 0x10 ;  /* 0x00000010ff037424 */ /* 0x000fe200078e00ff */
[----:B------:R-:W-:Y:S01]  /*2340*/  SHF.R.S32.HI R0, RZ, 0x4, R10 ;  /* 0x00000004ff007819 */ /* 0x000fe2000001140a */
[----:B------:R-:W-:Y:S01]  /*2350*/  IMAD.MOV.U32 R6, RZ, RZ, c[0x0][0x2a8] ;  /* 0x0000aa00ff067624 */ /* 0x000fe200078e00ff */
[----:B------:R-:W-:Y:S01]  /*2360*/  ISETP.NE.AND P0, PT, R13, RZ, PT ;  /* 0x000000ff0d00720c */ /* 0x000fe20003f05270 */
[----:B------:R-:W-:Y:S01]  /*2370*/  ULDC UR4, c[0x0][0x2a0] ;  /* 0x0000a80000047ab9 */ /* 0x000fe20000000800 */
[----:B------:R-:W-:Y:S01]  /*2380*/  SEL R242, RZ, 0x8, P1 ;  /* 0x00000008fff27807 */ /* 0x000fe20000800000 */
[----:B------:R-:W-:Y:S01]  /*2390*/  ULOP3.LUT UR4, URZ, UR4, URZ, 0x33, !UPT ;  /* 0x000000043f047292 */ /* 0x000fe2000f8e333f */
[----:B------:R-:W-:-:S02]  /*23a0*/  LEA.HI R2, R10, R0, RZ, 0x1 ;  /* 0x000000000a027211 */ /* 0x000fc400078f08ff */
[----:B------:R-:W-:Y:S02]  /*23b0*/  R2P PR, R22, 0x6 ;  /* 0x0000000616007804 */ /* 0x000fe40000000000 */
[----:B------:R-:W-:Y:S02]  /*23c0*/  LOP3.LUT R2, R2, 0xfffffffe, RZ, 0xc0, !PT ;  /* 0xfffffffe02027812 */ /* 0x000fe400078ec0ff */
[----:B------:R-:W-:Y:S02]  /*23d0*/  LEA.HI R10, R35, R105, RZ, 0x5 ;  /* 0x00000069230a7211 */ /* 0x000fe400078f28ff */
[----:B------:R-:W-:Y:S01]  /*23e0*/  SEL R5, R3, 0xfffffff0, !P1 ;  /* 0xfffffff003057807 */ /* 0x000fe20004800000 */
[----:B------:R-:W-:Y:S01]  /*23f0*/  IMAD.IADD R13, R0, 0x1, -R2 ;  /* 0x00000001000d7824 */ /* 0x000fe200078e0a02 */
[----:B------:R-:W-:Y:S02]  /*2400*/  SEL R4, R246, 0xffffffe0, !P2 ;  /* 0xffffffe0f6047807 */ /* 0x000fe40005000000 */
[----:B------:R-:W-:-:S02]  /*2410*/  R2P PR, R28, 0x6 ;  /* 0x000000061c007804 */ /* 0x000fc40000000000 */
[----:B------:R-:W-:Y:S01]  /*2420*/  ISETP.GE.AND P6, PT, R6, 0x1, PT ;  /* 0x000000010600780c */ /* 0x000fe20003fc6270 */
[----:B------:R-:W-:Y:S01]  /*2430*/  IMAD.WIDE.U32 R6, R103, c[0x0][0x238], R8 ;  /* 0x00008e0067067a25 */ /* 0x000fe200078e0008 */
[--C-:B------:R-:W-:Y:S01]  /*2440*/  SHF.R.S32.HI R0, RZ, 0x5, R10.reuse ;  /* 0x00000005ff007819 */ /* 0x100fe2000001140a */
[----:B------:R-:W-:Y:S01]  /*2450*/  CS2R R102, SRZ ;  /* 0x0000000000667805 */ /* 0x000fe2000001ff00 */
[----:B------:R-:W-:Y:S01]  /*2460*/  SHF.R.S32.HI R2, RZ, 0x1f, R10 ;  /* 0x0000001fff027819 */ /* 0x000fe2000001140a */
[----:B------:R-:W-:Y:S01]  /*2470*/  IMAD.IADD R7, R7, 0x1, R11 ;  /* 0x0000000107077824 */ /* 0x000fe200078e020b */
[----:B------:R-:W-:Y:S01]  /*2480*/  LOP3.LUT R9, R10, 0xffffffe0, RZ, 0xc0, !PT ;  /* 0xffffffe00a097812 */ /* 0x000fe200078ec0ff */
[----:B------:R-:W-:Y:S01]  /*2490*/  IMAD.SHL.U32 R11, R29, 0x8, RZ ;  /* 0x000000081d0b7824 */ /* 0x000fe200078e00ff */
[----:B------:R-:W-:Y:S01]  /*24a0*/  LEA.HI R10, R2, R0, RZ, 0x2 ;  /* 0x00000000020a7211 */ /* 0x000fe200078f10ff */
[----:B------:R-:W-:Y:S01]  /*24b0*/  IMAD.WIDE.U32 R164, R16, c[0x0][0x240], R6 ;  /* 0x0000900010a47a25 */ /* 0x000fe200078e0006 */
[----:B------:R-:W-:-:S02]  /*24c0*/  LEA.HI R23, R35, R105, RZ, 0x2 ;  /* 0x0000006923177211 */ /* 0x000fc400078f10ff */
[----:B--2---:R-:W-:Y:S01]  /*24d0*/  LEA.HI R14, R0, R0, RZ, 0x1 ;  /* 0x00000000000e7211 */ /* 0x004fe200078f08ff */
[----:B------:R-:W-:Y:S01]  /*24e0*/  IMAD.IADD R2, R105, 0x1, -R9 ;  /* 0x0000000169027824 */ /* 0x000fe200078e0a09 */
[--C-:B------:R-:W-:Y:S01]  /*24f0*/  SHF.R.S32.HI R20, RZ, 0x2, R23.reuse ;  /* 0x00000002ff147819 */ /* 0x100fe20000011417 */
[----:B------:R-:W-:Y:S01]  /*2500*/  IMAD.SHL.U32 R6, R248, 0x8, RZ ;  /* 0x00000008f8067824 */ /* 0x000fe200078e00ff */
[----:B------:R-:W-:Y:S01]  /*2510*/  SHF.R.S32.HI R8, RZ, 0x1f, R23 ;  /* 0x0000001fff087819 */ /* 0x000fe20000011417 */
[----:B------:R-:W-:Y:S01]  /*2520*/  IMAD.SHL.U32 R7, R13, 0x20, RZ ;  /* 0x000000200d077824 */ /* 0x000fe200078e00ff */
[----:B------:R-:W-:Y:S01]  /*2530*/  LOP3.LUT R9, R14, 0xfffffffe, RZ, 0xc0, !PT ;  /* 0xfffffffe0e097812 */ /* 0x000fe200078ec0ff */
[----:B------:R1:W-:Y:S01]  /*2540*/  STL.64 [R1+0x28], R164 ;  /* 0x000028a401007387 */ /* 0x0003e20000100a00 */
[----:B------:R-:W-:Y:S02]  /*2550*/  SHF.R.S32.HI R14, RZ, 0x1f, R2 ;  /* 0x0000001fff0e7819 */ /* 0x000fe40000011402 */
[----:B------:R-:W-:Y:S01]  /*2560*/  LOP3.LUT R10, R10, 0xfffffffc, RZ, 0xc0, !PT ;  /* 0xfffffffc0a0a7812 */ /* 0x000fe200078ec0ff */
[----:B------:R-:W-:Y:S01]  /*2570*/  IMAD.IADD R236, R0, 0x1, -R9 ;  /* 0x0000000100ec7824 */ /* 0x000fe200078e0a09 */
[----:B------:R-:W-:-:S02]  /*2580*/  LEA.HI R8, R8, R20, RZ, 0x3 ;  /* 0x0000001408087211 */ /* 0x000fc400078f18ff */
[----:B------:R-:W-:Y:S01]  /*2590*/  LEA.HI R14, R14, R2, RZ, 0x2 ;  /* 0x000000020e0e7211 */ /* 0x000fe200078f10ff */
[----:B------:R-:W-:Y:S01]  /*25a0*/  IMAD.IADD R17, R0, 0x1, -R10 ;  /* 0x0000000100117824 */ /* 0x000fe200078e0a0a */
[----:B------:R-:W-:Y:S02]  /*25b0*/  LOP3.LUT R8, R8, 0xfffffff8, RZ, 0xc0, !PT ;  /* 0xfffffff808087812 */ /* 0x000fe400078ec0ff */
[----:B------:R-:W-:Y:S02]  /*25c0*/  LOP3.LUT R0, R14, 0x7ffffffc, RZ, 0xc0, !PT ;  /* 0x7ffffffc0e007812 */ /* 0x000fe400078ec0ff */
[----:B------:R-:W-:Y:S01]  /*25d0*/  SEL R3, R3, 0xfffffff0, !P1 ;  /* 0xfffffff003037807 */ /* 0x000fe20004800000 */
[----:B------:R-:W-:Y:S01]  /*25e0*/  IMAD.IADD R20, R20, 0x1, -R8 ;  /* 0x0000000114147824 */ /* 0x000fe200078e0a08 */
[C---:B------:R-:W-:Y:S01]  /*25f0*/  ISETP.LT.OR P1, PT, R12.reuse, 0x21, P0 ;  /* 0x000000210c00780c */ /* 0x040fe20000721670 */
[----:B------:R-:W-:Y:S01]  /*2600*/  IMAD R8, R21, c[0x0][0x240], RZ ;  /* 0x0000900015087a24 */ /* 0x000fe200078e02ff */
[----:B------:R-:W-:-:S02]  /*2610*/  ISETP.LT.OR P0, PT, R12, 0x21, P5 ;  /* 0x000000210c00780c */ /* 0x000fc40002f01670 */
[----:B------:R-:W-:Y:S01]  /*2620*/  ISETP.LT.OR P4, PT, R12, 0x21, P4 ;  /* 0x000000210c00780c */ /* 0x000fe20002781670 */
[----:B------:R-:W-:Y:S01]  /*2630*/  IMAD R21, R16, c[0x0][0x244], R8 ;  /* 0x0000910010157a24 */ /* 0x000fe200078e0208 */
[----:B------:R-:W-:Y:S01]  /*2640*/  ISETP.LT.OR P3, PT, R12, 0x21, P3 ;  /* 0x000000210c00780c */ /* 0x000fe20001f61670 */
[----:B------:R-:W-:Y:S01]  /*2650*/  IMAD.IADD R12, R2, 0x1, -R0 ;  /* 0x00000001020c7824 */ /* 0x000fe200078e0a00 */
[----:B------:R-:W-:Y:S01]  /*2660*/  LEA.HI R9, R35, R105, RZ, 0x7 ;  /* 0x0000006923097211 */ /* 0x000fe200078f38ff */
[----:B------:R-:W-:Y:S01]  /*2670*/  IMAD.SHL.U32 R2, R28, 0x40, RZ ;  /* 0x000000401c027824 */ /* 0x000fe200078e00ff */
[----:B------:R-:W-:Y:S01]  /*2680*/  LOP3.LUT R6, R6, 0x8, RZ, 0xc0, !PT ;  /* 0x0000000806067812 */ /* 0x000fe200078ec0ff */
[----:B------:R-:W-:Y:S01]  /*2690*/  IMAD.SHL.U32 R8, R236, 0x10, RZ ;  /* 0x00000010ec087824 */ /* 0x000fe200078e00ff */
[----:B------:R-:W-:Y:S01]  /*26a0*/  SHF.R.S32.HI R0, RZ, 0x7, R9 ;  /* 0x00000007ff007819 */ /* 0x000fe20000011409 */
[----:B------:R1:W-:Y:S01]  /*26b0*/  LDGSTS.E.BYPASS.LTC128B.128 [R240+0x19080], [R18.64], !P1 ;  /* 0x1908000012f07fae */ /* 0x0003e2000c901d50 */
[----:B------:R-:W-:-:S02]  /*26c0*/  LOP3.LUT R2, R2, 0x1c0, RZ, 0xc0, !PT ;  /* 0x000001c002027812 */ /* 0x000fc400078ec0ff */
[----:B------:R-:W-:Y:S01]  /*26d0*/  LEA.HI R16, R0, R0, RZ, 0x1 ;  /* 0x0000000000107211 */ /* 0x000fe200078f08ff */
[----:B------:R-:W-:Y:S01]  /*26e0*/  IMAD R10, R13, 0x2, R0 ;  /* 0x000000020d0a7824 */ /* 0x000fe200078e0200 */
[----:B------:R-:W-:Y:S01]  /*26f0*/  SHF.R.U32.HI R9, RZ, 0x3, R2 ;  /* 0x00000003ff097819 */ /* 0x000fe20000011602 */
[----:B------:R1:W-:Y:S01]  /*2700*/  LDGSTS.E.BYPASS.LTC128B.128 [R240+0x1b080], [R18.64+0x80], !P0 ;  /* 0x1b08008012f07fae */ /* 0x0003e2000c101d50 */
[----:B------:R-:W-:Y:S02]  /*2710*/  LOP3.LUT R8, R2, 0x10, R8, 0xf8, !PT ;  /* 0x0000001002087812 */ /* 0x000fe400078ef808 */
[C---:B------:R-:W-:Y:S01]  /*2720*/  LOP3.LUT R2, R9.reuse, R6, R2, 0x1e, !PT ;  /* 0x0000000609027212 */ /* 0x040fe200078e1e02 */
[----:B------:R1:W-:Y:S01]  /*2730*/  LDGSTS.E.BYPASS.LTC128B.128 [R240+0x1d080], [R18.64+0x100], !P4 ;  /* 0x1d08010012f07fae */ /* 0x0003e2000e101d50 */
[----:B------:R-:W-:Y:S01]  /*2740*/  LOP3.LUT R15, R9, R8, R6, 0x1e, !PT ;  /* 0x00000008090f7212 */ /* 0x000fe200078e1e06 */
[----:B------:R-:W-:Y:S01]  /*2750*/  IMAD.SHL.U32 R8, R20, 0x40, RZ ;  /* 0x0000004014087824 */ /* 0x000fe200078e00ff */
[----:B------:R-:W-:Y:S01]  /*2760*/  LOP3.LUT R7, R7, 0x20, RZ, 0xc0, !PT ;  /* 0x0000002007077812 */ /* 0x000fe200078ec0ff */
[----:B------:R-:W-:Y:S01]  /*2770*/  IMAD.SHL.U32 R9, R30, 0x2, RZ ;  /* 0x000000021e097824 */ /* 0x000fe200078e00ff */
[----:B------:R-:W-:Y:S01]  /*2780*/  LOP3.LUT R6, R16, 0x1ffffffe, RZ, 0xc0, !PT ;  /* 0x1ffffffe10067812 */ /* 0x000fe200078ec0ff */
[----:B------:R-:W-:Y:S01]  /*2790*/  IMAD.U32 R2, R10, 0x200, R2 ;  /* 0x000002000a027824 */ /* 0x000fe200078e0002 */
[----:B------:R-:W-:Y:S01]  /*27a0*/  LOP3.LUT R16, R7, 0x18, R11, 0xf8, !PT ;  /* 0x0000001807107812 */ /* 0x000fe200078ef80b */
[----:B------:R-:W-:Y:S01]  /*27b0*/  IMAD.SHL.U32 R10, R17, 0x400, RZ ;  /* 0x00000400110a7824 */ /* 0x000fe200078e00ff */
[----:B------:R-:W-:Y:S01]  /*27c0*/  SEL R228, R246, 0xffffffe0, !P2 ;  /* 0xffffffe0f6e47807 */ /* 0x000fe20005000000 */
[----:B------:R-:W-:Y:S01]  /*27d0*/  IMAD.IADD R7, R0, 0x1, -R6 ;  /* 0x0000000100077824 */ /* 0x000fe200078e0a06 */
[----:B------:R-:W-:Y:S01]  /*27e0*/  R2P PR, R20, 0x6 ;  /* 0x0000000614007804 */ /* 0x000fe20000000000 */
[----:B------:R-:W-:Y:S01]  /*27f0*/  IMAD.SHL.U32 R6, R0, 0x8, RZ ;  /* 0x0000000800067824 */ /* 0x000fe200078e00ff */
[----:B------:R-:W-:Y:S01]  /*2800*/  LOP3.LUT R0, R8, 0x1c0, RZ, 0xc0, !PT ;  /* 0x000001c008007812 */ /* 0x000fe200078ec0ff */
[----:B------:R-:W-:Y:S01]  /*2810*/  IMAD R250, R7, 0x4, R12 ;  /* 0x0000000407fa7824 */ /* 0x000fe200078e020c */
[----:B------:R-:W-:Y:S01]  /*2820*/  LOP3.LUT R12, R9, 0x2, R33, 0xe2, !PT ;  /* 0x00000002090c7812 */ /* 0x000fe200078ee221 */
[----:B------:R-:W-:Y:S01]  /*2830*/  IMAD.SHL.U32 R9, R31, 0x2, RZ ;  /* 0x000000021f097824 */ /* 0x000fe200078e00ff */
[----:B------:R-:W-:Y:S01]  /*2840*/  LOP3.LUT R7, R0, 0x8, R6, 0xf8, !PT ;  /* 0x0000000800077812 */ /* 0x000fe200078ef806 */
[----:B------:R1:W-:Y:S01]  /*2850*/  LDGSTS.E.BYPASS.LTC128B.128 [R240+0x1f080], [R18.64+0x180], !P3 ;  /* 0x1f08018012f07fae */ /* 0x0003e2000d901d50 */
[----:B------:R-:W-:Y:S01]  /*2860*/  SHF.R.U32.HI R6, RZ, 0x3, R0 ;  /* 0x00000003ff067819 */ /* 0x000fe20000011600 */
[----:B------:R-:W-:Y:S01]  /*2870*/  IMAD.SHL.U32 R250, R250, 0x2, RZ ;  /* 0x00000002fafa7824 */ /* 0x000fe200078e00ff */
[----:B------:R-:W-:Y:S01]  /*2880*/  LOP3.LUT R0, R23, 0x3ffffffc, RZ, 0xc0, !PT ;  /* 0x3ffffffc17007812 */ /* 0x000fe200078ec0ff */
[----:B------:R-:W-:Y:S01]  /*2890*/  IMAD.SHL.U32 R2, R2, 0x2, RZ ;  /* 0x0000000202027824 */ /* 0x000fe200078e00ff */
[----:B------:R-:W-:-:S02]  /*28a0*/  SHF.R.S32.HI R8, RZ, 0x2, R14 ;  /* 0x00000002ff087819 */ /* 0x000fc4000001140e */
[----:B------:R-:W-:Y:S01]  /*28b0*/  LOP3.LUT R11, R7, R6, RZ, 0x3c, !PT ;  /* 0x00000006070b7212 */ /* 0x000fe200078e3cff */
[----:B------:R-:W-:Y:S01]  /*28c0*/  IMAD.IADD R0, R105, 0x1, -R0 ;  /* 0x0000000169007824 */ /* 0x000fe200078e0a00 */
[----:B------:R-:W-:Y:S01]  /*28d0*/  LOP3.LUT R9, R9, 0x2, R34, 0xe2, !PT ;  /* 0x0000000209097812 */ /* 0x000fe200078ee222 */
[----:B------:R-:W-:Y:S01]  /*28e0*/  IMAD.SHL.U32 R6, R22, 0x40, RZ ;  /* 0x0000004016067824 */ /* 0x000fe200078e00ff */
[----:B------:R-:W-:Y:S01]  /*28f0*/  ISETP.GE.AND P0, PT, R105, 0x10, PT ;  /* 0x000000106900780c */ /* 0x000fe20003f06270 */
[----:B------:R-:W-:Y:S01]  /*2900*/  IMAD R241, R17, 0x10, R8 ;  /* 0x0000001011f17824 */ /* 0x000fe200078e0208 */
[----:B------:R-:W-:Y:S01]  /*2910*/  LOP3.LUT R242, R242, R9, R27, 0xfe, !PT ;  /* 0x00000009f2f27212 */ /* 0x000fe200078efe1b */
[----:B------:R-:W-:Y:S01]  /*2920*/  IMAD R8, R0, 0x2, R10 ;  /* 0x0000000200087824 */ /* 0x000fe200078e020a */
[----:B------:R-:W-:Y:S01]  /*2930*/  LOP3.LUT R6, R6, 0x1c0, RZ, 0xc0, !PT ;  /* 0x000001c006067812 */ /* 0x000fe200078ec0ff */
[----:B------:R-:W-:Y:S01]  /*2940*/  IMAD.SHL.U32 R9, R13, 0x8, RZ ;  /* 0x000000080d097824 */ /* 0x000fe200078e00ff */
[----:B------:R-:W-:Y:S01]  /*2950*/  LOP3.LUT R230, R230, 0xfffffe00, RZ, 0xc0, !PT ;  /* 0xfffffe00e6e67812 */ /* 0x000fe200078ec0ff */
[----:B------:R-:W-:Y:S01]  /*2960*/  IMAD.IADD R8, R11, 0x1, R8 ;  /* 0x000000010b087824 */ /* 0x000fe200078e0208 */
[--C-:B------:R-:W-:Y:S01]  /*2970*/  SHF.R.U32.HI R7, RZ, 0x3, R6.reuse ;  /* 0x00000003ff077819 */ /* 0x100fe20000011606 */
[----:B------:R-:W-:Y:S01]  /*2980*/  IMAD R0, R13, 0x200, R15 ;  /* 0x000002000d007824 */ /* 0x000fe200078e020f */
[----:B------:R-:W-:Y:S01]  /*2990*/  LOP3.LUT R9, R6, 0x8, R9, 0xf8, !PT ;  /* 0x0000000806097812 */ /* 0x000fe200078ef809 */
[----:B------:R-:W-:Y:S01]  /*29a0*/  IMAD.SHL.U32 R244, R8, 0x2, RZ ;  /* 0x0000000208f47824 */ /* 0x000fe200078e00ff */
[----:B------:R-:W-:Y:S01]  /*29b0*/  LOP3.LUT R6, R7, R16, R6, 0x1e, !PT ;  /* 0x0000001007067212 */ /* 0x000fe200078e1e06 */
[----:B------:R-:W-:Y:S01]  /*29c0*/  IMAD R236, R236, 0x400, R230 ;  /* 0x00000400ecec7824 */ /* 0x000fe200078e02e6 */
[----:B------:R-:W-:Y:S01]  /*29d0*/  LOP3.LUT R7, R9, R7, RZ, 0x3c, !PT ;  /* 0x0000000709077212 */ /* 0x000fe200078e3cff */
[----:B------:R-:W-:Y:S01]  /*29e0*/  IMAD R3, R3, 0x2, R2 ;  /* 0x0000000203037824 */ /* 0x000fe200078e0202 */
[----:B------:R-:W-:Y:S01]  /*29f0*/  IADD3 R8, R244, 0x20280, RZ ;  /* 0x00020280f4087810 */ /* 0x000fe20007ffe0ff */
[----:B------:R-:W-:Y:S01]  /*2a00*/  IMAD.IADD R232, R0, 0x1, R228 ;  /* 0x0000000100e87824 */ /* 0x000fe200078e02e4 */
[-C--:B------:R-:W-:Y:S01]  /*2a10*/  LOP3.LUT R6, R6, R230.reuse, RZ, 0xfc, !PT ;  /* 0x000000e606067212 */ /* 0x080fe200078efcff */
[C---:B------:R-:W-:Y:S01]  /*2a20*/  IMAD.IADD R236, R7.reuse, 0x1, R236 ;  /* 0x0000000107ec7824 */ /* 0x040fe200078e02ec */
[----:B------:R-:W-:Y:S01]  /*2a30*/  IADD3 R230, R7, R230, R10 ;  /* 0x000000e607e67210 */ /* 0x000fe20007ffe00a */
[----:B------:R-:W-:Y:S01]  /*2a40*/  @!P0 IMAD.SHL.U32 R7, R105, 0x10, RZ ;  /* 0x0000001069078824 */ /* 0x000fe200078e00ff */
[----:B------:R-:W-:Y:S01]  /*2a50*/  IADD3 R245, R244, 0x202c0, RZ ;  /* 0x000202c0f4f57810 */ /* 0x000fe20007ffe0ff */
[----:B------:R-:W-:Y:S01]  /*2a60*/  IMAD.SHL.U32 R235, R0, 0x2, RZ ;  /* 0x0000000200eb7824 */ /* 0x000fe200078e00ff */
[----:B------:R-:W-:Y:S01]  /*2a70*/  @P2 IADD3 R245, R8, -0x40, RZ ;  /* 0xffffffc008f52810 */ /* 0x000fe20007ffe0ff */
[----:B------:R-:W-:Y:S01]  /*2a80*/  IMAD.IADD R8, R165, 0x1, R21 ;  /* 0x00000001a5087824 */ /* 0x000fe200078e0215 */
[----:B------:R2:W-:Y:S01]  /*2a90*/  @!P0 LDGSTS.E.BYPASS.LTC128B.128 [R7+0x20180], [R24.64] ;  /* 0x2018000018078fae */ /* 0x0005e2000b901d50 */
[----:B------:R-:W-:Y:S01]  /*2aa0*/  LEA R236, R236, 0x22280, 0x1 ;  /* 0x00022280ecec7811 */ /* 0x000fe200078e08ff */
[----:B------:R-:W-:Y:S01]  /*2ab0*/  IMAD.SHL.U32 R230, R230, 0x2, RZ ;  /* 0x00000002e6e67824 */ /* 0x000fe200078e00ff */
[----:B------:R-:W-:Y:S01]  /*2ac0*/  SEL R246, R246, 0xffffffe0, !P1 ;  /* 0xffffffe0f6f67807 */ /* 0x000fe20004800000 */
[----:B------:R1:W-:Y:S01]  /*2ad0*/  STL [R1+0x34], R8 ;  /* 0x0000340801007387 */ /* 0x0003e20000100800 */
[----:B------:R-:W-:Y:S01]  /*2ae0*/  IMAD R229, R228, 0x2, R2 ;  /* 0x00000002e4e57824 */ /* 0x000fe200078e0202 */
[----:B------:R-:W-:Y:S01]  /*2af0*/  LOP3.LUT R243, R243, R12, R32, 0xfe, !PT ;  /* 0x0000000cf3f37212 */ /* 0x000fe200078efe20 */
[C---:B------:R-:W-:Y:S01]  /*2b00*/  IMAD R231, R5.reuse, 0x2, R230 ;  /* 0x0000000205e77824 */ /* 0x040fe200078e02e6 */
[----:B------:R-:W0:Y:S01]  /*2b10*/  LDGDEPBAR ;  /* 0x00000000000079af */ /* 0x000e220000000000 */
[----:B------:R-:W-:Y:S01]  /*2b20*/  IMAD R237, R5, 0x2, R236 ;  /* 0x0000000205ed7824 */ /* 0x000fe200078e02ec */
[----:B------:R-:W-:Y:S01]  /*2b30*/  CS2R R104, SRZ ;  /* 0x0000000000687805 */ /* 0x000fe2000001ff00 */
[----:B------:R-:W-:Y:S01]  /*2b40*/  IMAD.IADD R247, R244, 0x1, R246 ;  /* 0x00000001f4f77824 */ /* 0x000fe200078e02f6 */
[----:B------:R-:W-:Y:S01]  /*2b50*/  IADD3 R252, -R250, UR11, RZ ;  /* 0x0000000bfafc7c10 */ /* 0x000fe2000fffe1ff */
[----:B------:R-:W-:-:S02]  /*2b60*/  IMAD.SHL.U32 R0, R6, 0x2, RZ ;  /* 0x0000000206007824 */ /* 0x000fc400078e00ff */
[----:B------:R-:W-:Y:S02]  /*2b70*/  IMAD R228, R228, 0x2, R3 ;  /* 0x00000002e4e47824 */ /* 0x000fe400078e0203 */
[----:B------:R-:W-:Y:S02]  /*2b80*/  IMAD.SHL.U32 R232, R232, 0x2, RZ ;  /* 0x00000002e8e87824 */ /* 0x000fe400078e00ff */
[----:B------:R-:W-:Y:S02]  /*2b90*/  IMAD.IADD R246, R246, 0x1, R245 ;  /* 0x00000001f6f67824 */ /* 0x000fe400078e02f5 */
[C---:B------:R-:W-:Y:S02]  /*2ba0*/  IMAD R234, R4.reuse, 0x2, R230 ;  /* 0x0000000204ea7824 */ /* 0x040fe400078e02e6 */
[C---:B------:R-:W-:Y:S02]  /*2bb0*/  IMAD R239, R4.reuse, 0x2, R236 ;  /* 0x0000000204ef7824 */ /* 0x040fe400078e02ec */
[----:B------:R-:W-:-:S02]  /*2bc0*/  IMAD R233, R4, 0x2, R231 ;  /* 0x0000000204e97824 */ /* 0x000fc400078e02e7 */
[----:B--2---:R-:W-:Y:S02]  /*2bd0*/  IMAD.U32 R7, RZ, RZ, UR5 ;  /* 0x00000005ff077e24 */ /* 0x004fe4000f8e00ff */
[----:B------:R-:W-:-:S03]  /*2be0*/  IMAD R238, R4, 0x2, R237 ;  /* 0x0000000204ee7824 */ /* 0x000fc600078e02ed */
[----:B------:R-:W-:-:S04]  /*2bf0*/  IADD3 R7, R7, -UR13, -R250 ;  /* 0x8000000d07077c10 */ /* 0x000fc8000fffe8fa */
[C---:B------:R-:W-:Y:S02]  /*2c00*/  IADD3 R249, R7.reuse, c[0x0][0x2a4], RZ ;  /* 0x0000a90007f97a10 */ /* 0x040fe40007ffe0ff */
[----:B-1----:R-:W-:Y:S02]  /*2c10*/  IADD3 R251, R7, UR4, RZ ;  /* 0x0000000407fb7c10 */ /* 0x002fe4000fffe0ff */
.L_x_807:
[----:B------:R-:W-:Y:S04]  /*2c20*/  DEPBAR.LE SB0, 0x0 ;  /* 0x000080000000791a */ /* 0x000fe80000000000 */
[----:B------:R-:W-:Y:S06]  /*2c30*/  BAR.SYNC.DEFER_BLOCKING 0x0 ;  /* 0x0000000000007b1d */ /* 0x000fec0000010000 */
[----:B-1----:R-:W-:Y:S04]  /*2c40*/  LDSM.16.M88.4 R16, [R230+0x10080] ;  /* 0x01008000e610783b */ /* 0x002fe80000000200 */
[----:B------:R-:W1:Y:S04]  /*2c50*/  LDSM.16.M88.4 R8, [R2+0x80] ;  /* 0x000080000208783b */ /* 0x000e680000000200 */
[----:B------:R-:W2:Y:S04]  /*2c60*/  LDSM.16.M88.4 R20, [R2+0x1080] ;  /* 0x001080000214783b */ /* 0x000ea80000000200 */
[----:B------:R-:W-:Y:S04]  /*2c70*/  LDSM.16.M88.4 R24, [R231+0x10080] ;  /* 0x01008000e718783b */ /* 0x000fe80000000200 */
[----:B------:R-:W3:Y:S04]  /*2c80*/  LDSM.16.M88.4 R28, [R3+0x80] ;  /* 0x00008000031c783b */ /* 0x000ee80000000200 */
[----:B------:R-:W4:Y:S04]  /*2c90*/  LDSM.16.M88.4 R32, [R3+0x1080] ;  /* 0x001080000320783b */ /* 0x000f280000000200 */
[----:B------:R-:W-:Y:S04]  /*2ca0*/  LDSM.16.M88.4 R164, [R229+0x80] ;  /* 0x00008000e5a4783b */ /* 0x000fe80000000200 */
[----:B------:R-:W-:Y:S04]  /*2cb0*/  LDSM.16.M88.4 R168, [R229+0x1080] ;  /* 0x00108000e5a8783b */ /* 0x000fe80000000200 */
[----:B------:R-:W-:Y:S04]  /*2cc0*/  LDS R200, [R241.X4+0x20080] ;  /* 0x02008000f1c87984 */ /* 0x000fe80000004800 */
[----:B------:R-:W-:Y:S01]  /*2cd0*/  LDS R201, [R241.X4+0x200a0] ;  /* 0x0200a000f1c97984 */ /* 0x000fe20000004800 */
[C---:B-1----:R-:W-:Y:S08]  /*2ce0*/  HMMA.16816.F32.BF16 R4, R16.reuse, R8, RZ ;  /* 0x000000081004723c */ /* 0x042ff000000418ff */
        /* <DEDUP_REMOVED lines=17> */
[----:B------:R-:W4:Y:S03]  /*2e00*/  LDSM.16.M88.4 R168, [R2+0x3080] ;  /* 0x0030800002a8783b */ /* 0x000f260000000200 */
        /* <DEDUP_REMOVED lines=10> */
[C---:B----4-:R-:W-:Y:S08]  /*2eb0*/  HMMA.16816.F32.BF16 R12, R20.reuse, R168, R12 ;  /* 0x000000a8140c723c */ /* 0x050ff0000004180c */
        /* <DEDUP_REMOVED lines=68> */
[C---:B----4-:R-:W-:Y:S08]  /*3300*/  HMMA.16816.F32.BF16 R12, R20.reuse, R168, R12 ;  /* 0x000000a8140c723c */ /* 0x050ff0000004180c */
[----:B------:R-:W-:Y:S07]  /*3310*/  HMMA.16816.F32.BF16 R16, R20, R170, R16 ;  /* 0x000000aa1410723c */ /* 0x000fee0000041810 */
[----:B------:R-:W-:Y:S01]  /*3320*/  IMAD.U32 R21, RZ, RZ, UR6 ;  /* 0x00000006ff157e24 */ /* 0x000fe2000f8e00ff */
[C---:B--2---:R-:W-:Y:S05]  /*3330*/  HMMA.16816.F32.BF16 R4, R24.reuse, R28, R4 ;  /* 0x0000001c1804723c */ /* 0x044fea0000041804 */
[----:B------:R-:W-:Y:S03]  /*3340*/  IMAD R21, R21, 0x40, R241 ;  /* 0x0000004015157824 */ /* 0x000fe600078e02f1 */
[C---:B------:R-:W-:Y:S04]  /*3350*/  HMMA.16816.F32.BF16 R8, R24.reuse, R30, R8 ;  /* 0x0000001e1808723c */ /* 0x040fe80000041808 */
[-C--:B------:R-:W-:Y:S02]  /*3360*/  IADD3 R197, R249, R21.reuse, RZ ;  /* 0x00000015f9c57210 */ /* 0x080fe40007ffe0ff */
[----:B------:R-:W-:Y:S02]  /*3370*/  IADD3 R196, R251, R21, RZ ;  /* 0x00000015fbc47210 */ /* 0x000fe40007ffe0ff */
[C---:B---3--:R-:W-:Y:S04]  /*3380*/  HMMA.16816.F32.BF16 R12, R24.reuse, R32, R12 ;  /* 0x00000020180c723c */ /* 0x048fe8000004180c */
[----:B------:R-:W-:Y:S04]  /*3390*/  IMNMX R197, R252, R197, PT ;  /* 0x000000c5fcc57217 */ /* 0x000fe80003800200 */
[----:B------:R-:W-:Y:S01]  /*33a0*/  HMMA.16816.F32.BF16 R16, R24, R34, R16 ;  /* 0x000000221810723c */ /* 0x000fe20000041810 */
[----:B------:R-:W-:-:S07]  /*33b0*/  @!P6 BRA `(.L_x_797) ;  /* 0x000001900000e947 */ /* 0x000fce0003800000 */
[----:B------:R-:W-:Y:S01]  /*33c0*/  IADD3 R20, R21, UR7, RZ ;  /* 0x0000000715147c10 */ /* 0x000fe2000fffe0ff */
[----:B------:R-:W-:Y:S03]  /*33d0*/  BSSY B0, `(.L_x_798) ;  /* 0x0000011000007945 */ /* 0x000fe60003800000 */
[----:B------:R-:W-:Y:S11]  /*33e0*/  ISETP.GT.AND P0, PT, R20, -0x1, PT ;  /* 0xffffffff1400780c */ /* 0x000ff60003f04270 */
[----:B------:R-:W-:Y:S02]  /*33f0*/  @!UPT UIADD3 URZ, URZ, URZ, URZ ;  /* 0x0000003f3f3ff290 */ /* 0x000fe4000fffe03f */
[----:B------:R-:W-:-:S05]  /*3400*/  @P0 BRA `(.L_x_799) ;  /* 0x0000008000000947 */ /* 0x000fca0003800000 */
[----:B------:R-:W-:Y:S01]  /*3410*/  LOP3.LUT R20, RZ, R20, RZ, 0x33, !PT ;  /* 0x00000014ff147212 */ /* 0x000fe200078e33ff */
[----:B------:R-:W-:Y:S05]  /*3420*/  IMAD.MOV.U32 R22, RZ, RZ, c[0x0][0x2a8] ;  /* 0x0000aa00ff167624 */ /* 0x000fea00078e00ff */
[----:B------:R-:W-:Y:S11]  /*3430*/  ISETP.NE.AND P0, PT, R22, 0x1, PT ;  /* 0x000000011600780c */ /* 0x000ff60003f05270 */
[----:B------:R-:W-:Y:S02]  /*3440*/  @!UPT UIADD3 URZ, URZ, URZ, URZ ;  /* 0x0000003f3f3ff290 */ /* 0x000fe4000fffe03f */
[----:B------:R-:W-:Y:S05]  /*3450*/  @P0 IMAD.HI.U32 R22, R20, c[0x0][0x2ac], RZ ;  /* 0x0000ab0014160a27 */ /* 0x000fea00078e00ff */
[----:B------:R-:W-:Y:S04]  /*3460*/  @P0 SHF.R.U32.HI R20, RZ, c[0x0][0x2b0], R22 ;  /* 0x0000ac00ff140a19 */ /* 0x000fe80000011616 */
[----:B------:R-:W-:Y:S01]  /*3470*/  LOP3.LUT R20, RZ, R20, RZ, 0x33, !PT ;  /* 0x00000014ff147212 */ /* 0x000fe200078e33ff */
[----:B------:R-:W-:-:S05]  /*3480*/  BRA `(.L_x_800) ;  /* 0x0000005000007947 */ /* 0x000fca0003800000 */
.L_x_799:
[----:B------:R-:W-:Y:S04]  /*3490*/  MOV R22, c[0x0][0x2a8] ;  /* 0x0000aa0000167a02 */ /* 0x000fe80000000f00 */
[----:B------:R-:W-:Y:S11]  /*34a0*/  ISETP.NE.AND P0, PT, R22, 0x1, PT ;  /* 0x000000011600780c */ /* 0x000ff60003f05270 */
[----:B------:R-:W-:Y:S02]  /*34b0*/  @!UPT UIADD3 URZ, URZ, URZ, URZ ;  /* 0x0000003f3f3ff290 */ /* 0x000fe4000fffe03f */
[----:B------:R-:W-:Y:S05]  /*34c0*/  @P0 IMAD.HI.U32 R22, R20, c[0x0][0x2ac], RZ ;  /* 0x0000ab0014160a27 */ /* 0x000fea00078e00ff */
[----:B------:R-:W-:Y:S02]  /*34d0*/  @P0 SHF.R.U32.HI R20, RZ, c[0x0][0x2b0], R22 ;  /* 0x0000ac00ff140a19 */ /* 0x000fe40000011616 */
.L_x_800:
[----:B------:R-:W-:Y:S05]  /*34e0*/  BSYNC B0 ;  /* 0x0000000000007941 */ /* 0x000fea0003800000 */
.L_x_798:
[----:B------:R-:W-:Y:S04]  /*34f0*/  IMAD.MOV.U32 R22, RZ, RZ, c[0x0][0x2a8] ;  /* 0x0000aa00ff167624 */ /* 0x000fe800078e00ff */
[----:B------:R-:W-:Y:S04]  /*3500*/  IMAD R20, R20, R22, -UR14 ;  /* 0x8000000e14147e24 */ /* 0x000fe8000f8e0216 */
[----:B------:R-:W-:Y:S05]  /*3510*/  IMAD.IADD R20, R20, 0x1, -R250 ;  /* 0x0000000114147824 */ /* 0x000fea00078e0afa */
[----:B------:R-:W-:Y:S02]  /*3520*/  IADD3 R22, R20, c[0x0][0x2a8], RZ ;  /* 0x0000aa0014167a10 */ /* 0x000fe40007ffe0ff */
[----:B------:R-:W-:Y:S02]  /*3530*/  IMNMX R196, R196, R20, !PT ;  /* 0x00000014c4c47217 */ /* 0x000fe40007800200 */
[----:B------:R-:W-:Y:S02]  /*3540*/  IMNMX R197, R197, R22, PT ;  /* 0x00000016c5c57217 */ /* 0x000fe40003800200 */
.L_x_797:
[----:B------:R-:W-:Y:S05]  /*3550*/  IADD3 R20, R21, 0x8, RZ ;  /* 0x0000000815147810 */ /* 0x000fea0007ffe0ff */
[--C-:B------:R-:W-:Y:S02]  /*3560*/  IMAD.IADD R199, R249, 0x1, R20.reuse ;  /* 0x00000001f9c77824 */ /* 0x100fe400078e0214 */
[----:B------:R-:W-:Y:S03]  /*3570*/  IMAD.IADD R198, R251, 0x1, R20 ;  /* 0x00000001fbc67824 */ /* 0x000fe600078e0214 */
[----:B------:R-:W-:Y:S01]  /*3580*/  IMNMX R199, R252, R199, PT ;  /* 0x000000c7fcc77217 */ /* 0x000fe20003800200 */
[----:B------:R-:W-:-:S05]  /*3590*/  @!P6 BRA `(.L_x_801) ;  /* 0x000001900000e947 */ /* 0x000fca0003800000 */
        /* <DEDUP_REMOVED lines=13> */
.L_x_803:
[----:B------:R-:W-:Y:S04]  /*3670*/  MOV R21, c[0x0][0x2a8] ;  /* 0x0000aa0000157a02 */ /* 0x000fe80000000f00 */
[----:B------:R-:W-:Y:S11]  /*3680*/  ISETP.NE.AND P0, PT, R21, 0x1, PT ;  /* 0x000000011500780c */ /* 0x000ff60003f05270 */
[----:B------:R-:W-:Y:S02]  /*3690*/  @!UPT UIADD3 URZ, URZ, URZ, URZ ;  /* 0x0000003f3f3ff290 */ /* 0x000fe4000fffe03f */
[----:B------:R-:W-:Y:S05]  /*36a0*/  @P0 IMAD.HI.U32 R21, R20, c[0x0][0x2ac], RZ ;  /* 0x0000ab0014150a27 */ /* 0x000fea00078e00ff */
[----:B------:R-:W-:Y:S02]  /*36b0*/  @P0 SHF.R.U32.HI R20, RZ, c[0x0][0x2b0], R21 ;  /* 0x0000ac00ff140a19 */ /* 0x000fe40000011615 */
.L_x_804:
[----:B------:R-:W-:Y:S05]  /*36c0*/  BSYNC B0 ;  /* 0x0000000000007941 */ /* 0x000fea0003800000 */
.L_x_802:
[----:B------:R-:W-:Y:S04]  /*36d0*/  IMAD.MOV.U32 R21, RZ, RZ, c[0x0][0x2a8] ;  /* 0x0000aa00ff157624 */ /* 0x000fe800078e00ff */
[----:B------:R-:W-:Y:S04]  /*36e0*/  IMAD R20, R20, R21, -UR14 ;  /* 0x8000000e14147e24 */ /* 0x000fe8000f8e0215 */
[----:B------:R-:W-:Y:S05]  /*36f0*/  IMAD.IADD R20, R20, 0x1, -R250 ;  /* 0x0000000114147824 */ /* 0x000fea00078e0afa */
[----:B------:R-:W-:Y:S02]  /*3700*/  IADD3 R21, R20, c[0x0][0x2a8], RZ ;  /* 0x0000aa0014157a10 */ /* 0x000fe40007ffe0ff */
[----:B------:R-:W-:Y:S02]  /*3710*/  IMNMX R198, R198, R20, !PT ;  /* 0x00000014c6c67217 */ /* 0x000fe40007800200 */
[----:B------:R-:W-:Y:S02]  /*3720*/  IMNMX R199, R199, R21, PT ;  /* 0x00000015c7c77217 */ /* 0x000fe40003800200 */
.L_x_801:
        /* <DEDUP_REMOVED lines=13> */
[----:B------:R-:W-:Y:S02]  /*3800*/  ISETP.LT.OR P0, PT, R197, 0x2, P0 ;  /* 0x00000002c500780c */ /* 0x000fe40000701670 */
[----:B------:R-:W-:Y:S01]  /*3810*/  ISETP.GT.AND P1, PT, R198, 0x30, P2 ;  /* 0x00000030c600780c */ /* 0x000fe20001724270 */
[--C-:B------:R-:W-:Y:S01]  /*3820*/  FFMA.FTZ R16, R16, c[0x0][0x29c], -R200.reuse ;  /* 0x0000a70010107a23 */ /* 0x100fe200000108c8 */
[----:B------:R-:W-:Y:S01]  /*3830*/  FSEL R5, R5, -INF , !P0 ;  /* 0xff80000005057808 */ /* 0x000fe20004000000 */
[----:B------:R-:W-:Y:S01]  /*3840*/  LDSM.16.M88.4 R32, [R230+0x18080] ;  /* 0x01808000e620783b */ /* 0x000fe20000000200 */
[----:B------:R-:W-:Y:S02]  /*3850*/  ISETP.GT.AND P0, PT, R196, 0x10, P2 ;  /* 0x00000010c400780c */ /* 0x000fe40001704270 */
[----:B------:R-:W-:Y:S01]  /*3860*/  ISETP.LT.OR P1, PT, R199, 0x31, P1 ;  /* 0x00000031c700780c */ /* 0x000fe20000f21670 */
        /* <DEDUP_REMOVED lines=18> */
[----:B------:R-:W5:Y:S01]  /*3990*/  LDSM.16.M88.4 R184, [R229+0x8080] ;  /* 0x00808000e5b8783b */ /* 0x000f620000000200 */
        /* <DEDUP_REMOVED lines=8> */
[--C-:B------:R-:W-:Y:S03]  /*3a20*/  FFMA.FTZ R13, R13, c[0x0][0x29c], -R200.reuse ;  /* 0x0000a7000d0d7a23 */ /* 0x100fe600000108c8 */
        /* <DEDUP_REMOVED lines=12> */
[----:B------:R-:W1:Y:S07]  /*3af0*/  LDSM.16.M88.4 R172, [R228+0x8080] ;  /* 0x00808000e4ac783b */ /* 0x000e6e0000000200 */
[C---:B----4-:R-:W-:Y:S08]  /*3b00*/  HMMA.16816.F32.BF16 R28, R168.reuse, R176, R28 ;  /* 0x000000b0a81c723c */ /* 0x050ff0000004181c */
[----:B------:R-:W-:Y:S01]  /*3b10*/  HMMA.16816.F32.BF16 R32, R168, R178, R32 ;  /* 0x000000b2a820723c */ /* 0x000fe20000041820 */
[----:B------:R-:W-:Y:S05]  /*3b20*/  LDSM.16.M88.4 R168, [R230+0x1a080] ;  /* 0x01a08000e6a8783b */ /* 0x000fea0000000200 */
[----:B------:R-:W2:Y:S02]  /*3b30*/  LDSM.16.M88.4 R176, [R2+0xa080] ;  /* 0x00a0800002b0783b */ /* 0x000ea40000000200 */
[C---:B-----5:R-:W-:Y:S08]  /*3b40*/  HMMA.16816.F32.BF16 R20, R180.reuse, R184, R20 ;  /* 0x000000b8b414723c */ /* 0x060ff00000041814 */
[C---:B------:R-:W-:Y:S01]  /*3b50*/  HMMA.16816.F32.BF16 R24, R180.reuse, R186, R24 ;  /* 0x000000bab418723c */ /* 0x040fe20000041818 */
[----:B------:R-:W3:Y:S07]  /*3b60*/  LDSM.16.M88.4 R184, [R2+0xb080] ;  /* 0x00b0800002b8783b */ /* 0x000eee0000000200 */
[C---:B------:R-:W-:Y:S08]  /*3b70*/  HMMA.16816.F32.BF16 R28, R180.reuse, R188, R28 ;  /* 0x000000bcb41c723c */ /* 0x040ff0000004181c */
[----:B------:R-:W-:Y:S01]  /*3b80*/  HMMA.16816.F32.BF16 R32, R180, R190, R32 ;  /* 0x000000beb420723c */ /* 0x000fe20000041820 */
[----:B------:R-:W-:Y:S05]  /*3b90*/  LDSM.16.M88.4 R180, [R3+0xa080] ;  /* 0x00a0800003b4783b */ /* 0x000fea0000000200 */
[----:B------:R-:W-:Y:S02]  /*3ba0*/  LDSM.16.M88.4 R188, [R3+0xb080] ;  /* 0x00b0800003bc783b */ /* 0x000fe40000000200 */
[C---:B-1----:R-:W-:Y:S08]  /*3bb0*/  HMMA.16816.F32.BF16 R20, R164.reuse, R172, R20 ;  /* 0x000000aca414723c */ /* 0x042ff00000041814 */
[C---:B------:R-:W-:Y:S01]  /*3bc0*/  HMMA.16816.F32.BF16 R24, R164.reuse, R174, R24 ;  /* 0x000000aea418723c */ /* 0x040fe20000041818 */
[----:B------:R-:W1:Y:S07]  /*3bd0*/  LDSM.16.M88.4 R172, [R231+0x1a080] ;  /* 0x01a08000e7ac783b */ /* 0x000e6e0000000200 */
[C---:B------:R-:W-:Y:S08]  /*3be0*/  HMMA.16816.F32.BF16 R28, R164.reuse, R192, R28 ;  /* 0x000000c0a41c723c */ /* 0x040ff0000004181c */
[----:B------:R-:W-:Y:S01]  /*3bf0*/  HMMA.16816.F32.BF16 R32, R164, R194, R32 ;  /* 0x000000c2a420723c */ /* 0x000fe20000041820 */
[----:B------:R-:W-:Y:S05]  /*3c00*/  LDSM.16.M88.4 R164, [R234+0x1a080] ;  /* 0x01a08000eaa4783b */ /* 0x000fea0000000200 */
[----:B------:R-:W-:Y:S02]  /*3c10*/  LDSM.16.M88.4 R192, [R229+0xb080] ;  /* 0x00b08000e5c0783b */ /* 0x000fe40000000200 */
[C---:B--2---:R-:W-:Y:S08]  /*3c20*/  HMMA.16816.F32.BF16 R20, R168.reuse, R176, R20 ;  /* 0x000000b0a814723c */ /* 0x044ff00000041814 */
[C---:B------:R-:W-:Y:S01]  /*3c30*/  HMMA.16816.F32.BF16 R24, R168.reuse, R178, R24 ;  /* 0x000000b2a818723c */ /* 0x040fe20000041818 */
[----:B------:R-:W2:Y:S07]  /*3c40*/  LDSM.16.M88.4 R176, [R229+0xa080] ;  /* 0x00a08000e5b0783b */ /* 0x000eae0000000200 */
[C---:B---3--:R-:W-:Y:S08]  /*3c50*/  HMMA.16816.F32.BF16 R28, R168.reuse, R184, R28 ;  /* 0x000000b8a81c723c */ /* 0x048ff0000004181c */
        /* <DEDUP_REMOVED lines=36> */
[----:B------:R-:W3:Y:S07]  /*3ea0*/  LDSM.16.M88.4 R164, [R228+0xd080] ;  /* 0x00d08000e4a4783b */ /* 0x000eee0000000200 */
[C---:B--2---:R-:W-:Y:S08]  /*3eb0*/  HMMA.16816.F32.BF16 R20, R168.reuse, R176, R20 ;  /* 0x000000b0a814723c */ /* 0x044ff00000041814 */
[C---:B------:R-:W-:Y:S01]  /*3ec0*/  HMMA.16816.F32.BF16 R24, R168.reuse, R178, R24 ;  /* 0x000000b2a818723c */ /* 0x040fe20000041818 */
[----:B------:R-:W2:Y:S07]  /*3ed0*/  LDSM.16.M88.4 R176, [R230+0x1e080] ;  /* 0x01e08000e6b0783b */ /* 0x000eae0000000200 */
[C---:B------:R-:W-:Y:S01]  /*3ee0*/  HMMA.16816.F32.BF16 R28, R168.reuse, R184, R28 ;  /* 0x000000b8a81c723c */ /* 0x040fe2000004181c */
[----:B------:R-:W-:Y:S07]  /*3ef0*/  MUFU.EX2 R185, R9 ;  /* 0x0000000900b97308 */ /* 0x000fee0000000800 */
[----:B------:R-:W-:Y:S01]  /*3f00*/  HMMA.16816.F32.BF16 R32, R168, R186, R32 ;  /* 0x000000baa820723c */ /* 0x000fe20000041820 */
[----:B------:R-:W4:Y:S02]  /*3f10*/  LDSM.16.M88.4 R168, [R2+0xf080] ;  /* 0x00f0800002a8783b */ /* 0x000f240000000200 */
[----:B------:R-:W5:Y:S05]  /*3f20*/  MUFU.EX2 R186, R8 ;  /* 0x0000000800ba7308 */ /* 0x000f6a0000000800 */
[C---:B-1----:R-:W-:Y:S05]  /*3f30*/  HMMA.16816.F32.BF16 R20, R172.reuse, R180, R20 ;  /* 0x000000b4ac14723c */ /* 0x042fea0000041814 */
[----:B------:R-:W-:Y:S03]  /*3f40*/  MUFU.EX2 R187, R5 ;  /* 0x0000000500bb7308 */ /* 0x000fe60000000800 */
[C---:B------:R-:W-:Y:S01]  /*3f50*/  HMMA.16816.F32.BF16 R24, R172.reuse, R182, R24 ;  /* 0x000000b6ac18723c */ /* 0x040fe20000041818 */
[----:B------:R-:W-:Y:S06]  /*3f60*/  LDSM.16.M88.4 R180, [R3+0xf080] ;  /* 0x00f0800003b4783b */ /* 0x000fec0000000200 */
[----:B------:R-:W1:Y:S01]  /*3f70*/  MUFU.EX2 R184, R12 ;  /* 0x0000000c00b87308 */ /* 0x000e620000000800 */
[C---:B---3--:R-:W-:Y:S08]  /*3f80*/  HMMA.16816.F32.BF16 R28, R172.reuse, R164, R28 ;  /* 0x000000a4ac1c723c */ /* 0x048ff0000004181c */
[----:B------:R-:W-:Y:S01]  /*3f90*/  HMMA.16816.F32.BF16 R32, R172, R166, R32 ;  /* 0x000000a6ac20723c */ /* 0x000fe20000041820 */
[----:B------:R-:W-:Y:S01]  /*3fa0*/  LDSM.16.M88.4 R164, [R231+0x1e080] ;  /* 0x01e08000e7a4783b */ /* 0x000fe20000000200 */
[----:B------:R-:W-:Y:S04]  /*3fb0*/  MUFU.EX2 R12, R16 ;  /* 0x00000010000c7308 */ /* 0x000fe80000000800 */
[----:B------:R-:W3:Y:S02]  /*3fc0*/  LDSM.16.M88.4 R172, [R3+0xe080] ;  /* 0x00e0800003ac783b */ /* 0x000ee40000000200 */
[C---:B--2---:R-:W-:Y:S04]  /*3fd0*/  HMMA.16816.F32.BF16 R20, R176.reuse, R188, R20 ;  /* 0x000000bcb014723c */ /* 0x044fe80000041814 */
[----:B------:R2:W1:Y:S04]  /*3fe0*/  MUFU.EX2 R188, R4 ;  /* 0x0000000400bc7308 */ /* 0x0004680000000800 */
[C---:B------:R-:W-:Y:S08]  /*3ff0*/  HMMA.16816.F32.BF16 R24, R176.reuse, R190, R24 ;  /* 0x000000beb018723c */ /* 0x040ff00000041818 */
[C---:B----4-:R-:W-:Y:S08]  /*4000*/  HMMA.16816.F32.BF16 R28, R176.reuse, R168, R28 ;  /* 0x000000a8b01c723c */ /* 0x050ff0000004181c */
[----:B------:R-:W-:Y:S01]  /*4010*/  HMMA.16816.F32.BF16 R32, R176, R170, R32 ;  /* 0x000000aab020723c */ /* 0x000fe20000041820 */
[----:B------:R-:W-:Y:S03]  /*4020*/  LDSM.16.M88.4 R168, [R234+0x1e080] ;  /* 0x01e08000eaa8783b */ /* 0x000fe60000000200 */
[----:B--2---:R-:W-:Y:S02]  /*4030*/  FSEL R4, R6, -INF , !P0 ;  /* 0xff80000006047808 */ /* 0x004fe40004000000 */
[----:B------:R-:W2:Y:S01]  /*4040*/  LDSM.16.M88.4 R176, [R229+0xe080] ;  /* 0x00e08000e5b0783b */ /* 0x000ea20000000200 */
[----:B------:R-:W-:Y:S02]  /*4050*/  ISETP.GT.AND P0, PT, R198, 0x1, P2 ;  /* 0x00000001c600780c */ /* 0x000fe40001704270 */
[--C-:B------:R-:W-:Y:S02]  /*4060*/  FFMA.FTZ R4, R4, c[0x0][0x29c], -R201.reuse ;  /* 0x0000a70004047a23 */ /* 0x100fe400000108c9 */
[----:B------:R-:W-:Y:S01]  /*4070*/  ISETP.LT.OR P0, PT, R199, 0x2, P0 ;  /* 0x00000002c700780c */ /* 0x000fe20000701670 */
[C---:B---3--:R-:W-:Y:S05]  /*4080*/  HMMA.16816.F32.BF16 R20, R164.reuse, R172, R20 ;  /* 0x000000aca414723c */ /* 0x048fea0000041814 */
        /* <DEDUP_REMOVED lines=14> */
[C---:B--2---:R-:W-:Y:S01]  /*4170*/  HMMA.16816.F32.BF16 R20, R168.reuse, R176, R20 ;  /* 0x000000b0a814723c */ /* 0x044fe20000041814 */
[----:B------:R2:W-:Y:S07]  /*4180*/  MUFU.EX2 R176, R4 ;  /* 0x0000000400b07308 */ /* 0x0005ee0000000800 */
[C---:B------:R-:W-:Y:S08]  /*4190*/  HMMA.16816.F32.BF16 R24, R168.reuse, R178, R24 ;  /* 0x000000b2a818723c */ /* 0x040ff00000041818 */
[C---:B---3--:R-:W-:Y:S01]  /*41a0*/  HMMA.16816.F32.BF16 R28, R168.reuse, R172, R28 ;  /* 0x000000aca81c723c */ /* 0x048fe2000004181c */
[----:B------:R3:W-:Y:S07]  /*41b0*/  MUFU.EX2 R172, R8 ;  /* 0x0000000800ac7308 */ /* 0x0007ee0000000800 */
[----:B------:R-:W-:Y:S01]  /*41c0*/  HMMA.16816.F32.BF16 R32, R168, R174, R32 ;  /* 0x000000aea820723c */ /* 0x000fe20000041820 */
[----:B--2---:R-:W2:Y:S02]  /*41d0*/  LDSM.16.M88.4 R4, [R228+0xf080] ;  /* 0x00f08000e404783b */ /* 0x004ea40000000200 */
[----:B------:R1:W-:Y:S05]  /*41e0*/  MUFU.EX2 R169, R9 ;  /* 0x0000000900a97308 */ /* 0x0003ea0000000800 */
[C---:B----4-:R-:W-:Y:S01]  /*41f0*/  HMMA.16816.F32.BF16 R20, R164.reuse, R180, R20 ;  /* 0x000000b4a414723c */ /* 0x050fe20000041814 */
[----:B---3--:R-:W3:Y:S07]  /*4200*/  LDS R8, [R241.X4+0x20180] ;  /* 0x02018000f1087984 */ /* 0x008eee0000004800 */
[C---:B------:R-:W-:Y:S04]  /*4210*/  HMMA.16816.F32.BF16 R24, R164.reuse, R182, R24 ;  /* 0x000000b6a418723c */ /* 0x040fe80000041818 */
[----:B-1----:R-:W-:Y:S02]  /*4220*/  FSEL R9, R11, -INF , !P0 ;  /* 0xff8000000b097808 */ /* 0x002fe40004000000 */
[----:B------:R-:W-:Y:S03]  /*4230*/  ISETP.GT.AND P0, PT, R198, 0x20, P2 ;  /* 0x00000020c600780c */ /* 0x000fe60001704270 */
[--C-:B------:R-:W-:Y:S01]  /*4240*/  FFMA.FTZ R9, R9, c[0x0][0x29c], -R201.reuse ;  /* 0x0000a70009097a23 */ /* 0x100fe200000108c9 */
[----:B------:R-:W-:Y:S02]  /*4250*/  ISETP.LT.OR P0, PT, R199, 0x21, P0 ;  /* 0x00000021c700780c */ /* 0x000fe40000701670 */
[----:B-----5:R-:W-:Y:S01]  /*4260*/  F2FP.BF16.PACK_AB R11, R185, R186 ;  /* 0x000000bab90b723e */ /* 0x020fe200000010ff */
[----:B------:R1:W4:Y:S01]  /*4270*/  MUFU.EX2 R168, R9 ;  /* 0x0000000900a87308 */ /* 0x0003220000000800 */
[C---:B--2---:R-:W-:Y:S07]  /*4280*/  HMMA.16816.F32.BF16 R28, R164.reuse, R4, R28 ;  /* 0x00000004a41c723c */ /* 0x044fee000004181c */
[----:B------:R-:W-:Y:S01]  /*4290*/  FSEL R5, R18, -INF , !P1 ;  /* 0xff80000012057808 */ /* 0x000fe20004800000 */
[----:B------:R-:W-:Y:S04]  /*42a0*/  HMMA.16816.F32.BF16 R32, R164, R6, R32 ;  /* 0x00000006a420723c */ /* 0x000fe80000041820 */
[--C-:B------:R-:W-:Y:S03]  /*42b0*/  FFMA.FTZ R5, R5, c[0x0][0x29c], -R201.reuse ;  /* 0x0000a70005057a23 */ /* 0x100fe600000108c9 */
[----:B------:R-:W-:Y:S01]  /*42c0*/  F2FP.BF16.PACK_AB R6, R13, R184 ;  /* 0x000000b80d06723e */ /* 0x000fe200000010ff */
[--C-:B---3--:R-:W-:Y:S01]  /*42d0*/  FADD.FTZ R21, R21, -R8.reuse ;  /* 0x8000000815157221 */ /* 0x108fe20000010000 */
[----:B-1----:R-:W-:Y:S03]  /*42e0*/  FSEL R9, R14, -INF , !P0 ;  /* 0xff8000000e097808 */ /* 0x002fe60004000000 */
        /* <DEDUP_REMOVED lines=11> */
[----:B------:R-:W-:Y:S01]  /*43a0*/  ISETP.GT.AND P0, PT, R198, 0x31, P2 ;  /* 0x00000031c600780c */ /* 0x000fe20001704270 */
[--C-:B------:R-:W-:Y:S02]  /*43b0*/  FADD.FTZ R33, R33, -R8.reuse ;  /* 0x8000000821217221 */ /* 0x100fe40000010000 */
[--C-:B------:R-:W-:Y:S01]  /*43c0*/  FFMA.FTZ R4, R15, c[0x0][0x29c], -R201.reuse ;  /* 0x0000a7000f047a23 */ /* 0x100fe200000108c9 */
[----:B------:R-:W-:Y:S01]  /*43d0*/  ISETP.LT.OR P0, PT, R199, 0x32, P0 ;  /* 0x00000032c700780c */ /* 0x000fe20000701670 */
[--C-:B------:R-:W-:Y:S02]  /*43e0*/  FADD.FTZ R28, R28, -R8.reuse ;  /* 0x800000081c1c7221 */ /* 0x100fe40000010000 */
[----:B------:R2:W3:Y:S01]  /*43f0*/  MUFU.EX2 R16, R4 ;  /* 0x0000000400107308 */ /* 0x0004e20000000800 */
[----:B------:R-:W-:Y:S01]  /*4400*/  FSEL R19, R19, -INF , !P0 ;  /* 0xff80000013137808 */ /* 0x000fe20004000000 */
[----:B------:R-:W-:Y:S01]  /*4410*/  FADD.FTZ R32, R32, -R8 ;  /* 0x8000000820207221 */ /* 0x000fe20000010000 */
[----:B------:R-:W-:Y:S01]  /*4420*/  F2FP.BF16.PACK_AB R8, R200, R12 ;  /* 0x0000000cc808723e */ /* 0x000fe200000010ff */
[----:B------:R-:W-:Y:S01]  /*4430*/  FMUL.FTZ R20, R188, R20 ;  /* 0x00000014bc147220 */ /* 0x000fe20000410000 */
[----:B------:R-:W-:Y:S01]  /*4440*/  PLOP3.LUT P0, PT, PT, PT, UP0, 0x80, 0x0 ;  /* 0x000000000000781c */ /* 0x000fe20003f0f008 */
[----:B------:R-:W-:Y:S02]  /*4450*/  FFMA.FTZ R201, R19, c[0x0][0x29c], -R201 ;  /* 0x0000a70013c97a23 */ /* 0x000fe400000108c9 */
[----:B------:R-:W-:Y:S02]  /*4460*/  FMUL.FTZ R24, R186, R24 ;  /* 0x00000018ba187220 */ /* 0x000fe40000410000 */
[----:B------:R4:W-:Y:S01]  /*4470*/  MUFU.EX2 R15, R5 ;  /* 0x00000005000f7308 */ /* 0x0009e20000000800 */
[----:B------:R-:W-:Y:S02]  /*4480*/  FMUL.FTZ R10, R185, R25 ;  /* 0x00000019b90a7220 */ /* 0x000fe40000410000 */
[----:B------:R-:W-:Y:S02]  /*4490*/  FMUL.FTZ R28, R184, R28 ;  /* 0x0000001cb81c7220 */ /* 0x000fe40000410000 */
[----:B-1----:R-:W-:Y:S01]  /*44a0*/  FMUL.FTZ R9, R187, R21 ;  /* 0x00000015bb097220 */ /* 0x002fe20000410000 */
[----:B------:R-:W-:Y:S01]  /*44b0*/  F2FP.BF16.PACK_AB R10, R10, R24 ;  /* 0x000000180a0a723e */ /* 0x000fe200000010ff */
[----:B------:R-:W-:Y:S02]  /*44c0*/  FMUL.FTZ R13, R13, R29 ;  /* 0x0000001d0d0d7220 */ /* 0x000fe40000410000 */
[----:B------:R-:W-:Y:S01]  /*44d0*/  FMUL.FTZ R32, R12, R32 ;  /* 0x000000200c207220 */ /* 0x000fe20000410000 */
[----:B------:R-:W1:Y:S01]  /*44e0*/  MUFU.EX2 R201, R201 ;  /* 0x000000c900c97308 */ /* 0x000e620000000800 */
[----:B------:R-:W-:Y:S01]  /*44f0*/  F2FP.BF16.PACK_AB R9, R9, R20 ;  /* 0x000000140909723e */ /* 0x000fe200000010ff */
[----:B------:R-:W-:Y:S01]  /*4500*/  FMUL.FTZ R12, R200, R33 ;  /* 0x00000021c80c7220 */ /* 0x000fe20000410000 */
[----:B------:R-:W-:Y:S01]  /*4510*/  F2FP.BF16.PACK_AB R13, R13, R28 ;  /* 0x0000001c0d0d723e */ /* 0x000fe200000010ff */
[----:B--2---:R-:W2:Y:S03]  /*4520*/  LDS R4, [R241.X4+0x201a0] ;  /* 0x0201a000f1047984 */ /* 0x004ea60000004800 */
[----:B------:R-:W-:Y:S02]  /*4530*/  F2FP.BF16.PACK_AB R12, R12, R32 ;  /* 0x000000200c0c723e */ /* 0x000fe400000010ff */
[----:B------:R-:W-:Y:S01]  /*4540*/  STS [R244+0x20280], R14 ;  /* 0x0202800ef4007388 */ /* 0x000fe20000000800 */
        /* <DEDUP_REMOVED lines=141> */
[----:B-123--:R-:W2:Y:S01]  /*4e20*/  LDL.64 R206, [R1+0x18] ;  /* 0x0000180001ce7983 */ /* 0x00eea20000100a00 */
[----:B------:R-:W-:Y:S01]  /*4e30*/  ULDC.64 UR4, c[0x0][0x208] ;  /* 0x0000820000047ab9 */ /* 0x000fe20000000a00 */
[----:B------:R-:W-:Y:S01]  /*4e40*/  LOP3.LUT P5, RZ, R242, 0x1, RZ, 0xc0, !PT ;  /* 0x00000001f2ff7812 */ /* 0x000fe200078ac0ff */
[----:B------:R-:W-:Y:S01]  /*4e50*/  USHF.L.U32 UR18, UR11, 0x6, URZ ;  /* 0x000000060b127899 */ /* 0x000fe2000800063f */
[----:B------:R-:W3:Y:S01]  /*4e60*/  LDL.64 R204, [R1] ;  /* 0x0000000001cc7983 */ /* 0x000ee20000100a00 */
[----:B------:R-:W-:Y:S01]  /*4e70*/  USHF.R.S32.HI UR15, URZ, 0x1f, UR11 ;  /* 0x0000001f3f0f7899 */ /* 0x000fe2000801140b */
[----:B------:R-:W-:Y:S01]  /*4e80*/  IMAD.U32 R11, RZ, RZ, UR9 ;  /* 0x00000009ff0b7e24 */ /* 0x000fe2000f8e00ff */
[----:B------:R-:W-:Y:S01]  /*4e90*/  UIMAD.WIDE.U32 UR20, UR11, UR4, URZ ;  /* 0x000000040b1472a5 */ /* 0x000fe2000f8e003f */
[----:B------:R-:W4:Y:S01]  /*4ea0*/  LDL R203, [R1+0x30] ;  /* 0x0000300001cb7983 */ /* 0x000f220000100800 */
[----:B------:R-:W-:Y:S01]  /*4eb0*/  UIMAD UR15, UR15, UR4, URZ ;  /* 0x000000040f0f72a4 */ /* 0x000fe2000f8e023f */
[----:B------:R-:W-:Y:S01]  /*4ec0*/  IMAD.U32 R8, RZ, RZ, UR18 ;  /* 0x00000012ff087e24 */ /* 0x000fe2000f8e00ff */
[----:B------:R-:W-:Y:S01]  /*4ed0*/  USHF.L.U32 UR4, UR20, 0x6, URZ ;  /* 0x0000000614047899 */ /* 0x000fe2000800063f */
[----:B------:R-:W5:Y:S01]  /*4ee0*/  LDL R202, [R1+0x10] ;  /* 0x0000100001ca7983 */ /* 0x000f620000100800 */
[----:B------:R-:W-:Y:S01]  /*4ef0*/  UIMAD UR15, UR11, UR5, UR15 ;  /* 0x000000050b0f72a4 */ /* 0x000fe2000f8e020f */
[----:B------:R-:W-:Y:S01]  /*4f00*/  IMAD.U32 R15, RZ, RZ, UR18 ;  /* 0x00000012ff0f7e24 */ /* 0x000fe2000f8e00ff */
[----:B------:R-:W-:Y:S01]  /*4f10*/  IADD3 R8, -R248, UR13, -R8 ;  /* 0x0000000df8087c10 */ /* 0x000fe2000fffe908 */
[----:B------:R-:W-:Y:S01]  /*4f20*/  IMAD.U32 R17, RZ, RZ, UR8 ;  /* 0x00000008ff117e24 */ /* 0x000fe2000f8e00ff */
[----:B------:R-:W-:Y:S02]  /*4f30*/  UIADD3 UR15, UR21, UR15, URZ ;  /* 0x0000000f150f7290 */ /* 0x000fe4000fffe03f */
[----:B------:R-:W-:Y:S02]  /*4f40*/  ISETP.LT.OR P4, PT, R8, 0x1, !P5 ;  /* 0x000000010800780c */ /* 0x000fe40006f81670 */
[----:B------:R-:W-:Y:S01]  /*4f50*/  USHF.L.U64.HI UR15, UR20, 0x6, UR15 ;  /* 0x00000006140f7899 */ /* 0x000fe2000801020f */
[----:B--2---:R-:W-:Y:S02]  /*4f60*/  IADD3 R13, P0, R206, UR18, RZ ;  /* 0x00000012ce0d7c10 */ /* 0x004fe4000ff1e0ff */
[C---:B---3--:R-:W-:Y:S02]  /*4f70*/  IADD3 R9, P3, R204.reuse, UR4, RZ ;  /* 0x00000004cc097c10 */ /* 0x048fe4000ff7e0ff */
[----:B------:R-:W-:Y:S02]  /*4f80*/  IADD3 R11, P2, P1, R204, UR4, R11 ;  /* 0x00000004cc0b7c10 */ /* 0x000fe4000f95e00b */
[----:B----4-:R-:W-:Y:S02]  /*4f90*/  LEA.HI.X.SX32 R15, R15, R203, 0x1, P0 ;  /* 0x000000cb0f0f7211 */ /* 0x010fe400000f0eff */
[C---:B------:R-:W-:Y:S02]  /*4fa0*/  LEA R14, P0, R13.reuse, c[0x0][0x280], 0x2 ;  /* 0x0000a0000d0e7a11 */ /* 0x040fe400078010ff */
[----:B-----5:R-:W-:Y:S02]  /*4fb0*/  IADD3.X R16, R202, UR15, RZ, P3, !PT ;  /* 0x0000000fca107c10 */ /* 0x020fe40009ffe4ff */
[----:B------:R-:W-:Y:S02]  /*4fc0*/  LOP3.LUT P3, RZ, R242, 0x2, RZ, 0xc0, !PT ;  /* 0x00000002f2ff7812 */ /* 0x000fe4000786c0ff */
[----:B------:R-:W-:Y:S02]  /*4fd0*/  LEA.HI.X R15, R13, c[0x0][0x284], R15, 0x2, P0 ;  /* 0x0000a1000d0f7a11 */ /* 0x000fe400000f140f */
[----:B------:R-:W-:Y:S02]  /*4fe0*/  ISETP.LT.OR P0, PT, R8, 0x1, !P3 ;  /* 0x000000010800780c */ /* 0x000fe40005f01670 */
[----:B------:R-:W-:Y:S02]  /*4ff0*/  IADD3.X R17, R202, UR15, R17, P2, P1 ;  /* 0x0000000fca117c10 */ /* 0x000fe400097e2411 */
[----:B------:R-:W1:Y:S01]  /*5000*/  S2R R202, SR_TID.X ;  /* 0x0000000000ca7919 */ /* 0x000e620000002100 */
[----:B------:R-:W-:Y:S02]  /*5010*/  LEA R12, P2, R9, c[0x0][0x1f0], 0x1 ;  /* 0x00007c00090c7a11 */ /* 0x000fe400078408ff */
[----:B------:R-:W-:Y:S02]  /*5020*/  LEA R10, P1, R11, c[0x0][0x1f0], 0x1 ;  /* 0x00007c000b0a7a11 */ /* 0x000fe400078208ff */
[----:B------:R-:W-:Y:S02]  /*5030*/  LEA.HI.X R13, R9, c[0x0][0x1f4], R16, 0x1, P2 ;  /* 0x00007d00090d7a11 */ /* 0x000fe400010f0c10 */
[----:B------:R-:W-:Y:S02]  /*5040*/  LEA.HI.X R11, R11, c[0x0][0x1f4], R17, 0x1, P1 ;  /* 0x00007d000b0b7a11 */ /* 0x000fe400008f0c11 */
[----:B------:R-:W-:Y:S01]  /*5050*/  LOP3.LUT P1, RZ, R242, 0x4, RZ, 0xc0, !PT ;  /* 0x00000004f2ff7812 */ /* 0x000fe2000782c0ff */
[----:B------:R-:W-:Y:S01]  /*5060*/  @!PT LDS RZ, [RZ] ;  /* 0x00000000fffff984 */ /* 0x000fe20000000800 */
[----:B------:R-:W-:Y:S01]  /*5070*/  @!PT LDS RZ, [RZ] ;  /* 0x00000000fffff984 */ /* 0x000fe20000000800 */
[----:B------:R-:W-:Y:S01]  /*5080*/  @!PT LDS RZ, [RZ] ;  /* 0x00000000fffff984 */ /* 0x000fe20000000800 */
[----:B------:R2:W-:Y:S01]  /*5090*/  LDGSTS.E.BYPASS.LTC128B.128 [R240+0x18080], [R12.64], !P4 ;  /* 0x180800000cf07fae */ /* 0x0005e2000e101d50 */
[C---:B------:R-:W-:Y:S02]  /*50a0*/  ISETP.LT.OR P3, PT, R8.reuse, 0x21, !P3 ;  /* 0x000000210800780c */ /* 0x040fe40005f61670 */
[----:B------:R-:W-:Y:S01]  /*50b0*/  ISETP.LT.OR P2, PT, R8, 0x1, !P1 ;  /* 0x000000010800780c */ /* 0x000fe20004f41670 */
[----:B------:R2:W-:Y:S01]  /*50c0*/  LDGSTS.E.BYPASS.LTC128B.128 [R240+0x1a080], [R12.64+0x80], !P0 ;  /* 0x1a0800800cf07fae */ /* 0x0005e2000c101d50 */
[----:B------:R-:W-:Y:S02]  /*50d0*/  LOP3.LUT P0, RZ, R242, 0x8, RZ, 0xc0, !PT ;  /* 0x00000008f2ff7812 */ /* 0x000fe4000780c0ff */
[C---:B------:R-:W-:Y:S02]  /*50e0*/  ISETP.LT.OR P1, PT, R8.reuse, 0x21, !P1 ;  /* 0x000000210800780c */ /* 0x040fe40004f21670 */
[C---:B------:R-:W-:Y:S02]  /*50f0*/  ISETP.LT.OR P4, PT, R8.reuse, 0x1, !P0 ;  /* 0x000000010800780c */ /* 0x040fe40004781670 */
[C---:B------:R-:W-:Y:S05]  /*5100*/  ISETP.LT.OR P0, PT, R8.reuse, 0x21, !P0 ;  /* 0x000000210800780c */ /* 0x040fea0004701670 */
[----:B------:R2:W-:Y:S01]  /*5110*/  LDGSTS.E.BYPASS.LTC128B.128 [R240+0x1c080], [R12.64+0x100], !P2 ;  /* 0x1c0801000cf07fae */ /* 0x0005e2000d101d50 */
[----:B------:R-:W-:Y:S02]  /*5120*/  ISETP.LT.OR P2, PT, R8, 0x21, !P5 ;  /* 0x000000210800780c */ /* 0x000fe40006f41670 */
[C---:B-1----:R-:W-:Y:S03]  /*5130*/  ISETP.GT.AND P5, PT, R202.reuse, 0xf, PT ;  /* 0x0000000fca00780c */ /* 0x042fe60003fa4270 */
[----:B------:R2:W-:Y:S08]  /*5140*/  LDGSTS.E.BYPASS.LTC128B.128 [R240+0x1e080], [R12.64+0x180], !P4 ;  /* 0x1e0801800cf07fae */ /* 0x0005f0000e101d50 */
[----:B------:R2:W-:Y:S02]  /*5150*/  LDGSTS.E.BYPASS.LTC128B.128 [R240+0x19080], [R10.64], !P2 ;  /* 0x190800000af07fae */ /* 0x0005e4000d101d50 */
[----:B------:R-:W-:Y:S02]  /*5160*/  @!P5 IMAD.SHL.U32 R8, R202, 0x10, RZ ;  /* 0x00000010ca08d824 */ /* 0x000fe400078e00ff */
[----:B------:R2:W-:Y:S04]  /*5170*/  LDGSTS.E.BYPASS.LTC128B.128 [R240+0x1b080], [R10.64+0x80], !P3 ;  /* 0x1b0800800af07fae */ /* 0x0005e8000d901d50 */
[----:B------:R2:W-:Y:S04]  /*5180*/  LDGSTS.E.BYPASS.LTC128B.128 [R240+0x1d080], [R10.64+0x100], !P1 ;  /* 0x1d0801000af07fae */ /* 0x0005e8000c901d50 */
[----:B------:R2:W-:Y:S04]  /*5190*/  LDGSTS.E.BYPASS.LTC128B.128 [R240+0x1f080], [R10.64+0x180], !P0 ;  /* 0x1f0801800af07fae */ /* 0x0005e8000c101d50 */
[----:B------:R2:W-:Y:S02]  /*51a0*/  @!P5 LDGSTS.E.BYPASS.LTC128B.128 [R8+0x20180], [R14.64] ;  /* 0x201800000e08dfae */ /* 0x0005e4000b901d50 */
.L_x_805:
        /* <DEDUP_REMOVED lines=92> */
[----:B--2---:R-:W2:Y:S01]  /*5770*/  LDL.64 R180, [R1+0x20] ;  /* 0x0000200001b47983 */ /* 0x004ea20000100a00 */
[----:B------:R-:W-:Y:S01]  /*5780*/  ULDC.64 UR4, c[0x0][0x178] ;  /* 0x00005e0000047ab9 */ /* 0x000fe20000000a00 */
[----:B------:R-:W-:Y:S01]  /*5790*/  LOP3.LUT P4, RZ, R243, 0x1, RZ, 0xc0, !PT ;  /* 0x00000001f3ff7812 */ /* 0x000fe2000788c0ff */
[----:B------:R-:W-:Y:S01]  /*57a0*/  USHF.L.U32 UR15, UR11, 0x6, URZ ;  /* 0x000000060b0f7899 */ /* 0x000fe2000800063f */
[----:B------:R-:W5:Y:S01]  /*57b0*/  LDL R225, [R1+0x38] ;  /* 0x0000380001e17983 */ /* 0x000f620000100800 */
[----:B------:R-:W-:Y:S02]  /*57c0*/  USHF.R.S32.HI UR18, URZ, 0x1f, UR11 ;  /* 0x0000001f3f127899 */ /* 0x000fe4000801140b */
[----:B------:R-:W-:Y:S01]  /*57d0*/  UIMAD.WIDE.U32 UR22, UR11, UR4, URZ ;  /* 0x000000040b1672a5 */ /* 0x000fe2000f8e003f */
[----:B----4-:R-:W4:Y:S01]  /*57e0*/  LDL.64 R226, [R1+0x8] ;  /* 0x0000080001e27983 */ /* 0x010f220000100a00 */
[----:B------:R-:W-:Y:S01]  /*57f0*/  UIMAD UR18, UR18, UR4, URZ ;  /* 0x00000004121272a4 */ /* 0x000fe2000f8e023f */
[----:B------:R-:W-:Y:S01]  /*5800*/  IMAD.U32 R4, RZ, RZ, UR15 ;  /* 0x0000000fff047e24 */ /* 0x000fe2000f8e00ff */
[----:B------:R-:W-:Y:S01]  /*5810*/  USHF.L.U32 UR19, UR22, 0x6, URZ ;  /* 0x0000000616137899 */ /* 0x000fe2000800063f */
[----:B---3--:R-:W3:Y:S01]  /*5820*/  LDL R224, [R1+0x14] ;  /* 0x0000140001e07983 */ /* 0x008ee20000100800 */
[----:B------:R-:W-:Y:S01]  /*5830*/  UIMAD UR18, UR11, UR5, UR18 ;  /* 0x000000050b1272a4 */ /* 0x000fe2000f8e0212 */
[----:B------:R-:W-:Y:S01]  /*5840*/  IMAD.U32 R11, RZ, RZ, UR15 ;  /* 0x0000000fff0b7e24 */ /* 0x000fe2000f8e00ff */
[----:B------:R-:W-:Y:S01]  /*5850*/  IADD3 R4, -R248, UR13, -R4 ;  /* 0x0000000df8047c10 */ /* 0x000fe2000fffe904 */
[----:B------:R-:W-:Y:S02]  /*5860*/  ULEA UR20, UP0, UR4, UR19, 0x5 ;  /* 0x0000001304147291 */ /* 0x000fe4000f80283f */
[----:B------:R-:W-:Y:S01]  /*5870*/  UIADD3 UR18, UR23, UR18, URZ ;  /* 0x0000001217127290 */ /* 0x000fe2000fffe03f */
[----:B------:R-:W-:Y:S03]  /*5880*/  ISETP.LT.OR P3, PT, R4, 0x1, !P4 ;  /* 0x000000010400780c */ /* 0x000fe60006761670 */
[----:B------:R-:W-:Y:S04]  /*5890*/  USHF.L.U64.HI UR18, UR22, 0x6, UR18 ;  /* 0x0000000616127899 */ /* 0x000fe80008010212 */
[----:B------:R-:W-:Y:S01]  /*58a0*/  ULEA.HI.X UR4, UR4, UR18, UR5, 0x5, UP0 ;  /* 0x0000001204047291 */ /* 0x000fe200080f2c05 */
[----:B--2---:R-:W-:Y:S04]  /*58b0*/  IADD3 R9, P0, R180, UR15, RZ ;  /* 0x0000000fb4097c10 */ /* 0x004fe8000ff1e0ff */
[----:B-----5:R-:W-:Y:S02]  /*58c0*/  LEA.HI.X.SX32 R11, R11, R225, 0x1, P0 ;  /* 0x000000e10b0b7211 */ /* 0x020fe400000f0eff */
[C---:B------:R-:W-:Y:S02]  /*58d0*/  LEA R10, P2, R9.reuse, c[0x0][0x258], 0x2 ;  /* 0x00009600090a7a11 */ /* 0x040fe400078410ff */
[C---:B----4-:R-:W-:Y:S02]  /*58e0*/  IADD3 R7, P0, R226.reuse, UR20, RZ ;  /* 0x00000014e2077c10 */ /* 0x050fe4000ff1e0ff */
[----:B------:R-:W-:Y:S02]  /*58f0*/  IADD3 R5, P1, R226, UR19, RZ ;  /* 0x00000013e2057c10 */ /* 0x000fe4000ff3e0ff */
[----:B------:R-:W-:Y:S02]  /*5900*/  LEA.HI.X R11, R9, c[0x0][0x25c], R11, 0x2, P2 ;  /* 0x00009700090b7a11 */ /* 0x000fe400010f140b */
[C---:B---3--:R-:W-:Y:S02]  /*5910*/  IADD3.X R13, R224.reuse, UR4, RZ, P0, !PT ;  /* 0x00000004e00d7c10 */ /* 0x048fe400087fe4ff */
[----:B------:R-:W-:Y:S02]  /*5920*/  LEA R6, P0, R7, c[0x0][0x160], 0x1 ;  /* 0x0000580007067a11 */ /* 0x000fe400078008ff */
[----:B------:R-:W-:Y:S02]  /*5930*/  LOP3.LUT P2, RZ, R243, 0x2, RZ, 0xc0, !PT ;  /* 0x00000002f3ff7812 */ /* 0x000fe4000784c0ff */
[----:B------:R-:W-:Y:S02]  /*5940*/  IADD3.X R12, R224, UR18, RZ, P1, !PT ;  /* 0x00000012e00c7c10 */ /* 0x000fe40008ffe4ff */
[----:B------:R-:W2:Y:S01]  /*5950*/  S2R R224, SR_TID.X ;  /* 0x0000000000e07919 */ /* 0x000ea20000002100 */
[----:B------:R-:W-:Y:S02]  /*5960*/  LEA R8, P1, R5, c[0x0][0x160], 0x1 ;  /* 0x0000580005087a11 */ /* 0x000fe400078208ff */
[----:B------:R-:W-:Y:S02]  /*5970*/  LEA.HI.X R7, R7, c[0x0][0x164], R13, 0x1, P0 ;  /* 0x0000590007077a11 */ /* 0x000fe400000f0c0d */
[C---:B------:R-:W-:Y:S02]  /*5980*/  ISETP.LT.OR P0, PT, R4.reuse, 0x1, !P2 ;  /* 0x000000010400780c */ /* 0x040fe40005701670 */
[----:B------:R-:W-:Y:S02]  /*5990*/  LEA.HI.X R9, R5, c[0x0][0x164], R12, 0x1, P1 ;  /* 0x0000590005097a11 */ /* 0x000fe400008f0c0c */
[C---:B------:R-:W-:Y:S02]  /*59a0*/  LOP3.LUT P1, RZ, R243.reuse, 0x4, RZ, 0xc0, !PT ;  /* 0x00000004f3ff7812 */ /* 0x040fe4000782c0ff */
[C---:B------:R-:W-:Y:S01]  /*59b0*/  ISETP.LT.OR P2, PT, R4.reuse, 0x21, !P2 ;  /* 0x000000210400780c */ /* 0x040fe20005741670 */
[----:B------:R-:W-:Y:S01]  /*59c0*/  @!PT LDS RZ, [RZ] ;  /* 0x00000000fffff984 */ /* 0x000fe20000000800 */
[----:B------:R-:W-:Y:S01]  /*59d0*/  @!PT LDS RZ, [RZ] ;  /* 0x00000000fffff984 */ /* 0x000fe20000000800 */
[----:B------:R-:W-:Y:S01]  /*59e0*/  @!PT LDS RZ, [RZ] ;  /* 0x00000000fffff984 */ /* 0x000fe20000000800 */
[----:B------:R3:W-:Y:S01]  /*59f0*/  LDGSTS.E.BYPASS.LTC128B.128 [R240+0x10080], [R8.64], !P3 ;  /* 0x1008000008f07fae */ /* 0x0007e2000d901d50 */
[C---:B------:R-:W-:Y:S02]  /*5a00*/  ISETP.LT.OR P3, PT, R4.reuse, 0x1, !P1 ;  /* 0x000000010400780c */ /* 0x040fe40004f61670 */
[C---:B------:R-:W-:Y:S03]  /*5a10*/  ISETP.LT.OR P1, PT, R4.reuse, 0x21, !P1 ;  /* 0x000000210400780c */ /* 0x040fe60004f21670 */
[----:B------:R3:W-:Y:S01]  /*5a20*/  LDGSTS.E.BYPASS.LTC128B.128 [R240+0x12080], [R8.64+0x80], !P0 ;  /* 0x1208008008f07fae */ /* 0x0007e2000c101d50 */
[----:B------:R-:W-:Y:S04]  /*5a30*/  LOP3.LUT P0, RZ, R243, 0x8, RZ, 0xc0, !PT ;  /* 0x00000008f3ff7812 */ /* 0x000fe8000780c0ff */
[C---:B------:R-:W-:Y:S02]  /*5a40*/  ISETP.LT.OR P5, PT, R4.reuse, 0x1, !P0 ;  /* 0x000000010400780c */ /* 0x040fe400047a1670 */
[C---:B------:R-:W-:Y:S01]  /*5a50*/  ISETP.LT.OR P0, PT, R4.reuse, 0x21, !P0 ;  /* 0x000000210400780c */ /* 0x040fe20004701670 */
[----:B------:R3:W-:Y:S01]  /*5a60*/  LDGSTS.E.BYPASS.LTC128B.128 [R240+0x14080], [R8.64+0x100], !P3 ;  /* 0x1408010008f07fae */ /* 0x0007e2000d901d50 */
[----:B------:R-:W-:Y:S02]  /*5a70*/  ISETP.LT.OR P3, PT, R4, 0x21, !P4 ;  /* 0x000000210400780c */ /* 0x000fe40006761670 */
[C---:B--2---:R-:W-:Y:S07]  /*5a80*/  ISETP.GT.AND P4, PT, R224.reuse, 0xf, PT ;  /* 0x0000000fe000780c */ /* 0x044fee0003f84270 */
[----:B------:R3:W-:Y:S04]  /*5a90*/  LDGSTS.E.BYPASS.LTC128B.128 [R240+0x16080], [R8.64+0x180], !P5 ;  /* 0x1608018008f07fae */ /* 0x0007e8000e901d50 */
[----:B------:R3:W-:Y:S02]  /*5aa0*/  LDGSTS.E.BYPASS.LTC128B.128 [R240+0x11080], [R6.64], !P3 ;  /* 0x1108000006f07fae */ /* 0x0007e4000d901d50 */
[----:B------:R-:W-:Y:S02]  /*5ab0*/  @!P4 IMAD.SHL.U32 R4, R224, 0x10, RZ ;  /* 0x00000010e004c824 */ /* 0x000fe400078e00ff */
[----:B------:R3:W-:Y:S04]  /*5ac0*/  LDGSTS.E.BYPASS.LTC128B.128 [R240+0x13080], [R6.64+0x80], !P2 ;  /* 0x1308008006f07fae */ /* 0x0007e8000d101d50 */
[----:B------:R3:W-:Y:S04]  /*5ad0*/  LDGSTS.E.BYPASS.LTC128B.128 [R240+0x15080], [R6.64+0x100], !P1 ;  /* 0x1508010006f07fae */ /* 0x0007e8000c901d50 */
[----:B------:R3:W-:Y:S04]  /*5ae0*/  LDGSTS.E.BYPASS.LTC128B.128 [R240+0x17080], [R6.64+0x180], !P0 ;  /* 0x1708018006f07fae */ /* 0x0007e8000c101d50 */
[----:B------:R3:W-:Y:S02]  /*5af0*/  @!P4 LDGSTS.E.BYPASS.LTC128B.128 [R4+0x20080], [R10.64] ;  /* 0x200800000a04cfae */ /* 0x0007e4000b901d50 */
.L_x_806:
[-C--:B--23--:R-:W-:Y:S01]  /*5b00*/  HMMA.16816.F32.BF16 R4, R192, R16.reuse, RZ ;  /* 0x00000010c004723c */ /* 0x08cfe200000418ff */
[----:B------:R-:W-:Y:S01]  /*5b10*/  LDSM.16.MT88.4 R224, [R0+0x3080] ;  /* 0x0030800000e0783b */ /* 0x000fe20000004200 */
        /* <DEDUP_REMOVED lines=39> */
[----:B------:R-:W5:Y:S04]  /*5d90*/  LDSM.16.MT88.4 R200, [R0+0x7080] ;  /* 0x0070800000c8783b */ /* 0x000f680000004200 */
        /* <DEDUP_REMOVED lines=16> */
[-C--:B-----5:R-:W-:Y:S08]  /*5ea0*/  HMMA.16816.F32.BF16 R180, R196, R200.reuse, R180 ;  /* 0x000000c8c4b4723c */ /* 0x0a0ff000000418b4 */
[C---:B------:R-:W-:Y:S01]  /*5eb0*/  HMMA.16816.F32.BF16 R184, R212.reuse, R200, R184 ;  /* 0x000000c8d4b8723c */ /* 0x040fe200000418b8 */
[----:B------:R-:W5:Y:S07]  /*5ec0*/  LDL R201, [R1+0x34] ;  /* 0x0000340001c97983 */ /* 0x000f6e0000100800 */
[-C--:B------:R-:W-:Y:S01]  /*5ed0*/  HMMA.16816.F32.BF16 R188, R212, R202.reuse, R188 ;  /* 0x000000cad4bc723c */ /* 0x080fe200000418bc */
[----:B------:R-:W4:Y:S07]  /*5ee0*/  LDSM.16.MT88.4 R212, [R0+0x7880] ;  /* 0x0078800000d4783b */ /* 0x000f2e0000004200 */
[----:B------:R-:W-:Y:S01]  /*5ef0*/  HMMA.16816.F32.BF16 R192, R196, R202, R192 ;  /* 0x000000cac4c0723c */ /* 0x000fe200000418c0 */
[----:B------:R-:W5:Y:S06]  /*5f00*/  LDL.64 R202, [R1+0x28] ;  /* 0x0000280001ca7983 */ /* 0x000f6c0000100a00 */
        /* <DEDUP_REMOVED lines=13> */
[-C--:B----4-:R-:W-:Y:S08]  /*5fe0*/  HMMA.16816.F32.BF16 R180, R204, R212.reuse, R180 ;  /* 0x000000d4ccb4723c */ /* 0x090ff000000418b4 */
[C---:B------:R-:W-:Y:S08]  /*5ff0*/  HMMA.16816.F32.BF16 R184, R220.reuse, R212, R184 ;  /* 0x000000d4dcb8723c */ /* 0x040ff000000418b8 */
[-C--:B------:R-:W-:Y:S08]  /*6000*/  HMMA.16816.F32.BF16 R188, R220, R214.reuse, R188 ;  /* 0x000000d6dcbc723c */ /* 0x080ff000000418bc */
[----:B------:R-:W-:Y:S04]  /*6010*/  HMMA.16816.F32.BF16 R192, R204, R214, R192 ;  /* 0x000000d6ccc0723c */ /* 0x000fe800000418c0 */
[----:B-----5:R-:W-:Y:S01]  /*6020*/  IADD3 R197, P0, R202, UR6, RZ ;  /* 0x00000006cac57c10 */ /* 0x020fe2000ff1e0ff */
[----:B------:R-:W-:Y:S03]  /*6030*/  UMOV UR6, UR11 ;  /* 0x0000000b00067c82 */ /* 0x000fe60008000000 */
        /* <DEDUP_REMOVED lines=134> */
.L_x_796:
        /* <DEDUP_REMOVED lines=20> */
[----:B------:R-:W-:Y:S02]  /*69e0*/  LEA.HI R36, R5, R103, RZ, 0x5 ;  /* 0x0000006705247211 */ /* 0x000fe400078f28ff */
[--C-:B------:R-:W-:Y:S02]  /*69f0*/  SHF.R.S32.HI R6, RZ, 0x2, R3.reuse ;  /* 0x00000002ff067819 */ /* 0x100fe40000011403 */
[----:B------:R-:W-:Y:S02]  /*6a00*/  SHF.R.S32.HI R0, RZ, 0x1f, R3 ;  /* 0x0000001fff007819 */ /* 0x000fe40000011403 */
[----:B------:R-:W-:Y:S02]  /*6a10*/  SHF.R.S32.HI R25, RZ, 0x5, R36 ;  /* 0x00000005ff197819 */ /* 0x000fe40000011424 */
[----:B------:R-:W-:Y:S02]  /*6a20*/  LEA.HI R0, R0, R6, RZ, 0x3 ;  /* 0x0000000600007211 */ /* 0x000fe400078f18ff */
[----:B------:R-:W-:-:S02]  /*6a30*/  LEA.HI R2, R36, R25, RZ, 0x1 ;  /* 0x0000001924027211 */ /* 0x000fc400078f08ff */
[----:B------:R-:W-:Y:S02]  /*6a40*/  LOP3.LUT R0, R0, 0xfffffff8, RZ, 0xc0, !PT ;  /* 0xfffffff800007812 */ /* 0x000fe400078ec0ff */
[----:B------:R-:W-:Y:S02]  /*6a50*/  LEA.HI R5, R5, R103, RZ, 0x6 ;  /* 0x0000006705057211 */ /* 0x000fe400078f30ff */
[----:B------:R-:W-:Y:S01]  /*6a60*/  LOP3.LUT R3, R3, 0x3ffffffc, RZ, 0xc0, !PT ;  /* 0x3ffffffc03037812 */ /* 0x000fe200078ec0ff */
[----:B------:R-:W-:Y:S01]  /*6a70*/  IMAD.IADD R6, R6, 0x1, -R0 ;  /* 0x0000000106067824 */ /* 0x000fe200078e0a00 */
[----:B------:R-:W-:Y:S02]  /*6a80*/  LOP3.LUT R4, R2, 0x1ffffe, RZ, 0xc0, !PT ;  /* 0x001ffffe02047812 */ /* 0x000fe400078ec0ff */
[----:B------:R-:W-:Y:S01]  /*6a90*/  SHF.R.U32.HI R5, RZ, 0x3, R5 ;  /* 0x00000003ff057819 */ /* 0x000fe20000011605 */
[C---:B------:R-:W-:Y:S01]  /*6aa0*/  IMAD.SHL.U32 R0, R6.reuse, 0x40, RZ ;  /* 0x0000004006007824 */ /* 0x040fe200078e00ff */
[----:B------:R-:W-:Y:S01]  /*6ab0*/  LOP3.LUT P0, RZ, R6, 0x4, RZ, 0xc0, !PT ;  /* 0x0000000406ff7812 */ /* 0x000fe2000780c0ff */
[----:B------:R-:W-:Y:S01]  /*6ac0*/  IMAD.IADD R2, R103, 0x1, -R3 ;  /* 0x0000000167027824 */ /* 0x000fe200078e0a03 */
[----:B------:R-:W-:Y:S01]  /*6ad0*/  F2FP.BF16.PACK_AB R62, R63, R62 ;  /* 0x0000003e3f3e723e */ /* 0x000fe200000010ff */
[----:B------:R-:W-:Y:S01]  /*6ae0*/  IMAD.IADD R3, R25, 0x1, -R4 ;  /* 0x0000000119037824 */ /* 0x000fe200078e0a04 */
[----:B------:R-:W-:-:S02]  /*6af0*/  LOP3.LUT R0, R0, 0x1c0, RZ, 0xc0, !PT ;  /* 0x000001c000007812 */ /* 0x000fc400078ec0ff */
[----:B------:R-:W-:Y:S01]  /*6b00*/  F2FP.BF16.PACK_AB R68, R69, R68 ;  /* 0x000000444544723e */ /* 0x000fe200000010ff */
[----:B------:R-:W-:Y:S01]  /*6b10*/  IMAD R2, R3, 0x200, R2 ;  /* 0x0000020003027824 */ /* 0x000fe200078e0202 */
[----:B------:R-:W-:Y:S02]  /*6b20*/  LOP3.LUT R4, R0, 0x18, R5, 0xf8, !PT ;  /* 0x0000001800047812 */ /* 0x000fe400078ef805 */
[----:B------:R-:W-:Y:S02]  /*6b30*/  SHF.R.U32.HI R0, RZ, 0x3, R0 ;  /* 0x00000003ff007819 */ /* 0x000fe40000011600 */
[----:B------:R-:W-:Y:S02]  /*6b40*/  F2FP.BF16.PACK_AB R70, R71, R70 ;  /* 0x000000464746723e */ /* 0x000fe400000010ff */
[----:B------:R-:W-:Y:S02]  /*6b50*/  LOP3.LUT R0, R4, R0, RZ, 0x3c, !PT ;  /* 0x0000000004007212 */ /* 0x000fe400078e3cff */
[----:B------:R-:W-:-:S02]  /*6b60*/  F2FP.BF16.PACK_AB R80, R81, R80 ;  /* 0x000000505150723e */ /* 0x000fc400000010ff */
[----:B------:R-:W-:Y:S01]  /*6b70*/  F2FP.BF16.PACK_AB R82, R83, R82 ;  /* 0x000000525352723e */ /* 0x000fe200000010ff */
[----:B------:R-:W-:Y:S01]  /*6b80*/  IMAD.U32 R0, R2, 0x2, R0 ;  /* 0x0000000202007824 */ /* 0x000fe200078e0000 */
[----:B------:R-:W-:Y:S02]  /*6b90*/  F2FP.BF16.PACK_AB R72, R73, R72 ;  /* 0x000000484948723e */ /* 0x000fe400000010ff */
[----:B------:R-:W-:Y:S01]  /*6ba0*/  F2FP.BF16.PACK_AB R74, R75, R74 ;  /* 0x0000004a4b4a723e */ /* 0x000fe200000010ff */
[----:B------:R-:W-:Y:S01]  /*6bb0*/  IMAD.SHL.U32 R0, R0, 0x2, RZ ;  /* 0x0000000200007824 */ /* 0x000fe200078e00ff */
[----:B------:R-:W-:Y:S01]  /*6bc0*/  BAR.SYNC.DEFER_BLOCKING 0x1, 0x100 ;  /* 0x0044000000007b1d */ /* 0x000fe20000010000 */
[----:B------:R-:W-:Y:S02]  /*6bd0*/  F2FP.BF16.PACK_AB R76, R77, R76 ;  /* 0x0000004c4d4c723e */ /* 0x000fe400000010ff */
[----:B------:R-:W-:Y:S02]  /*6be0*/  F2FP.BF16.PACK_AB R78, R79, R78 ;  /* 0x0000004e4f4e723e */ /* 0x000fe400000010ff */
[----:B------:R-:W-:-:S02]  /*6bf0*/  IADD3 R2, R0, 0x40, RZ ;  /* 0x0000004000027810 */ /* 0x000fc40007ffe0ff */
[----:B------:R-:W-:Y:S02]  /*6c00*/  @P0 IADD3 R2, R0, -0x40, RZ ;  /* 0xffffffc000020810 */ /* 0x000fe40007ffe0ff */
[----:B------:R-:W-:Y:S02]  /*6c10*/  F2FP.BF16.PACK_AB R84, R85, R84 ;  /* 0x000000545554723e */ /* 0x000fe400000010ff */
[----:B------:R-:W-:Y:S02]  /*6c20*/  F2FP.BF16.PACK_AB R86, R87, R86 ;  /* 0x000000565756723e */ /* 0x000fe400000010ff */
[----:B------:R-:W-:Y:S02]  /*6c30*/  F2FP.BF16.PACK_AB R96, R97, R96 ;  /* 0x000000606160723e */ /* 0x000fe400000010ff */
[----:B------:R-:W-:Y:S02]  /*6c40*/  F2FP.BF16.PACK_AB R98, R99, R98 ;  /* 0x000000626362723e */ /* 0x000fe400000010ff */
[----:B------:R-:W-:-:S02]  /*6c50*/  F2FP.BF16.PACK_AB R88, R89, R88 ;  /* 0x000000585958723e */ /* 0x000fc400000010ff */
[----:B------:R-:W-:Y:S02]  /*6c60*/  F2FP.BF16.PACK_AB R90, R91, R90 ;  /* 0x0000005a5b5a723e */ /* 0x000fe400000010ff */
        /* <DEDUP_REMOVED lines=117> */
.L_x_809:
        /* <DEDUP_REMOVED lines=61> */
.L_x_811:
[----:B--234-:R-:W-:Y:S05]  /*7790*/  BSYNC B0 ;  /* 0x0000000000007941 */ /* 0x01cfea0003800000 */
.L_x_810:
        /* <DEDUP_REMOVED lines=17> */
.L_x_813:
[----:B------:R-:W-:Y:S05]  /*78b0*/  BSYNC B0 ;  /* 0x0000000000007941 */ /* 0x000fea0003800000 */
.L_x_812:
        /* <DEDUP_REMOVED lines=17> */
.L_x_815:
[----:B------:R-:W-:Y:S05]  /*79d0*/  BSYNC B0 ;  /* 0x0000000000007941 */ /* 0x000fea0003800000 */
.L_x_814:
        /* <DEDUP_REMOVED lines=16> */
.L_x_817:
[----:B------:R-:W-:Y:S05]  /*7ae0*/  BSYNC B0 ;  /* 0x0000000000007941 */ /* 0x000fea0003800000 */
.L_x_816:
        /* <DEDUP_REMOVED lines=16> */
.L_x_819:
[----:B------:R-:W-:Y:S05]  /*7bf0*/  BSYNC B0 ;  /* 0x0000000000007941 */ /* 0x000fea0003800000 */
.L_x_818:
        /* <DEDUP_REMOVED lines=16> */
.L_x_821:
[----:B------:R-:W-:Y:S05]  /*7d00*/  BSYNC B0 ;  /* 0x0000000000007941 */ /* 0x000fea0003800000 */
.L_x_820:
        /* <DEDUP_REMOVED lines=16> */
.L_x_823:
[----:B------:R-:W-:Y:S05]  /*7e10*/  BSYNC B0 ;  /* 0x0000000000007941 */ /* 0x000fea0003800000 */
.L_x_822:
        /* <DEDUP_REMOVED lines=16> */
.L_x_825:
[----:B------:R-:W-:Y:S05]  /*7f20*/  BSYNC B0 ;  /* 0x0000000000007941 */ /* 0x000fea0003800000 */
.L_x_824:
        /* <DEDUP_REMOVED lines=19> */
.L_x_827:
[----:B------:R-:W-:Y:S05]  /*8060*/  BSYNC B0 ;  /* 0x0000000000007941 */ /* 0x000fea0003800000 */
.L_x_826:
        /* <DEDUP_REMOVED lines=15> */
.L_x_829:
[----:B------:R-:W-:Y:S05]  /*8160*/  BSYNC B0 ;  /* 0x0000000000007941 */ /* 0x000fea0003800000 */
.L_x_828:
        /* <DEDUP_REMOVED lines=15> */
.L_x_831:
[----:B------:R-:W-:Y:S05]  /*8260*/  BSYNC B0 ;  /* 0x0000000000007941 */ /* 0x000fea0003800000 */
.L_x_830:
        /* <DEDUP_REMOVED lines=14> */
.L_x_833:
[----:B------:R-:W-:Y:S05]  /*8350*/  BSYNC B0 ;  /* 0x0000000000007941 */ /* 0x000fea0003800000 */
.L_x_832:
        /* <DEDUP_REMOVED lines=14> */
.L_x_835:
[----:B------:R-:W-:Y:S05]  /*8440*/  BSYNC B0 ;  /* 0x0000000000007941 */ /* 0x000fea0003800000 */
.L_x_834:
        /* <DEDUP_REMOVED lines=14> */
.L_x_837:
[----:B------:R-:W-:Y:S05]  /*8530*/  BSYNC B0 ;  /* 0x0000000000007941 */ /* 0x000fea0003800000 */
.L_x_836:
        /* <DEDUP_REMOVED lines=14> */
.L_x_839:
[----:B------:R-:W-:Y:S05]  /*8620*/  BSYNC B0 ;  /* 0x0000000000007941 */ /* 0x000fea0003800000 */
.L_x_838:
        /* <DEDUP_REMOVED lines=14> */
.L_x_808:
        /* <DEDUP_REMOVED lines=19> */
.L_x_840:
        /* <DEDUP_REMOVED lines=38> */
.L_x_842:
[----:B------:R-:W-:Y:S05]  /*8aa0*/  BSYNC B0 ;  /* 0x0000000000007941 */ /* 0x000fea0003800000 */
.L_x_841:
        /* <DEDUP_REMOVED lines=17> */
.L_x_844:
[----:B------:R-:W-:Y:S05]  /*8bc0*/  BSYNC B0 ;  /* 0x0000000000007941 */ /* 0x000fea0003800000 */
.L_x_843:
        /* <DEDUP_REMOVED lines=17> */
.L_x_846:
[----:B------:R-:W-:Y:S05]  /*8ce0*/  BSYNC B0 ;  /* 0x0000000000007941 */ /* 0x000fea0003800000 */
.L_x_845:
        /* <DEDUP_REMOVED lines=16> */
.L_x_848:
[----:B------:R-:W-:Y:S05]  /*8df0*/  BSYNC B0 ;  /* 0x0000000000007941 */ /* 0x000fea0003800000 */
.L_x_847:
        /* <DEDUP_REMOVED lines=16> */
.L_x_850:
[----:B------:R-:W-:Y:S05]  /*8f00*/  BSYNC B0 ;  /* 0x0000000000007941 */ /* 0x000fea0003800000 */
.L_x_849:
        /* <DEDUP_REMOVED lines=16> */
.L_x_852:
[----:B------:R-:W-:Y:S05]  /*9010*/  BSYNC B0 ;  /* 0x0000000000007941 */ /* 0x000fea0003800000 */
.L_x_851:
        /* <DEDUP_REMOVED lines=16> */
.L_x_854:
[----:B------:R-:W-:Y:S05]  /*9120*/  BSYNC B0 ;  /* 0x0000000000007941 */ /* 0x000fea0003800000 */
.L_x_853:
        /* <DEDUP_REMOVED lines=16> */
.L_x_856:
[----:B------:R-:W-:Y:S05]  /*9230*/  BSYNC B0 ;  /* 0x0000000000007941 */ /* 0x000fea0003800000 */
.L_x_855:
        /* <DEDUP_REMOVED lines=19> */
.L_x_858:
[----:B------:R-:W-:Y:S05]  /*9370*/  BSYNC B0 ;  /* 0x0000000000007941 */ /* 0x000fea0003800000 */
.L_x_857:
        /* <DEDUP_REMOVED lines=15> */
.L_x_860:
[----:B------:R-:W-:Y:S05]  /*9470*/  BSYNC B0 ;  /* 0x0000000000007941 */ /* 0x000fea0003800000 */
.L_x_859:
        /* <DEDUP_REMOVED lines=15> */
.L_x_862:
[----:B------:R-:W-:Y:S05]  /*9570*/  BSYNC B0 ;  /* 0x0000000000007941 */ /* 0x000fea0003800000 */
.L_x_861:
        /* <DEDUP_REMOVED lines=14> */
.L_x_864:
[----:B------:R-:W-:Y:S05]  /*9660*/  BSYNC B0 ;  /* 0x0000000000007941 */ /* 0x000fea0003800000 */
.L_x_863:
        /* <DEDUP_REMOVED lines=14> */
.L_x_866:
[----:B------:R-:W-:Y:S05]  /*9750*/  BSYNC B0 ;  /* 0x0000000000007941 */ /* 0x000fea0003800000 */
.L_x_865:
        /* <DEDUP_REMOVED lines=14> */
.L_x_868:
[----:B------:R-:W-:Y:S05]  /*9840*/  BSYNC B0 ;  /* 0x0000000000007941 */ /* 0x000fea0003800000 */
.L_x_867:
        /* <DEDUP_REMOVED lines=14> */
.L_x_870:
[----:B------:R-:W-:Y:S05]  /*9930*/  BSYNC B0 ;  /* 0x0000000000007941 */ /* 0x000fea0003800000 */
.L_x_869:
        /* <DEDUP_REMOVED lines=14> */
.L_x_871:
        /* <DEDUP_REMOVED lines=14> */
.L_x_1167:


//--------------------- .text._ZN7cutlass13device_kernelIN5flash19enable_sm80_to_sm89INS1_16FlashAttnBwdSm80INS1_25CollectiveMainloopBwdSm80ILi1ELi1EN4cute5tupleIJNS5_1CILi64EEES8_NS7_ILi256EEEEEENS_10bfloat16_tEfNS_4arch4Sm80ELb0ELb1ELb0ELb1ELb0ELb0ELb0ELb0ELi2ELi4ELi2ELi2ELb0EEENS1_24CollectiveEpilogueBwdGQAISA_fSD_Li256ELb1ELb0EEENS1_19SingleTileSchedulerILb1ELb0ELb0ELi64EEEEEEEEEvNT_6ParamsE --------------------------
	.section	.text._ZN7cutlass13device_kernelIN5flash19enable_sm80_to_sm89INS1_16FlashAttnBwdSm80INS1_25CollectiveMainloopBwdSm80ILi1ELi1EN4cute5tupleIJNS5_1CILi64EEES8_NS7_ILi256EEEEEENS_10bfloat16_tEfNS_4arch4Sm80ELb0ELb1ELb0ELb1ELb0ELb0ELb0ELb0ELi2ELi4ELi2ELi2ELb0EEENS1_24CollectiveEpilogueBwdGQAISA_fSD_Li256ELb1ELb0EEENS1_19SingleTileSchedulerILb1ELb0ELb0ELi64EEEEEEEEEvNT_6ParamsE,"ax",@progbits
	.sectioninfo	@"SHI_REGISTERS=255"
	.align	128
.text._ZN7cutlass13device_kernelIN5flash19enable_sm80_to_sm89INS1_16FlashAttnBwdSm80INS1_25CollectiveMainloopBwdSm80ILi1ELi1EN4cute5tupleIJNS5_1CILi64EEES8_NS7_ILi256EEEEEENS_10bfloat16_tEfNS_4arch4Sm80ELb0ELb1ELb0ELb1ELb0ELb0ELb0ELb0ELi2ELi4ELi2ELi2ELb0EEENS1_24CollectiveEpilogueBwdGQAISA_fSD_Li256ELb1ELb0EEENS1_19SingleTileSchedulerILb1ELb0ELb0ELi64EEEEEEEEEvNT_6ParamsE:
        .type           _ZN7cutlass13device_kernelIN5flash19enable_sm80_to_sm89INS1_16FlashAttnBwdSm80INS1_25CollectiveMainloopBwdSm80ILi1ELi1EN4cute5tupleIJNS5_1CILi64EEES8_NS7_ILi256EEEEEENS_10bfloat16_tEfNS_4arch4Sm80ELb0ELb1ELb0ELb1ELb0ELb0ELb0ELb0ELi2ELi4ELi2ELi2ELb0EEENS1_24CollectiveEpilogueBwdGQAISA_fSD_Li256ELb1ELb0EEENS1_19SingleTileSchedulerILb1ELb0ELb0ELi64EEEEEEEEEvNT_6ParamsE,@function
        .size           _ZN7cutlass13device_kernelIN5flash19enable_sm80_to_sm89INS1_16FlashAttnBwdSm80INS1_25CollectiveMainloopBwdSm80ILi1ELi1EN4cute5tupleIJNS5_1CILi64EEES8_NS7_ILi256EEEEEENS_10bfloat16_tEfNS_4arch4Sm80ELb0ELb1ELb0ELb1ELb0ELb0ELb0ELb0ELi2ELi4ELi2ELi2ELb0EEENS1_24CollectiveEpilogueBwdGQAISA_fSD_Li256ELb1ELb0EEENS1_19SingleTileSchedulerILb1ELb0ELb0ELi64EEEEEEEEEvNT_6ParamsE,(.L_x_1168 - _ZN7cutlass13device_kernelIN5flash19enable_sm80_to_sm89INS1_16FlashAttnBwdSm80INS1_25CollectiveMainloopBwdSm80ILi1ELi1EN4cute5tupleIJNS5_1CILi64EEES8_NS7_ILi256EEEEEENS_10bfloat16_tEfNS_4arch4Sm80ELb0ELb1ELb0ELb1ELb0ELb0ELb0ELb0ELi2ELi4ELi2ELi2ELb0EEENS1_24CollectiveEpilogueBwdGQAISA_fSD_Li256ELb1ELb0EEENS1_19SingleTileSchedulerILb1ELb0ELb0ELi64EEEEEEEEEvNT_6ParamsE)
        .other          _ZN7cutlass13device_kernelIN5flash19enable_sm80_to_sm89INS1_16FlashAttnBwdSm80INS1_25CollectiveMainloopBwdSm80ILi1ELi1EN4cute5tupleIJNS5_1CILi64EEES8_NS7_ILi256EEEEEENS_10bfloat16_tEfNS_4arch4Sm80ELb0ELb1ELb0ELb1ELb0ELb0ELb0ELb0ELi2ELi4ELi2ELi2ELb0EEENS1_24CollectiveEpilogueBwdGQAISA_fSD_Li256ELb1ELb0EEENS1_19SingleTileSchedulerILb1ELb0ELb0ELi64EEEEEEEEEvNT_6ParamsE,@"STO_CUDA_ENTRY STV_DEFAULT"
_ZN7cutlass13device_kernelIN5flash19enable_sm80_to_sm89INS1_16FlashAttnBwdSm80INS1_25CollectiveMainloopBwdSm80ILi1ELi1EN4cute5tupleIJNS5_1CILi64EEES8_NS7_ILi256EEEEEENS_10bfloat16_tEfNS_4arch4Sm80ELb0ELb1ELb0ELb1ELb0ELb0ELb0ELb0ELi2ELi4ELi2ELi2ELb0EEENS1_24CollectiveEpilogueBwdGQAISA_fSD_Li256ELb1ELb0EEENS1_19SingleTileSchedulerILb1ELb0ELb0ELi64EEEEEEEEEvNT_6ParamsE:
        /* <DEDUP_REMOVED lines=18> */
.L_x_873:
        /* <DEDUP_REMOVED lines=8> */
.L_x_875:
[----:B------:R-:W-:Y:S02]  /*01a0*/  MOV R0, c[0x0][0x3ac] ;  /* 0x0000eb0000007a02 */ /* 0x000fe40000000f00 */
.L_x_874:
[----:B------:R-:W-:-:S06]  /*01b0*/  USHF.L.U32 UR9, UR6, 0x6, URZ ;  /* 0x0000000606097899 */ /* 0x000fcc000800063f */
[----:B-----5:R-:W-:-:S04]  /*01c0*/  ISETP.LE.AND P0, PT, R0, UR9, PT ;  /* 0x0000000900007c0c */ /* 0x020fc8000bf03270 */
[----:B------:R-:W-:-:S05]  /*01d0*/  SEL R0, R5, 0xffffffff, !P0 ;  /* 0xffffffff05007807 */ /* 0x000fca0004000000 */
[----:B------:R2:W-:Y:S01]  /*01e0*/  STL [R1+0x3c], R0 ;  /* 0x00003c0001007387 */ /* 0x0005e20000100800 */
[----:B------:R-:W-:Y:S05]  /*01f0*/  BRA `(.L_x_876) ;  /* 0x0000012000007947 */ /* 0x000fea0003800000 */
.L_x_872:
[----:B--2-4-:R-:W-:-:S04]  /*0200*/  ISETP.NE.U32.AND P0, PT, RZ, c[0x0][0x3c8], PT ;  /* 0x0000f200ff007a0c */ /* 0x014fc80003f05070 */
[----:B------:R-:W-:-:S13]  /*0210*/  ISETP.NE.AND.EX P0, PT, RZ, c[0x0][0x3cc], PT, P0 ;  /* 0x0000f300ff007a0c */ /* 0x000fda0003f05300 */
[----:B------:R-:W-:Y:S05]  /*0220*/  @!P0 BRA `(.L_x_877) ;  /* 0x0000002000008947 */ /* 0x000fea0003800000 */
[----:B------:R1:W5:Y:S01]  /*0230*/  LDG.E R0, [R2.64] ;  /* 0x0000000c02007981 */ /* 0x000362000c1e1900 */
[----:B------:R-:W-:Y:S05]  /*0240*/  BRA `(.L_x_878) ;  /* 0x0000009000007947 */ /* 0x000fea0003800000 */
.L_x_877:
        /* <DEDUP_REMOVED lines=8> */
.L_x_879:
[----:B------:R-:W-:Y:S02]  /*02d0*/  MOV R0, c[0x0][0x3ac] ;  /* 0x0000eb0000007a02 */ /* 0x000fe40000000f00 */
.L_x_878:
[----:B------:R-:W-:-:S06]  /*02e0*/  USHF.L.U32 UR9, UR6, 0x6, URZ ;  /* 0x0000000606097899 */ /* 0x000fcc000800063f */
[----:B-----5:R-:W-:-:S04]  /*02f0*/  ISETP.LE.AND P0, PT, R0, UR9, PT ;  /* 0x0000000900007c0c */ /* 0x020fc8000bf03270 */
[----:B------:R-:W-:-:S05]  /*0300*/  SEL R0, R5, 0xffffffff, !P0 ;  /* 0xffffffff05007807 */ /* 0x000fca0004000000 */
[----:B------:R2:W-:Y:S04]  /*0310*/  STL [R1+0x3c], R0 ;  /* 0x00003c0001007387 */ /* 0x0005e80000100800 */
.L_x_876:
        /* <DEDUP_REMOVED lines=19> */
[----:B------:R-:W-:Y:S01]  /*0450*/  CS2R R14, SRZ ;  /* 0x00000000000e7805 */ /* 0x000fe2000001ff00 */
[----:B------:R-:W-:Y:S02]  /*0460*/  IMAD.MOV.U32 R22, RZ, RZ, RZ ;  /* 0x000000ffff167224 */ /* 0x000fe400078e00ff */
        /* <DEDUP_REMOVED lines=16> */
.L_x_880:
[----:B--2---:R-:W-:-:S04]  /*0570*/  ISETP.NE.U32.AND P0, PT, RZ, c[0x0][0x2e0], PT ;  /* 0x0000b800ff007a0c */ /* 0x004fc80003f05070 */
[----:B------:R-:W-:-:S13]  /*0580*/  ISETP.NE.AND.EX P0, PT, RZ, c[0x0][0x2e4], PT, P0 ;  /* 0x0000b900ff007a0c */ /* 0x000fda0003f05300 */
[----:B------:R-:W-:Y:S05]  /*0590*/  @!P0 BRA `(.L_x_881) ;  /* 0x0000004000008947 */ /* 0x000fea0003800000 */
[----:B------:R-:W-:-:S05]  /*05a0*/  IMAD.WIDE R2, R21, R9, c[0x0][0x2e0] ;  /* 0x0000b80015027625 */ /* 0x000fca00078e0209 */
[----:B------:R-:W2:Y:S02]  /*05b0*/  LDG.E R0, [R2.64] ;  /* 0x0000000c02007981 */ /* 0x000ea4000c1e1900 */
[----:B--2---:R1:W2:Y:S02]  /*05c0*/  R2UR UR14, R0 ;  /* 0x00000000000e73c2 */ /* 0x0042a400000e0000 */
[----:B-12---:R-:W-:Y:S05]  /*05d0*/  BRA `(.L_x_882) ;  /* 0x0000006000007947 */ /* 0x006fea0003800000 */
.L_x_881:
[----:B------:R-:W-:Y:S05]  /*05e0*/  @!P2 BRA `(.L_x_882) ;  /* 0x000000500000a947 */ /* 0x000fea0003800000 */
[----:B------:R1:W2:Y:S04]  /*05f0*/  LDG.E R0, [R2.64] ;  /* 0x0000000c02007981 */ /* 0x0002a8000c1e1900 */
[----:B-1----:R-:W3:Y:S01]  /*0600*/  LDG.E R2, [R2.64+0x4] ;  /* 0x0000040c02027981 */ /* 0x002ee2000c1e1900 */
[----:B--2---:R-:W1:Y:S08]  /*0610*/  R2UR UR14, R0 ;  /* 0x00000000000e73c2 */ /* 0x004e7000000e0000 */
[----:B---3--:R-:W1:Y:S02]  /*0620*/  R2UR UR4, R2 ;  /* 0x00000000020473c2 */ /* 0x008e6400000e0000 */
[----:B-1----:R-:W-:-:S06]  /*0630*/  UIADD3 UR14, -UR14, UR4, URZ ;  /* 0x000000040e0e7290 */ /* 0x002fcc000fffe13f */
.L_x_882:
        /* <DEDUP_REMOVED lines=15> */
.L_x_883:
        /* <DEDUP_REMOVED lines=80> */
[----:B------:R-:W-:Y:S01]  /*0c30*/  IMAD.SHL.U32 R20, R166, 0x4, RZ ;  /* 0x00000004a6147824 */ /* 0x000fe200078e00ff */
[----:B------:R-:W-:Y:S01]  /*0c40*/  ISETP.NE.AND P0, PT, R0, 0x1, PT ;  /* 0x000000010000780c */ /* 0x000fe20003f05270 */
[----:B------:R-:W-:Y:S01]  /*0c50*/  IMAD.MOV.U32 R0, RZ, RZ, R24 ;  /* 0x000000ffff007224 */ /* 0x000fe200078e0018 */
[-C--:B------:R-:W-:Y:S01]  /*0c60*/  LEA.HI R10, R35, R166.reuse, RZ, 0x3 ;  /* 0x000000a6230a7211 */ /* 0x080fe200078f18ff */
[----:B------:R-:W-:Y:S01]  /*0c70*/  USHF.R.S32.HI UR10, URZ, 0x1f, UR11 ;  /* 0x0000001f3f0a7899 */ /* 0x000fe2000801140b */
[C---:B------:R-:W-:Y:S01]  /*0c80*/  SEL R11, R21.reuse, RZ, !P2 ;  /* 0x000000ff150b7207 */ /* 0x040fe20005000000 */
[----:B------:R-:W-:Y:S01]  /*0c90*/  ULDC.64 UR4, c[0x0][0x178] ;  /* 0x00005e0000047ab9 */ /* 0x000fe20000000a00 */
        /* <DEDUP_REMOVED lines=8> */
[----:B------:R-:W-:Y:S01]  /*0d20*/  SEL R21, R21, RZ, !P1 ;  /* 0x000000ff15157207 */ /* 0x000fe20004800000 */
[----:B------:R-:W-:Y:S01]  /*0d30*/  UIMAD UR5, UR11, UR5, UR15 ;  /* 0x000000050b0572a4 */ /* 0x000fe2000f8e020f */
[----:B------:R-:W-:Y:S01]  /*0d40*/  LEA.HI R33, R35, R166, RZ, 0x2 ;  /* 0x000000a623217211 */ /* 0x000fe200078f10ff */
[----:B------:R-:W-:Y:S01]  /*0d50*/  IMAD.SHL.U32 R2, R32, 0x8, RZ ;  /* 0x0000000820027824 */ /* 0x000fe200078e00ff */
[----:B------:R-:W-:Y:S01]  /*0d60*/  @P0 SHF.R.U32.HI R0, RZ, c[0x0][0x250], R3 ;  /* 0x00009400ff000a19 */ /* 0x000fe20000011603 */
[----:B------:R-:W-:Y:S01]  /*0d70*/  UIADD3 UR5, UR19, UR5, URZ ;  /* 0x0000000513057290 */ /* 0x000fe2000fffe03f */
[----:B------:R-:W-:Y:S01]  /*0d80*/  IADD3 R10, P0, R248, R14, RZ ;  /* 0x0000000ef80a7210 */ /* 0x000fe20007f1e0ff */
[----:B------:R-:W-:Y:S01]  /*0d90*/  USHF.L.U32 UR17, UR11, 0x6, URZ ;  /* 0x000000060b117899 */ /* 0x000fe2000800063f */
[----:B------:R-:W-:Y:S01]  /*0da0*/  SHF.R.S32.HI R4, RZ, 0x1f, R0 ;  /* 0x0000001fff047819 */ /* 0x000fe20000011400 */
[----:B------:R-:W-:Y:S01]  /*0db0*/  IMAD.MOV.U32 R246, RZ, RZ, 0x20 ;  /* 0x00000020fff67424 */ /* 0x000fe200078e00ff */
[----:B------:R-:W-:Y:S01]  /*0dc0*/  SHF.R.S32.HI R3, RZ, 0x1f, R2 ;  /* 0x0000001fff037819 */ /* 0x000fe20000011402 */
[----:B------:R-:W-:Y:S01]  /*0dd0*/  USHF.R.S32.HI UR15, URZ, 0x1f, UR17 ;  /* 0x0000001f3f0f7899 */ /* 0x000fe20008011411 */
[----:B------:R-:W-:Y:S01]  /*0de0*/  IADD3 R29, R2, 0x40, RZ ;  /* 0x00000040021d7810 */ /* 0x000fe20007ffe0ff */
[----:B------:R-:W-:Y:S01]  /*0df0*/  IMAD R5, R4, c[0x0][0x1e0], RZ ;  /* 0x0000780004057a24 */ /* 0x000fe200078e02ff */
[----:B------:R-:W-:Y:S01]  /*0e00*/  ISETP.GE.AND P5, PT, R2, c[0x0][0x1cc], PT ;  /* 0x0000730002007a0c */ /* 0x000fe20003fa6270 */
[----:B------:R-:W-:Y:S01]  /*0e10*/  IMAD R4, R4, c[0x0][0x1b0], RZ ;  /* 0x00006c0004047a24 */ /* 0x000fe200078e02ff */
[----:B------:R-:W-:Y:S01]  /*0e20*/  ISETP.GE.AND P4, PT, R29, c[0x0][0x1cc], PT ;  /* 0x000073001d007a0c */ /* 0x000fe20003f86270 */
[----:B------:R-:W-:Y:S01]  /*0e30*/  IMAD R8, R0, c[0x0][0x1e4], R5 ;  /* 0x0000790000087a24 */ /* 0x000fe200078e0205 */
[----:B------:R-:W-:Y:S01]  /*0e40*/  IADD3 R28, R2, 0x80, RZ ;  /* 0x00000080021c7810 */ /* 0x000fe20007ffe0ff */
[----:B------:R-:W-:Y:S01]  /*0e50*/  IMAD R9, R0, c[0x0][0x1b4], R4 ;  /* 0x00006d0000097a24 */ /* 0x000fe200078e0204 */
[----:B------:R-:W-:Y:S01]  /*0e60*/  IADD3 R27, R2, 0xc0, RZ ;  /* 0x000000c0021b7810 */ /* 0x000fe20007ffe0ff */
[--C-:B------:R-:W-:Y:S01]  /*0e70*/  IMAD.WIDE.U32 R6, R0, c[0x0][0x1e0], R2.reuse ;  /* 0x0000780000067a25 */ /* 0x100fe200078e0002 */
[----:B------:R-:W-:Y:S01]  /*0e80*/  ISETP.GE.AND P3, PT, R28, c[0x0][0x1cc], PT ;  /* 0x000073001c007a0c */ /* 0x000fe20003f66270 */
[----:B------:R-:W-:Y:S01]  /*0e90*/  CS2R R162, SRZ ;  /* 0x0000000000a27805 */ /* 0x000fe2000001ff00 */
[----:B------:R-:W-:Y:S01]  /*0ea0*/  CS2R R160, SRZ ;  /* 0x0000000000a07805 */ /* 0x000fe2000001ff00 */
[----:B------:R-:W-:Y:S01]  /*0eb0*/  IMAD.WIDE.U32 R4, R0, c[0x0][0x1b0], R2 ;  /* 0x00006c0000047a25 */ /* 0x000fe200078e0002 */
[C---:B------:R-:W-:Y:S01]  /*0ec0*/  SEL R0, R19.reuse, RZ, !P2 ;  /* 0x000000ff13007207 */ /* 0x040fe20005000000 */
[----:B------:R-:W-:Y:S01]  /*0ed0*/  CS2R R158, SRZ ;  /* 0x00000000009e7805 */ /* 0x000fe2000001ff00 */
[----:B------:R-:W-:Y:S01]  /*0ee0*/  SEL R19, R19, RZ, !P1 ;  /* 0x000000ff13137207 */ /* 0x000fe20004800000 */
[----:B------:R-:W-:Y:S01]  /*0ef0*/  IMAD.IADD R7, R7, 0x1, R8 ;  /* 0x0000000107077824 */ /* 0x000fe200078e0208 */
[----:B------:R-:W-:Y:S01]  /*0f00*/  ISETP.GE.AND P1, PT, R27, c[0x0][0x19c], PT ;  /* 0x000067001b007a0c */ /* 0x000fe20003f26270 */
        /* <DEDUP_REMOVED lines=15> */
[----:B------:R-:W-:Y:S01]  /*1000*/  CS2R R140, SRZ ;  /* 0x00000000008c7805 */ /* 0x000fe2000001ff00 */
[----:B------:R-:W-:Y:S01]  /*1010*/  CS2R R138, SRZ ;  /* 0x00000000008a7805 */ /* 0x000fe2000001ff00 */
[----:B------:R-:W-:Y:S01]  /*1020*/  CS2R R136, SRZ ;  /* 0x0000000000887805 */ /* 0x000fe2000001ff00 */
[----:B------:R-:W-:Y:S01]  /*1030*/  IMAD.X R11, R18, 0x1, R15, P0 ;  /* 0x00000001120b7824 */ /* 0x000fe200000e060f */
[C---:B------:R-:W-:Y:S01]  /*1040*/  IADD3 R16, P0, R248.reuse, R16, RZ ;  /* 0x00000010f8107210 */ /* 0x040fe20007f1e0ff */
[----:B------:R-:W-:Y:S01]  /*1050*/  IMAD.U32 R4, RZ, RZ, UR6 ;  /* 0x00000006ff047e24 */ /* 0x000fe2000f8e00ff */
[----:B------:R-:W-:Y:S01]  /*1060*/  CS2R R134, SRZ ;  /* 0x0000000000867805 */ /* 0x000fe2000001ff00 */
[----:B------:R-:W-:Y:S01]  /*1070*/  IMAD.IADD R7, R7, 0x1, R0 ;  /* 0x0000000107077824 */ /* 0x000fe200078e0200 */
[----:B------:R-:W-:Y:S01]  /*1080*/  CS2R R132, SRZ ;  /* 0x0000000000847805 */ /* 0x000fe2000001ff00 */
[----:B------:R-:W-:Y:S01]  /*1090*/  IMAD.SHL.U32 R0, R248, 0x40, RZ ;  /* 0x00000040f8007824 */ /* 0x000fe200078e00ff */
[----:B------:R-:W-:Y:S01]  /*10a0*/  CS2R R130, SRZ ;  /* 0x0000000000827805 */ /* 0x000fe2000001ff00 */
        /* <DEDUP_REMOVED lines=23> */
[----:B------:R-:W-:Y:S01]  /*1220*/  CS2R R110, SRZ ;  /* 0x00000000006e7805 */ /* 0x000fe2000001ff00 */
[----:B------:R-:W-:Y:S01]  /*1230*/  IMAD.X R17, R18, 0x1, R17, P0 ;  /* 0x0000000112117824 */ /* 0x000fe200000e0611 */
[----:B------:R-:W-:Y:S01]  /*1240*/  LEA R6, P0, R8, c[0x0][0x190], 0x1 ;  /* 0x0000640008067a11 */ /* 0x000fe200078008ff */
[----:B------:R-:W-:Y:S01]  /*1250*/  IMAD.IADD R7, R9, 0x1, R13 ;  /* 0x0000000109077824 */ /* 0x000fe200078e020d */
[----:B------:R-:W-:Y:S01]  /*1260*/  LEA.HI.X R5, R10, c[0x0][0x1c4], R0, 0x1, P2 ;  /* 0x000071000a057a11 */ /* 0x000fe200010f0c00 */
[----:B------:R-:W-:Y:S01]  /*1270*/  IMAD.MOV.U32 R9, RZ, RZ, c[0x0][0x1d8] ;  /* 0x00007600ff097624 */ /* 0x000fe200078e00ff */
[----:B------:R-:W-:Y:S01]  /*1280*/  LEA.HI R10, R35, R166, RZ, 0x6 ;  /* 0x000000a6230a7211 */ /* 0x000fe200078f30ff */
[----:B------:R-:W-:Y:S01]  /*1290*/  IMAD.MOV.U32 R11, RZ, RZ, c[0x0][0x1dc] ;  /* 0x00007700ff0b7624 */ /* 0x000fe200078e00ff */
[----:B------:R-:W-:Y:S01]  /*12a0*/  LEA.HI.X R7, R8, c[0x0][0x194], R7, 0x1, P0 ;  /* 0x0000650008077a11 */ /* 0x000fe200000f0c07 */
[----:B------:R-:W-:Y:S01]  /*12b0*/  IMAD.MOV.U32 R14, RZ, RZ, c[0x0][0x1a8] ;  /* 0x00006a00ff0e7624 */ /* 0x000fe200078e00ff */
[----:B------:R-:W-:Y:S01]  /*12c0*/  LEA R8, P0, R9, R4, 0x6 ;  /* 0x0000000409087211 */ /* 0x000fe200078030ff */
[----:B------:R-:W-:Y:S01]  /*12d0*/  IMAD R15, R23, c[0x0][0x180], RZ ;  /* 0x00006000170f7a24 */ /* 0x000fe200078e02ff */
[----:B------:R-:W-:Y:S01]  /*12e0*/  SHF.R.S32.HI R30, RZ, 0x6, R10 ;  /* 0x00000006ff1e7819 */ /* 0x000fe2000001140a */
[----:B------:R-:W-:Y:S01]  /*12f0*/  IMAD R10, R17, c[0x0][0x178], RZ ;  /* 0x00005e00110a7a24 */ /* 0x000fe200078e02ff */
[----:B------:R-:W-:Y:S01]  /*1300*/  IADD3 R0, -R248, UR16, RZ ;  /* 0x00000010f8007c10 */ /* 0x000fe2000fffe1ff */
[----:B------:R-:W-:Y:S01]  /*1310*/  IMAD R15, R24, c[0x0][0x184], R15 ;  /* 0x00006100180f7a24 */ /* 0x000fe200078e020f */
[----:B------:R-:W-:Y:S01]  /*1320*/  LEA.HI.X R9, R9, R5, R11, 0x6, P0 ;  /* 0x0000000509097211 */ /* 0x000fe200000f340b */
[----:B------:R-:W-:Y:S01]  /*1330*/  IMAD R11, R30, 0x200, R12 ;  /* 0x000002001e0b7824 */ /* 0x000fe200078e020c */
[----:B------:R-:W-:Y:S01]  /*1340*/  ISETP.LT.OR P0, PT, R0, 0x1, P5 ;  /* 0x000000010000780c */ /* 0x000fe20002f01670 */
[----:B------:R-:W-:Y:S01]  /*1350*/  IMAD R10, R16, c[0x0][0x17c], R10 ;  /* 0x00005f00100a7a24 */ /* 0x000fe200078e020a */
[----:B------:R-:W-:Y:S01]  /*1360*/  ISETP.LT.OR P6, PT, R0, 0x1, P4 ;  /* 0x000000010000780c */ /* 0x000fe200027c1670 */
[----:B------:R-:W-:Y:S01]  /*1370*/  IMAD.WIDE.U32 R12, R16, c[0x0][0x178], R2 ;  /* 0x00005e00100c7a25 */ /* 0x000fe200078e0002 */
[C---:B------:R-:W-:Y:S01]  /*1380*/  ISETP.LT.OR P5, PT, R0.reuse, 0x21, P5 ;  /* 0x000000210000780c */ /* 0x040fe20002fa1670 */
[----:B------:R-:W-:Y:S01]  /*1390*/  CS2R R108, SRZ ;  /* 0x00000000006c7805 */ /* 0x000fe2000001ff00 */
[----:B------:R-:W-:Y:S01]  /*13a0*/  ISETP.LT.OR P4, PT, R0, 0x21, P4 ;  /* 0x000000210000780c */ /* 0x000fe20002781670 */
[----:B------:R-:W-:Y:S01]  /*13b0*/  IMAD.SHL.U32 R240, R11, 0x2, RZ ;  /* 0x000000020bf07824 */ /* 0x000fe200078e00ff */
[----:B------:R-:W-:Y:S01]  /*13c0*/  SHF.R.S32.HI R18, RZ, 0x1f, R22 ;  /* 0x0000001fff127819 */ /* 0x000fe20000011416 */
[----:B------:R-:W-:Y:S01]  /*13d0*/  IMAD.IADD R13, R13, 0x1, R10 ;  /* 0x000000010d0d7824 */ /* 0x000fe200078e020a */
[----:B------:R-:W-:Y:S01]  /*13e0*/  LEA R10, P2, R14, R6, 0x6 ;  /* 0x000000060e0a7211 */ /* 0x000fe200078430ff */
[----:B------:R-:W-:Y:S01]  /*13f0*/  IMAD.MOV.U32 R11, RZ, RZ, c[0x0][0x1ac] ;  /* 0x00006b00ff0b7624 */ /* 0x000fe200078e00ff */
[----:B------:R-:W-:Y:S01]  /*1400*/  CS2R R106, SRZ ;  /* 0x00000000006a7805 */ /* 0x000fe2000001ff00 */
[----:B------:R-:W-:Y:S01]  /*1410*/  @!PT LDS RZ, [RZ] ;  /* 0x00000000fffff984 */ /* 0x000fe20000000800 */
[----:B------:R-:W-:Y:S01]  /*1420*/  @!PT LDS RZ, [RZ] ;  /* 0x00000000fffff984 */ /* 0x000fe20000000800 */
[----:B------:R-:W-:Y:S01]  /*1430*/  @!PT LDS RZ, [RZ] ;  /* 0x00000000fffff984 */ /* 0x000fe20000000800 */
[----:B------:R1:W-:Y:S01]  /*1440*/  LDGSTS.E.BYPASS.LTC128B.128 [R240+0x8080], [R4.64], !P0 ;  /* 0x0808000004f07fae */ /* 0x0003e2000c101d4c */
[----:B------:R-:W-:Y:S01]  /*1450*/  ISETP.LT.OR P0, PT, R0, 0x1, P3 ;  /* 0x000000010000780c */ /* 0x000fe20001f01670 */
[----:B------:R-:W-:Y:S01]  /*1460*/  IMAD.WIDE.U32 R12, R24, c[0x0][0x180], R12 ;  /* 0x00006000180c7a25 */ /* 0x000fe200078e000c */
[----:B------:R-:W-:Y:S01]  /*1470*/  LEA.HI.X R11, R14, R7, R11, 0x6, P2 ;  /* 0x000000070e0b7211 */ /* 0x000fe200010f340b */
[----:B------:R1:W-:Y:S01]  /*1480*/  LDGSTS.E.BYPASS.LTC128B.128 [R240+0xa080], [R4.64+0x80], !P6 ;  /* 0x0a08008004f07fae */ /* 0x0003e2000f101d4c */
[----:B------:R-:W-:Y:S01]  /*1490*/  ISETP.GE.AND P2, PT, R27, c[0x0][0x1cc], PT ;  /* 0x000073001b007a0c */ /* 0x000fe20003f46270 */
[----:B------:R-:W-:Y:S01]  /*14a0*/  IMAD.IADD R13, R13, 0x1, R15 ;  /* 0x000000010d0d7824 */ /* 0x000fe200078e020f */
[C---:B------:R-:W-:Y:S01]  /*14b0*/  ISETP.LT.OR P3, PT, R0.reuse, 0x21, P3 ;  /* 0x000000210000780c */ /* 0x040fe20001f61670 */
[----:B------:R-:W-:Y:S01]  /*14c0*/  IMAD R17, R17, c[0x0][0x208], RZ ;  /* 0x0000820011117a24 */ /* 0x000fe200078e02ff */
[C---:B------:R-:W-:Y:S01]  /*14d0*/  ISETP.LT.OR P6, PT, R0.reuse, 0x1, P2 ;  /* 0x000000010000780c */ /* 0x040fe200017c1670 */
[----:B------:R-:W-:Y:S01]  /*14e0*/  IMAD.WIDE.U32 R36, R21, c[0x0][0x188], R12 ;  /* 0x0000620015247a25 */ /* 0x000fe200078e000c */
[----:B------:R-:W-:Y:S01]  /*14f0*/  ISETP.LT.OR P2, PT, R0, 0x21, P2 ;  /* 0x000000210000780c */ /* 0x000fe20001741670 */
[----:B------:R-:W-:Y:S01]  /*1500*/  CS2R R104, SRZ ;  /* 0x0000000000687805 */ /* 0x000fe2000001ff00 */
[----:B------:R-:W-:Y:S01]  /*1510*/  CS2R R102, SRZ ;  /* 0x0000000000667805 */ /* 0x000fe2000001ff00 */
[----:B------:R1:W-:Y:S01]  /*1520*/  LDGSTS.E.BYPASS.LTC128B.128 [R240+0xc080], [R4.64+0x100], !P0 ;  /* 0x0c08010004f07fae */ /* 0x0003e2000c101d4c */
[C---:B------:R-:W-:Y:S01]  /*1530*/  IADD3 R14, P0, R20.reuse, R22, RZ ;  /* 0x00000016140e7210 */ /* 0x040fe20007f1e0ff */
[----:B------:R-:W-:Y:S01]  /*1540*/  CS2R R100, SRZ ;  /* 0x0000000000647805 */ /* 0x000fe2000001ff00 */
[----:B------:R-:W-:Y:S01]  /*1550*/  CS2R R98, SRZ ;  /* 0x0000000000627805 */ /* 0x000fe2000001ff00 */
[----:B------:R-:W-:Y:S01]  /*1560*/  STL.64 [R1+0x8], R36 ;  /* 0x0000082401007387 */ /* 0x000fe20000100a00 */
[----:B------:R-:W-:Y:S01]  /*1570*/  LEA.HI.X.SX32 R15, R20, R18, 0x1, P0 ;  /* 0x00000012140f7211 */ /* 0x000fe200000f0eff */
[C---:B------:R-:W-:Y:S01]  /*1580*/  IMAD R20, R16.reuse, c[0x0][0x20c], R17 ;  /* 0x0000830010147a24 */ /* 0x040fe200078e0211 */
[----:B------:R-:W-:Y:S01]  /*1590*/  CS2R R96, SRZ ;  /* 0x0000000000607805 */ /* 0x000fe2000001ff00 */
[----:B------:R1:W-:Y:S01]  /*15a0*/  LDGSTS.E.BYPASS.LTC128B.128 [R240+0xe080], [R4.64+0x180], !P6 ;  /* 0x0e08018004f07fae */ /* 0x0003e2000f101d4c */
[----:B------:R-:W-:Y:S01]  /*15b0*/  IMAD.WIDE.U32 R16, R16, c[0x0][0x208], R2 ;  /* 0x0000820010107a25 */ /* 0x000fe200078e0002 */
[----:B------:R-:W-:Y:S01]  /*15c0*/  CS2R R94, SRZ ;  /* 0x00000000005e7805 */ /* 0x000fe2000001ff00 */
[----:B------:R-:W-:Y:S01]  /*15d0*/  CS2R R92, SRZ ;  /* 0x00000000005c7805 */ /* 0x000fe2000001ff00 */
[----:B------:R2:W-:Y:S01]  /*15e0*/  LDGSTS.E.BYPASS.LTC128B.128 [R240+0x9080], [R8.64], !P5 ;  /* 0x0908000008f07fae */ /* 0x0005e2000e901d4c */
[----:B------:R-:W-:Y:S01]  /*15f0*/  IMAD R3, R19, c[0x0][0x188], RZ ;  /* 0x0000620013037a24 */ /* 0x000fe200078e02ff */
[----:B------:R-:W-:Y:S01]  /*1600*/  CS2R R90, SRZ ;  /* 0x00000000005a7805 */ /* 0x000fe2000001ff00 */
[----:B------:R-:W-:Y:S01]  /*1610*/  IMAD R18, R23, c[0x0][0x270], RZ ;  /* 0x00009c0017127a24 */ /* 0x000fe200078e02ff */
        /* <DEDUP_REMOVED lines=10> */
[----:B------:R-:W-:Y:S01]  /*16c0*/  IMAD R18, R24, c[0x0][0x274], R18 ;  /* 0x00009d0018127a24 */ /* 0x000fe200078e0212 */
[C---:B------:R-:W-:Y:S01]  /*16d0*/  ISETP.LT.OR P0, PT, R0.reuse, 0x1, P3 ;  /* 0x000000010000780c */ /* 0x040fe20001f01670 */
[----:B------:R3:W-:Y:S01]  /*16e0*/  STL [R1+0x14], R25 ;  /* 0x0000141901007387 */ /* 0x0007e20000100800 */
[C---:B------:R-:W-:Y:S01]  /*16f0*/  ISETP.LT.OR P6, PT, R0.reuse, 0x1, P2 ;  /* 0x000000010000780c */ /* 0x040fe200017c1670 */
[----:B------:R-:W-:Y:S01]  /*1700*/  CS2R R86, SRZ ;  /* 0x0000000000567805 */ /* 0x000fe2000001ff00 */
[C---:B------:R-:W-:Y:S01]  /*1710*/  ISETP.LT.OR P4, PT, R0.reuse, 0x21, P4 ;  /* 0x000000210000780c */ /* 0x040fe20002781670 */
[----:B------:R-:W-:Y:S01]  /*1720*/  CS2R R84, SRZ ;  /* 0x0000000000547805 */ /* 0x000fe2000001ff00 */
[C---:B------:R-:W-:Y:S01]  /*1730*/  ISETP.LT.OR P3, PT, R0.reuse, 0x21, P3 ;  /* 0x000000210000780c */ /* 0x040fe20001f61670 */
[----:B------:R4:W-:Y:S01]  /*1740*/  LDGSTS.E.BYPASS.LTC128B.128 [R240+0x80], [R6.64], !P5 ;  /* 0x0008000006f07fae */ /* 0x0009e2000e901d4c */
[C---:B------:R-:W-:Y:S01]  /*1750*/  ISETP.LT.OR P5, PT, R0.reuse, 0x1, P1 ;  /* 0x000000010000780c */ /* 0x040fe20000fa1670 */
[----:B-1----:R-:W-:Y:S01]  /*1760*/  IMAD.U32 R4, RZ, RZ, UR18 ;  /* 0x00000012ff047e24 */ /* 0x002fe2000f8e00ff */
[C---:B------:R-:W-:Y:S01]  /*1770*/  ISETP.LT.OR P2, PT, R0.reuse, 0x21, P2 ;  /* 0x000000210000780c */ /* 0x040fe20001741670 */
[----:B------:R-:W-:Y:S01]  /*1780*/  IMAD.U32 R5, RZ, RZ, UR19 ;  /* 0x00000013ff057e24 */ /* 0x000fe2000f8e00ff */
[----:B------:R-:W-:Y:S01]  /*1790*/  ISETP.LT.OR P1, PT, R0, 0x21, P1 ;  /* 0x000000210000780c */ /* 0x000fe20000f21670 */
[----:B------:R-:W-:Y:S01]  /*17a0*/  IMAD.U32 R5, RZ, RZ, UR5 ;  /* 0x00000005ff057e24 */ /* 0x000fe2000f8e00ff */
[----:B------:R4:W-:Y:S01]  /*17b0*/  LDGSTS.E.BYPASS.LTC128B.128 [R240+0x2080], [R6.64+0x80], !P0 ;  /* 0x0208008006f07fae */ /* 0x0009e2000c101d4c */
[C---:B------:R-:W-:Y:S01]  /*17c0*/  LEA R3, P0, R4.reuse, R36, 0x6 ;  /* 0x0000002404037211 */ /* 0x040fe200078030ff */
[----:B------:R-:W-:Y:S01]  /*17d0*/  IMAD.U32 R0, RZ, RZ, UR17 ;  /* 0x00000011ff007e24 */ /* 0x000fe2000f8e00ff */
[----:B------:R-:W-:Y:S01]  /*17e0*/  ULDC.64 UR4, c[0x0][0x208] ;  /* 0x0000820000047ab9 */ /* 0x000fe20000000a00 */
[----:B------:R4:W-:Y:S01]  /*17f0*/  LDGSTS.E.BYPASS.LTC128B.128 [R240+0x4080], [R6.64+0x100], !P6 ;  /* 0x0408010006f07fae */ /* 0x0009e2000f101d4c */
[----:B------:R-:W-:Y:S01]  /*1800*/  LEA.HI.X R5, R4, R25, R5, 0x6, P0 ;  /* 0x0000001904057211 */ /* 0x000fe200000f3405 */
[----:B------:R-:W-:Y:S01]  /*1810*/  UIMAD UR10, UR10, UR4, URZ ;  /* 0x000000040a0a72a4 */ /* 0x000fe2000f8e023f */
[C---:B------:R-:W-:Y:S01]  /*1820*/  LEA R4, P0, R3.reuse, c[0x0][0x160], 0x1 ;  /* 0x0000580003047a11 */ /* 0x040fe200078008ff */
[----:B------:R4:W-:Y:S01]  /*1830*/  LDGSTS.E.BYPASS.LTC128B.128 [R240+0x6080], [R6.64+0x180], !P5 ;  /* 0x0608018006f07fae */ /* 0x0009e2000e901d4c */
[----:B------:R-:W-:Y:S01]  /*1840*/  IADD3 R0, -R0, UR8, -R248 ;  /* 0x0000000800007c10 */ /* 0x000fe2000fffe9f8 */
[----:B--2---:R-:W-:Y:S01]  /*1850*/  IMAD.WIDE.U32 R8, R24, c[0x0][0x270], R14 ;  /* 0x00009c0018087a25 */ /* 0x004fe200078e000e */
[----:B------:R-:W-:Y:S01]  /*1860*/  LEA.HI.X R5, R3, c[0x0][0x164], R5, 0x1, P0 ;  /* 0x0000590003057a11 */ /* 0x000fe200000f0c05 */
[----:B------:R1:W-:Y:S01]  /*1870*/  LDGSTS.E.BYPASS.LTC128B.128 [R240+0x1080], [R10.64], !P4 ;  /* 0x010800000af07fae */ /* 0x0003e2000e101d4c */
[----:B------:R-:W-:Y:S01]  /*1880*/  ISETP.GE.AND P6, PT, R29, c[0x0][0x16c], PT ;  /* 0x00005b001d007a0c */ /* 0x000fe20003fc6270 */
[----:B------:R-:W-:Y:S01]  /*1890*/  IMAD.IADD R13, R9, 0x1, R18 ;  /* 0x00000001090d7824 */ /* 0x000fe200078e0212 */
[----:B------:R-:W-:Y:S01]  /*18a0*/  ISETP.GE.AND P5, PT, R28, c[0x0][0x16c], PT ;  /* 0x00005b001c007a0c */ /* 0x000fe20003fa6270 */
[----:B------:R1:W-:Y:S01]  /*18b0*/  LDGSTS.E.BYPASS.LTC128B.128 [R240+0x3080], [R10.64+0x80], !P3 ;  /* 0x030800800af07fae */ /* 0x0003e2000d901d4c */
[----:B------:R-:W-:Y:S01]  /*18c0*/  ISETP.GE.AND P4, PT, R27, c[0x0][0x16c], PT ;  /* 0x00005b001b007a0c */ /* 0x000fe20003f86270 */
[----:B------:R-:W-:Y:S01]  /*18d0*/  IMAD.MOV.U32 R12, RZ, RZ, R8 ;  /* 0x000000ffff0c7224 */ /* 0x000fe200078e0008 */
[----:B------:R-:W-:Y:S01]  /*18e0*/  ISETP.LT.OR P3, PT, R0, 0x1, P5 ;  /* 0x000000010000780c */ /* 0x000fe20002f61670 */
[----:B------:R1:W-:Y:S01]  /*18f0*/  LDGSTS.E.BYPASS.LTC128B.128 [R240+0x5080], [R10.64+0x100], !P2 ;  /* 0x050801000af07fae */ /* 0x0003e2000d101d4c */
[----:B------:R-:W-:Y:S01]  /*1900*/  ISETP.GE.AND P2, PT, R2, c[0x0][0x16c], PT ;  /* 0x00005b0002007a0c */ /* 0x000fe20003f46270 */
[----:B------:R-:W-:Y:S01]  /*1910*/  IMAD.IADD R9, R17, 0x1, R20 ;  /* 0x0000000111097824 */ /* 0x000fe200078e0214 */
[----:B------:R-:W-:Y:S01]  /*1920*/  UIMAD.WIDE.U32 UR18, UR11, UR4, URZ ;  /* 0x000000040b1272a5 */ /* 0x000fe2000f8e003f */
[----:B------:R1:W-:Y:S01]  /*1930*/  LDGSTS.E.BYPASS.LTC128B.128 [R240+0x7080], [R10.64+0x180], !P1 ;  /* 0x070801800af07fae */ /* 0x0003e2000c901d4c */
[C---:B------:R-:W-:Y:S01]  /*1940*/  ISETP.LT.OR P1, PT, R0.reuse, 0x1, P6 ;  /* 0x000000010000780c */ /* 0x040fe20003721670 */
[----:B------:R-:W-:Y:S01]  /*1950*/  IMAD.MOV.U32 R8, RZ, RZ, R16 ;  /* 0x000000ffff087224 */ /* 0x000fe200078e0010 */
[----:B------:R-:W-:Y:S01]  /*1960*/  ISETP.LT.OR P6, PT, R0, 0x21, P6 ;  /* 0x000000210000780c */ /* 0x000fe200037c1670 */
[----:B------:R-:W0:Y:S01]  /*1970*/  LDGDEPBAR ;  /* 0x00000000000079af */ /* 0x000e220000000000 */
[----:B------:R-:W-:Y:S01]  /*1980*/  IMAD.WIDE.U32 R14, R24, c[0x0][0x288], R14 ;  /* 0x0000a200180e7a25 */ /* 0x000fe200078e000e */
[----:B------:R-:W-:Y:S01]  /*1990*/  UIMAD UR10, UR11, UR5, UR10 ;  /* 0x000000050b0a72a4 */ /* 0x000fe2000f8e020a */
[----:B------:R-:W-:Y:S01]  /*19a0*/  ISETP.LT.OR P5, PT, R0, 0x21, P5 ;  /* 0x000000210000780c */ /* 0x000fe20002fa1670 */
[----:B------:R-:W-:Y:S01]  /*19b0*/  CS2R R82, SRZ ;  /* 0x0000000000527805 */ /* 0x000fe2000001ff00 */
[----:B------:R-:W-:Y:S01]  /*19c0*/  IMAD.WIDE.U32 R8, R24, c[0x0][0x210], R8 ;  /* 0x0000840018087a25 */ /* 0x000fe200078e0008 */
[--C-:B---3--:R-:W-:Y:S01]  /*19d0*/  SHF.R.S32.HI R25, RZ, 0x2, R33.reuse ;  /* 0x00000002ff197819 */ /* 0x108fe20000011421 */
[----:B------:R-:W-:Y:S01]  /*19e0*/  UIADD3 UR10, UR19, UR10, URZ ;  /* 0x0000000a130a7290 */ /* 0x000fe2000fffe03f */
[----:B------:R-:W-:Y:S01]  /*19f0*/  SHF.R.S32.HI R20, RZ, 0x1f, R33 ;  /* 0x0000001fff147819 */ /* 0x000fe20000011421 */
[----:B----4-:R-:W-:Y:S01]  /*1a00*/  IMAD.SHL.U32 R6, R22, 0x100, RZ ;  /* 0x0000010016067824 */ /* 0x010fe200078e00ff */
[----:B------:R-:W-:Y:S01]  /*1a10*/  CS2R R80, SRZ ;  /* 0x0000000000507805 */ /* 0x000fe2000001ff00 */
[----:B------:R-:W-:Y:S01]  /*1a20*/  IMAD R22, R23, c[0x0][0x288], RZ ;  /* 0x0000a20017167a24 */ /* 0x000fe200078e02ff */
[----:B------:R-:W-:Y:S01]  /*1a30*/  CS2R R78, SRZ ;  /* 0x00000000004e7805 */ /* 0x000fe2000001ff00 */
[----:B------:R-:W-:Y:S01]  /*1a40*/  IMAD.WIDE.U32 R36, R21, c[0x0][0x278], R12 ;  /* 0x00009e0015247a25 */ /* 0x000fe200078e000c */
[----:B------:R-:W-:Y:S01]  /*1a50*/  SHF.R.S32.HI R3, RZ, 0x1f, R6 ;  /* 0x0000001fff037819 */ /* 0x000fe20000011406 */
[----:B------:R-:W-:Y:S01]  /*1a60*/  CS2R R76, SRZ ;  /* 0x00000000004c7805 */ /* 0x000fe2000001ff00 */
[-C--:B------:R-:W-:Y:S01]  /*1a70*/  IADD3 R6, P0, R6, R166.reuse, RZ ;  /* 0x000000a606067210 */ /* 0x080fe20007f1e0ff */
[----:B------:R-:W-:Y:S01]  /*1a80*/  IMAD R22, R24, c[0x0][0x28c], R22 ;  /* 0x0000a30018167a24 */ /* 0x000fe200078e0216 */
[----:B------:R2:W-:Y:S01]  /*1a90*/  STL.64 [R1+0x20], R36 ;  /* 0x0000202401007387 */ /* 0x0005e20000100a00 */
[----:B------:R-:W-:Y:S01]  /*1aa0*/  CS2R R74, SRZ ;  /* 0x00000000004a7805 */ /* 0x000fe2000001ff00 */
[----:B------:R-:W-:Y:S01]  /*1ab0*/  LEA.HI.X.SX32 R7, R166, R3, 0x1, P0 ;  /* 0x00000003a6077211 */ /* 0x000fe200000f0eff */
[----:B------:R-:W-:Y:S01]  /*1ac0*/  IMAD R3, R19, c[0x0][0x278], RZ ;  /* 0x00009e0013037a24 */ /* 0x000fe200078e02ff */
[C---:B------:R-:W-:Y:S01]  /*1ad0*/  ISETP.LT.OR P0, PT, R0.reuse, 0x1, P2 ;  /* 0x000000010000780c */ /* 0x040fe20001701670 */
[C---:B-1----:R-:W-:Y:S01]  /*1ae0*/  IMAD R11, R23.reuse, c[0x0][0x210], RZ ;  /* 0x00008400170b7a24 */ /* 0x042fe200078e02ff */
[----:B------:R-:W-:Y:S01]  /*1af0*/  ISETP.LT.OR P2, PT, R0, 0x21, P2 ;  /* 0x000000210000780c */ /* 0x000fe20001741670 */
[C---:B------:R-:W-:Y:S01]  /*1b00*/  IMAD.WIDE.U32 R16, R24.reuse, c[0x0][0x238], R6 ;  /* 0x00008e0018107a25 */ /* 0x040fe200078e0006 */
[----:B------:R-:W-:Y:S01]  /*1b10*/  CS2R R72, SRZ ;  /* 0x0000000000487805 */ /* 0x000fe2000001ff00 */
[----:B------:R-:W-:Y:S01]  /*1b20*/  CS2R R70, SRZ ;  /* 0x0000000000467805 */ /* 0x000fe2000001ff00 */
[----:B------:R-:W-:Y:S01]  /*1b30*/  CS2R R68, SRZ ;  /* 0x0000000000447805 */ /* 0x000fe2000001ff00 */
[----:B------:R-:W-:Y:S01]  /*1b40*/  IMAD R23, R23, c[0x0][0x238], RZ ;  /* 0x00008e0017177a24 */ /* 0x000fe200078e02ff */
[----:B------:R-:W-:Y:S01]  /*1b50*/  CS2R R66, SRZ ;  /* 0x0000000000427805 */ /* 0x000fe2000001ff00 */
[----:B------:R-:W-:Y:S01]  /*1b60*/  IMAD.MOV.U32 R7, RZ, RZ, c[0x0][0x178] ;  /* 0x00005e00ff077624 */ /* 0x000fe200078e00ff */
[----:B------:R-:W-:Y:S01]  /*1b70*/  CS2R R64, SRZ ;  /* 0x0000000000407805 */ /* 0x000fe2000001ff00 */
[----:B------:R-:W-:Y:S01]  /*1b80*/  IMAD R11, R24, c[0x0][0x214], R11 ;  /* 0x00008500180b7a24 */ /* 0x000fe200078e020b */
[----:B------:R-:W-:Y:S01]  /*1b90*/  CS2R R62, SRZ ;  /* 0x00000000003e7805 */ /* 0x000fe2000001ff00 */
[----:B------:R1:W-:Y:S01]  /*1ba0*/  LDGSTS.E.BYPASS.LTC128B.128 [R240+0x10080], [R4.64], !P0 ;  /* 0x1008000004f07fae */ /* 0x0003e2000c101d4c */
[----:B------:R-:W-:Y:S01]  /*1bb0*/  ISETP.GT.AND P0, PT, R166, 0xf, PT ;  /* 0x0000000fa600780c */ /* 0x000fe20003f04270 */
[----:B------:R-:W-:Y:S01]  /*1bc0*/  IMAD R23, R24, c[0x0][0x23c], R23 ;  /* 0x00008f0018177a24 */ /* 0x000fe200078e0217 */
[----:B------:R-:W-:Y:S01]  /*1bd0*/  LEA.HI R24, R35, R166, RZ, 0x4 ;  /* 0x000000a623187211 */ /* 0x000fe200078f20ff */
[----:B------:R1:W-:Y:S01]  /*1be0*/  LDGSTS.E.BYPASS.LTC128B.128 [R240+0x12080], [R4.64+0x80], !P1 ;  /* 0x1208008004f07fae */ /* 0x0003e2000c901d4c */
[C---:B------:R-:W-:Y:S01]  /*1bf0*/  ISETP.LT.OR P1, PT, R0.reuse, 0x1, P4 ;  /* 0x000000010000780c */ /* 0x040fe20002721670 */
[----:B------:R-:W-:Y:S01]  /*1c00*/  IMAD.MOV.U32 R10, RZ, RZ, c[0x0][0x17c] ;  /* 0x00005f00ff0a7624 */ /* 0x000fe200078e00ff */
[----:B------:R-:W-:Y:S01]  /*1c10*/  SHF.R.S32.HI R236, RZ, 0x4, R24 ;  /* 0x00000004ffec7819 */ /* 0x000fe20000011418 */
[----:B------:R1:W-:Y:S01]  /*1c20*/  LDGSTS.E.BYPASS.LTC128B.128 [R240+0x14080], [R4.64+0x100], !P3 ;  /* 0x1408010004f07fae */ /* 0x0003e2000d901d4c */
[----:B------:R-:W-:Y:S01]  /*1c30*/  LEA R6, P3, R7, R4, 0x6 ;  /* 0x0000000407067211 */ /* 0x000fe200078630ff */
[----:B------:R-:W-:Y:S01]  /*1c40*/  IMAD R3, R21, c[0x0][0x27c], R3 ;  /* 0x00009f0015037a24 */ /* 0x000fe200078e0203 */
[----:B------:R-:W-:Y:S01]  /*1c50*/  ISETP.LT.OR P4, PT, R0, 0x21, P4 ;  /* 0x000000210000780c */ /* 0x000fe20002781670 */
[----:B------:R-:W-:Y:S01]  /*1c60*/  CS2R R60, SRZ ;  /* 0x00000000003c7805 */ /* 0x000fe2000001ff00 */
[----:B------:R-:W-:Y:S01]  /*1c70*/  LEA.HI.X R7, R7, R5, R10, 0x6, P3 ;  /* 0x0000000507077211 */ /* 0x000fe200018f340a */
[----:B------:R-:W-:Y:S01]  /*1c80*/  IMAD.IADD R18, R37, 0x1, R3 ;  /* 0x0000000125127824 */ /* 0x000fe200078e0203 */
[----:B------:R-:W-:Y:S01]  /*1c90*/  LEA.HI R10, R24, R236, RZ, 0x1 ;  /* 0x000000ec180a7211 */ /* 0x000fe200078f08ff */
[----:B------:R-:W-:Y:S01]  /*1ca0*/  IMAD.IADD R3, R9, 0x1, R11 ;  /* 0x0000000109037824 */ /* 0x000fe200078e020b */
[----:B------:R-:W-:Y:S01]  /*1cb0*/  CS2R R58, SRZ ;  /* 0x00000000003a7805 */ /* 0x000fe2000001ff00 */
[----:B------:R1:W-:Y:S01]  /*1cc0*/  LDGSTS.E.BYPASS.LTC128B.128 [R240+0x16080], [R4.64+0x180], !P1 ;  /* 0x1608018004f07fae */ /* 0x0003e2000c901d4c */
[----:B------:R-:W-:Y:S01]  /*1cd0*/  LOP3.LUT R10, R10, 0xfffffffe, RZ, 0xc0, !PT ;  /* 0xfffffffe0a0a7812 */ /* 0x000fe200078ec0ff */
[----:B------:R-:W-:Y:S01]  /*1ce0*/  CS2R R56, SRZ ;  /* 0x0000000000387805 */ /* 0x000fe2000001ff00 */
[----:B------:R-:W-:Y:S01]  /*1cf0*/  ISETP.GE.AND P1, PT, R2, c[0x0][0x16c], PT ;  /* 0x00005b0002007a0c */ /* 0x000fe20003f26270 */
[----:B------:R3:W-:Y:S01]  /*1d00*/  STL [R1+0x38], R18 ;  /* 0x0000381201007387 */ /* 0x0007e20000100800 */
[----:B------:R-:W-:Y:S01]  /*1d10*/  CS2R R54, SRZ ;  /* 0x0000000000367805 */ /* 0x000fe2000001ff00 */
[----:B------:R-:W-:Y:S01]  /*1d20*/  IMAD.IADD R236, R236, 0x1, -R10 ;  /* 0x00000001ecec7824 */ /* 0x000fe200078e0a0a */
[----:B------:R-:W-:Y:S01]  /*1d30*/  SEL R34, RZ, 0x1, P1 ;  /* 0x00000001ff227807 */ /* 0x000fe20000800000 */
[----:B------:R4:W-:Y:S01]  /*1d40*/  LDGSTS.E.BYPASS.LTC128B.128 [R240+0x11080], [R6.64], !P2 ;  /* 0x1108000006f07fae */ /* 0x0009e2000d101d4c */
[C---:B------:R-:W-:Y:S01]  /*1d50*/  ISETP.GE.AND P2, PT, R2.reuse, c[0x0][0x1fc], PT ;  /* 0x00007f0002007a0c */ /* 0x040fe20003f46270 */
[----:B------:R-:W-:Y:S01]  /*1d60*/  CS2R R52, SRZ ;  /* 0x0000000000347805 */ /* 0x000fe2000001ff00 */
[----:B------:R-:W-:Y:S01]  /*1d70*/  ISETP.GE.AND P1, PT, R29, c[0x0][0x1fc], PT ;  /* 0x00007f001d007a0c */ /* 0x000fe20003f26270 */
[----:B------:R4:W-:Y:S01]  /*1d80*/  LDGSTS.E.BYPASS.LTC128B.128 [R240+0x13080], [R6.64+0x80], !P6 ;  /* 0x1308008006f07fae */ /* 0x0009e2000f101d4c */
[----:B------:R-:W-:Y:S01]  /*1d90*/  ISETP.GE.AND P6, PT, R2, c[0x0][0x1fc], PT ;  /* 0x00007f0002007a0c */ /* 0x000fe20003fc6270 */
[----:B------:R-:W-:Y:S01]  /*1da0*/  IMAD.MOV.U32 R2, RZ, RZ, R8 ;  /* 0x000000ffff027224 */ /* 0x000fe200078e0008 */
[----:B------:R-:W-:Y:S01]  /*1db0*/  CS2R R50, SRZ ;  /* 0x0000000000327805 */ /* 0x000fe2000001ff00 */
[----:B------:R-:W-:Y:S01]  /*1dc0*/  IMAD R8, R19, c[0x0][0x218], RZ ;  /* 0x0000860013087a24 */ /* 0x000fe200078e02ff */
[----:B------:R4:W-:Y:S01]  /*1dd0*/  LDGSTS.E.BYPASS.LTC128B.128 [R240+0x15080], [R6.64+0x100], !P5 ;  /* 0x1508010006f07fae */ /* 0x0009e2000e901d4c */
[----:B------:R-:W-:Y:S01]  /*1de0*/  ISETP.GE.AND P5, PT, R29, c[0x0][0x16c], PT ;  /* 0x00005b001d007a0c */ /* 0x000fe20003fa6270 */
[----:B------:R-:W-:Y:S01]  /*1df0*/  CS2R R48, SRZ ;  /* 0x0000000000307805 */ /* 0x000fe2000001ff00 */
[----:B------:R-:W-:Y:S01]  /*1e00*/  IMAD R10, R21, c[0x0][0x21c], R8 ;  /* 0x00008700150a7a24 */ /* 0x000fe200078e0208 */
[----:B------:R-:W-:Y:S01]  /*1e10*/  LEA.HI R8, R20, R25, RZ, 0x3 ;  /* 0x0000001914087211 */ /* 0x000fe200078f18ff */
[----:B------:R4:W-:Y:S01]  /*1e20*/  LDGSTS.E.BYPASS.LTC128B.128 [R240+0x17080], [R6.64+0x180], !P4 ;  /* 0x1708018006f07fae */ /* 0x0009e2000e101d4c */
[----:B------:R-:W-:Y:S01]  /*1e30*/  ISETP.GE.AND P4, PT, R27, c[0x0][0x16c], PT ;  /* 0x00005b001b007a0c */ /* 0x000fe20003f86270 */
[----:B------:R-:W-:Y:S01]  /*1e40*/  CS2R R46, SRZ ;  /* 0x00000000002e7805 */ /* 0x000fe2000001ff00 */
[----:B------:R-:W-:Y:S01]  /*1e50*/  CS2R R44, SRZ ;  /* 0x00000000002c7805 */ /* 0x000fe2000001ff00 */
[----:B------:R-:W-:Y:S01]  /*1e60*/  CS2R R42, SRZ ;  /* 0x00000000002a7805 */ /* 0x000fe2000001ff00 */
[----:B-1----:R-:W-:Y:S01]  /*1e70*/  @!P0 IADD3 R4, P3, R36, UR17, RZ ;  /* 0x0000001124048c10 */ /* 0x002fe2000ff7e0ff */
[----:B--2---:R-:W-:Y:S01]  /*1e80*/  IMAD.WIDE.U32 R36, R21, c[0x0][0x218], R2 ;  /* 0x0000860015247a25 */ /* 0x004fe200078e0002 */
[----:B------:R-:W-:Y:S01]  /*1e90*/  SEL R243, RZ, 0x8, P4 ;  /* 0x00000008fff37807 */ /* 0x000fe20002000000 */
[----:B------:R-:W-:Y:S01]  /*1ea0*/  CS2R R40, SRZ ;  /* 0x0000000000287805 */ /* 0x000fe2000001ff00 */
[----:B------:R-:W-:Y:S01]  /*1eb0*/  @!P0 IADD3.X R5, R18, UR15, RZ, P3, !PT ;  /* 0x0000000f12058c10 */ /* 0x000fe20009ffe4ff */
[----:B------:R-:W-:Y:S01]  /*1ec0*/  IMAD.U32 R2, RZ, RZ, UR10 ;  /* 0x0000000aff027e24 */ /* 0x000fe2000f8e00ff */
[----:B---3--:R-:W-:Y:S01]  /*1ed0*/  LEA.HI R18, R35, R166, RZ, 0x5 ;  /* 0x000000a623127211 */ /* 0x008fe200078f28ff */
[----:B------:R-:W-:Y:S01]  /*1ee0*/  IMAD.IADD R31, R37, 0x1, R10 ;  /* 0x00000001251f7824 */ /* 0x000fe200078e020a */
[C---:B------:R-:W-:Y:S01]  /*1ef0*/  @!P0 LEA R12, P3, R4.reuse, c[0x0][0x258], 0x2 ;  /* 0x00009600040c8a11 */ /* 0x040fe200078610ff */
[----:B------:R-:W-:Y:S01]  /*1f00*/  STL.64 [R1], R36 ;  /* 0x0000002401007387 */ /* 0x000fe20000100a00 */
[--C-:B------:R-:W-:Y:S01]  /*1f10*/  SHF.R.S32.HI R11, RZ, 0x5, R18.reuse ;  /* 0x00000005ff0b7819 */ /* 0x100fe20000011412 */
[----:B------:R-:W-:Y:S01]  /*1f20*/  USHF.L.U64.HI UR10, UR4, 0x5, UR5 ;  /* 0x00000005040a7899 */ /* 0x000fe20008010205 */
[----:B------:R-:W-:Y:S01]  /*1f30*/  SHF.R.S32.HI R9, RZ, 0x1f, R18 ;  /* 0x0000001fff097819 */ /* 0x000fe20000011412 */
[----:B------:R1:W-:Y:S01]  /*1f40*/  STL [R1+0x10], R31 ;  /* 0x0000101f01007387 */ /* 0x0003e20000100800 */
[----:B------:R-:W-:Y:S01]  /*1f50*/  @!P0 LEA.HI.X R13, R4, c[0x0][0x25c], R5, 0x2, P3 ;  /* 0x00009700040d8a11 */ /* 0x000fe200018f1405 */
[----:B------:R-:W-:Y:S01]  /*1f60*/  IMAD.U32 R5, RZ, RZ, UR19 ;  /* 0x00000013ff057e24 */ /* 0x000fe2000f8e00ff */
[----:B------:R-:W-:Y:S01]  /*1f70*/  LEA.HI R5, R9, R11, RZ, 0x2 ;  /* 0x0000000b09057211 */ /* 0x000fe200078f10ff */
[----:B------:R-:W-:Y:S01]  /*1f80*/  IMAD.U32 R4, RZ, RZ, UR18 ;  /* 0x00000012ff047e24 */ /* 0x000fe2000f8e00ff */
[----:B------:R-:W-:Y:S01]  /*1f90*/  ISETP.GE.AND P4, PT, R28, c[0x0][0x1fc], PT ;  /* 0x00007f001c007a0c */ /* 0x000fe20003f86270 */
[----:B------:R-:W-:Y:S01]  /*1fa0*/  UISETP.GT.AND UP2, UPT, UR6, -0x1, UPT ;  /* 0xffffffff0600788c */ /* 0x000fe2000bf44270 */
[----:B------:R-:W-:-:S02]  /*1fb0*/  LOP3.LUT R9, R5, 0xfffffffc, RZ, 0xc0, !PT ;  /* 0xfffffffc05097812 */ /* 0x000fc400078ec0ff */
[----:B------:R-:W-:Y:S01]  /*1fc0*/  LOP3.LUT R5, R8, 0xfffffff8, RZ, 0xc0, !PT ;  /* 0xfffffff808057812 */ /* 0x000fe200078ec0ff */
[----:B----4-:R-:W-:Y:S01]  /*1fd0*/  IMAD.IADD R7, R15, 0x1, R22 ;  /* 0x000000010f077824 */ /* 0x010fe200078e0216 */
[C---:B------:R-:W-:Y:S01]  /*1fe0*/  LEA R8, P3, R4.reuse, R36, 0x6 ;  /* 0x0000002404087211 */ /* 0x040fe200078630ff */
[----:B------:R-:W-:Y:S01]  /*1ff0*/  IMAD.MOV.U32 R6, RZ, RZ, R14 ;  /* 0x000000ffff067224 */ /* 0x000fe200078e000e */
[----:B------:R-:W-:Y:S01]  /*2000*/  SEL R15, RZ, 0xffffffff, P1 ;  /* 0xffffffffff0f7807 */ /* 0x000fe20000800000 */
[----:B------:R-:W-:Y:S01]  /*2010*/  IMAD.IADD R25, R25, 0x1, -R5 ;  /* 0x0000000119197824 */ /* 0x000fe200078e0a05 */
[----:B------:R-:W-:Y:S01]  /*2020*/  LEA.HI.X R2, R4, R31, R2, 0x6, P3 ;  /* 0x0000001f04027211 */ /* 0x000fe200018f3402 */
[----:B------:R-:W-:Y:S01]  /*2030*/  IMAD.WIDE.U32 R38, R21, c[0x0][0x290], R6 ;  /* 0x0000a40015267a25 */ /* 0x000fe200078e0006 */
[----:B------:R-:W-:Y:S02]  /*2040*/  ISETP.GE.AND P3, PT, R28, c[0x0][0x16c], PT ;  /* 0x00005b001c007a0c */ /* 0x000fe40003f66270 */
[----:B------:R-:W-:Y:S01]  /*2050*/  LEA R4, P1, R8, c[0x0][0x1f0], 0x1 ;  /* 0x00007c0008047a11 */ /* 0x000fe200078208ff */
[----:B------:R-:W-:Y:S01]  /*2060*/  IMAD.SHL.U32 R6, R32, 0x40, RZ ;  /* 0x0000004020067824 */ /* 0x000fe200078e00ff */
[----:B------:R-:W-:Y:S01]  /*2070*/  LEA.HI R20, R11, R11, RZ, 0x1 ;  /* 0x0000000b0b147211 */ /* 0x000fe200078f08ff */
[----:B------:R-:W-:Y:S01]  /*2080*/  IMAD.SHL.U32 R7, R236, 0x20, RZ ;  /* 0x00000020ec077824 */ /* 0x000fe200078e00ff */
[----:B------:R-:W-:Y:S01]  /*2090*/  LEA.HI.X R5, R8, c[0x0][0x1f4], R2, 0x1, P1 ;  /* 0x00007d0008057a11 */ /* 0x000fe200008f0c02 */
[----:B------:R-:W-:Y:S01]  /*20a0*/  IMAD.MOV.U32 R2, RZ, RZ, R16 ;  /* 0x000000ffff027224 */ /* 0x000fe200078e0010 */
[----:B-1----:R-:W-:Y:S01]  /*20b0*/  SEL R31, RZ, 0xffffffff, P5 ;  /* 0xffffffffff1f7807 */ /* 0x002fe20002800000 */
[----:B------:R1:W-:Y:S01]  /*20c0*/  STL.64 [R1+0x18], R38 ;  /* 0x0000182601007387 */ /* 0x0003e20000100a00 */
[----:B------:R-:W-:-:S02]  /*20d0*/  ISETP.GE.AND P5, PT, R29, c[0x0][0x1fc], PT ;  /* 0x00007f001d007a0c */ /* 0x000fc40003fa6270 */
[----:B------:R-:W-:Y:S02]  /*20e0*/  SEL R29, RZ, 0x4, P3 ;  /* 0x00000004ff1d7807 */ /* 0x000fe40001800000 */
[----:B------:R-:W-:Y:S02]  /*20f0*/  ISETP.GE.AND P3, PT, R28, c[0x0][0x1fc], PT ;  /* 0x00007f001c007a0c */ /* 0x000fe40003f66270 */
[----:B------:R-:W-:Y:S02]  /*2100*/  SEL R28, RZ, 0x1, P2 ;  /* 0x00000001ff1c7807 */ /* 0x000fe40001000000 */
[----:B------:R-:W-:Y:S02]  /*2110*/  ISETP.GE.AND P2, PT, R27, c[0x0][0x1fc], PT ;  /* 0x00007f001b007a0c */ /* 0x000fe40003f46270 */
[----:B------:R-:W-:Y:S01]  /*2120*/  LOP3.LUT R3, R20, 0xfffffffe, RZ, 0xc0, !PT ;  /* 0xfffffffe14037812 */ /* 0x000fe200078ec0ff */
[----:B------:R-:W-:Y:S01]  /*2130*/  IMAD.IADD R20, R11, 0x1, -R9 ;  /* 0x000000010b147824 */ /* 0x000fe200078e0a09 */
[----:B------:R-:W-:-:S02]  /*2140*/  SEL R242, RZ, 0x8, P2 ;  /* 0x00000008fff27807 */ /* 0x000fc40001000000 */
[C---:B------:R-:W-:Y:S01]  /*2150*/  ISETP.LT.OR P1, PT, R0.reuse, 0x1, P6 ;  /* 0x000000010000780c */ /* 0x040fe20003721670 */
[----:B------:R-:W-:Y:S01]  /*2160*/  IMAD.IADD R26, R11, 0x1, -R3 ;  /* 0x000000010b1a7824 */ /* 0x000fe200078e0a03 */
[----:B------:R-:W-:Y:S01]  /*2170*/  ISETP.LT.OR P2, PT, R0, 0x1, P5 ;  /* 0x000000010000780c */ /* 0x000fe20002f41670 */
[----:B------:R-:W-:Y:S01]  /*2180*/  @!P0 IMAD.SHL.U32 R11, R166, 0x10, RZ ;  /* 0x00000010a60b8824 */ /* 0x000fe200078e00ff */
[----:B------:R-:W-:Y:S01]  /*2190*/  LOP3.LUT R9, R18, 0xffffffe0, RZ, 0xc0, !PT ;  /* 0xffffffe012097812 */ /* 0x000fe200078ec0ff */
[----:B------:R-:W-:Y:S01]  /*21a0*/  IMAD.IADD R3, R17, 0x1, R23 ;  /* 0x0000000111037824 */ /* 0x000fe200078e0217 */
[----:B------:R-:W-:Y:S02]  /*21b0*/  LOP3.LUT R8, R24, 0xfffffff0, RZ, 0xc0, !PT ;  /* 0xfffffff018087812 */ /* 0x000fe400078ec0ff */
[----:B------:R-:W-:Y:S01]  /*21c0*/  SEL R22, RZ, 0x4, P3 ;  /* 0x00000004ff167807 */ /* 0x000fe20001800000 */
[C---:B------:R-:W-:Y:S01]  /*21d0*/  IMAD.IADD R9, R166.reuse, 0x1, -R9 ;  /* 0x00000001a6097824 */ /* 0x040fe200078e0a09 */
[----:B------:R-:W-:Y:S01]  /*21e0*/  ISETP.GE.AND P3, PT, R27, c[0x0][0x1fc], PT ;  /* 0x00007f001b007a0c */ /* 0x000fe20003f66270 */
[----:B------:R-:W-:Y:S01]  /*21f0*/  IMAD.IADD R8, R166, 0x1, -R8 ;  /* 0x00000001a6087824 */ /* 0x000fe200078e0a08 */
[----:B------:R2:W-:Y:S01]  /*2200*/  @!P0 LDGSTS.E.BYPASS.LTC128B.128 [R11+0x20080], [R12.64] ;  /* 0x200800000c0b8fae */ /* 0x0005e2000b901d4c */
[C---:B------:R-:W-:Y:S01]  /*2210*/  ISETP.LT.OR P6, PT, R0.reuse, 0x21, P6 ;  /* 0x000000210000780c */ /* 0x040fe200037c1670 */
[----:B------:R-:W-:Y:S01]  /*2220*/  IMAD.WIDE.U32 R164, R21, c[0x0][0x240], R2 ;  /* 0x0000900015a47a25 */ /* 0x000fe200078e0002 */
[----:B------:R-:W-:Y:S01]  /*2230*/  ISETP.LT.OR P5, PT, R0, 0x21, P5 ;  /* 0x000000210000780c */ /* 0x000fe20002fa1670 */
[----:B------:R-:W0:Y:S01]  /*2240*/  LDGDEPBAR ;  /* 0x00000000000079af */ /* 0x000e220000000000 */
[----:B------:R-:W-:Y:S01]  /*2250*/  SHF.R.S32.HI R10, RZ, 0x1f, R8 ;  /* 0x0000001fff0a7819 */ /* 0x000fe20000011408 */
[----:B------:R-:W-:Y:S01]  /*2260*/  IMAD.SHL.U32 R3, R248, 0x8, RZ ;  /* 0x00000008f8037824 */ /* 0x000fe200078e00ff */
[----:B------:R-:W-:Y:S01]  /*2270*/  LEA.HI R2, R35, R166, RZ, 0x7 ;  /* 0x000000a623027211 */ /* 0x000fe200078f38ff */
[----:B------:R3:W-:Y:S01]  /*2280*/  LDGSTS.E.BYPASS.LTC128B.128 [R240+0x18080], [R4.64], !P1 ;  /* 0x1808000004f07fae */ /* 0x0007e2000c901d4c */
[----:B------:R-:W-:-:S02]  /*2290*/  ISETP.LT.OR P1, PT, R0, 0x1, P4 ;  /* 0x000000010000780c */ /* 0x000fc40002721670 */
[C---:B------:R-:W-:Y:S01]  /*22a0*/  ISETP.LT.OR P4, PT, R0.reuse, 0x21, P4 ;  /* 0x000000210000780c */ /* 0x040fe20002781670 */
[----:B------:R3:W-:Y:S01]  /*22b0*/  LDGSTS.E.BYPASS.LTC128B.128 [R240+0x1a080], [R4.64+0x80], !P2 ;  /* 0x1a08008004f07fae */ /* 0x0007e2000d101d4c */
[C---:B------:R-:W-:Y:S02]  /*22c0*/  ISETP.LT.OR P2, PT, R0.reuse, 0x1, P3 ;  /* 0x000000010000780c */ /* 0x040fe40001f41670 */
[----:B------:R-:W-:Y:S01]  /*22d0*/  ISETP.LT.OR P3, PT, R0, 0x21, P3 ;  /* 0x000000210000780c */ /* 0x000fe20001f61670 */
[C---:B------:R-:W-:Y:S01]  /*22e0*/  IMAD R0, R19.reuse, c[0x0][0x240], RZ ;  /* 0x0000900013007a24 */ /* 0x040fe200078e02ff */
[----:B------:R-:W-:Y:S01]  /*22f0*/  LEA.HI R230, R10, R8, RZ, 0x3 ;  /* 0x000000080ae67211 */ /* 0x000fe200078f18ff */
[----:B------:R-:W-:Y:S01]  /*2300*/  IMAD R10, R19, c[0x0][0x290], RZ ;  /* 0x0000a400130a7a24 */ /* 0x000fe200078e02ff */
[----:B------:R-:W-:Y:S01]  /*2310*/  LOP3.LUT R3, R3, 0x8, RZ, 0xc0, !PT ;  /* 0x0000000803037812 */ /* 0x000fe200078ec0ff */
[C---:B------:R-:W-:Y:S01]  /*2320*/  IMAD R19, R21.reuse, c[0x0][0x244], R0 ;  /* 0x0000910015137a24 */ /* 0x040fe200078e0200 */
[----:B------:R-:W-:Y:S01]  /*2330*/  STL.64 [R1+0x30], R164 ;  /* 0x000030a401007387 */ /* 0x000fe20000100a00 */
[----:B------:R-:W-:-:S03]  /*2340*/  IMAD R14, R21, c[0x0][0x294], R10 ;  /* 0x0000a500150e7a24 */ /* 0x000fc600078e020a */
[----:B------:R3:W-:Y:S01]  /*2350*/  LDGSTS.E.BYPASS.LTC128B.128 [R240+0x1c080], [R4.64+0x100], !P1 ;  /* 0x1c08010004f07fae */ /* 0x0007e2000c901d4c */
[----:B------:R-:W-:Y:S01]  /*2360*/  IMAD.IADD R36, R39, 0x1, R14 ;  /* 0x0000000127247824 */ /* 0x000fe200078e020e */
[----:B--2---:R-:W-:Y:S02]  /*2370*/  SHF.R.S32.HI R12, RZ, 0x1f, R9 ;  /* 0x0000001fff0c7819 */ /* 0x004fe40000011409 */
[----:B------:R-:W-:Y:S01]  /*2380*/  LOP3.LUT R11, R230, 0xfffffff8, RZ, 0xc0, !PT ;  /* 0xfffffff8e60b7812 */ /* 0x000fe200078ec0ff */
[----:B------:R3:W-:Y:S01]  /*2390*/  LDGSTS.E.BYPASS.LTC128B.128 [R240+0x1e080], [R4.64+0x180], !P2 ;  /* 0x1e08018004f07fae */ /* 0x0007e2000d101d4c */
[----:B------:R-:W-:Y:S01]  /*23a0*/  LEA.HI R17, R12, R9, RZ, 0x2 ;  /* 0x000000090c117211 */ /* 0x000fe200078f10ff */
[----:B------:R-:W-:Y:S02]  /*23b0*/  IMAD.SHL.U32 R230, R230, 0x40, RZ ;  /* 0x00000040e6e67824 */ /* 0x000fe400078e00ff */
[----:B------:R-:W-:Y:S01]  /*23c0*/  IMAD.IADD R16, R8, 0x1, -R11 ;  /* 0x0000000108107824 */ /* 0x000fe200078e0a0b */
[----:B------:R-:W-:Y:S01]  /*23d0*/  LOP3.LUT R0, R17, 0x7ffffffc, RZ, 0xc0, !PT ;  /* 0x7ffffffc11007812 */ /* 0x000fe200078ec0ff */
[----:B------:R-:W-:Y:S01]  /*23e0*/  IMAD.SHL.U32 R11, R30, 0x8, RZ ;  /* 0x000000081e0b7824 */ /* 0x000fe200078e00ff */
[----:B------:R-:W-:Y:S01]  /*23f0*/  LOP3.LUT R230, R230, 0xfffffe00, RZ, 0xc0, !PT ;  /* 0xfffffe00e6e67812 */ /* 0x000fe200078ec0ff */
[----:B------:R2:W-:Y:S02]  /*2400*/  STL [R1+0x28], R36 ;  /* 0x0000282401007387 */ /* 0x0005e40000100800 */
[----:B------:R-:W-:Y:S01]  /*2410*/  IMAD.IADD R12, R9, 0x1, -R0 ;  /* 0x00000001090c7824 */ /* 0x000fe200078e0a00 */
[----:B------:R-:W-:-:S02]  /*2420*/  SHF.R.S32.HI R0, RZ, 0x7, R2 ;  /* 0x00000007ff007819 */ /* 0x000fc40000011402 */
[----:B------:R-:W-:Y:S01]  /*2430*/  LOP3.LUT R2, R6, 0x1c0, RZ, 0xc0, !PT ;  /* 0x000001c006027812 */ /* 0x000fe200078ec0ff */
[----:B------:R-:W-:Y:S01]  /*2440*/  IMAD.SHL.U32 R6, R26, 0x10, RZ ;  /* 0x000000101a067824 */ /* 0x000fe200078e00ff */
[----:B------:R-:W-:Y:S01]  /*2450*/  LEA.HI R13, R0, R0, RZ, 0x1 ;  /* 0x00000000000d7211 */ /* 0x000fe200078f08ff */
[----:B------:R-:W-:Y:S01]  /*2460*/  IMAD R10, R236, 0x2, R0 ;  /* 0x00000002ec0a7824 */ /* 0x000fe200078e0200 */
[----:B------:R-:W-:Y:S02]  /*2470*/  SHF.R.U32.HI R9, RZ, 0x3, R2 ;  /* 0x00000003ff097819 */ /* 0x000fe40000011602 */
[----:B------:R-:W-:Y:S02]  /*2480*/  LOP3.LUT R8, R2, 0x10, R6, 0xf8, !PT ;  /* 0x0000001002087812 */ /* 0x000fe400078ef806 */
[C---:B------:R-:W-:Y:S02]  /*2490*/  LOP3.LUT R2, R9.reuse, R3, R2, 0x1e, !PT ;  /* 0x0000000309027212 */ /* 0x040fe400078e1e02 */
[----:B------:R-:W-:Y:S01]  /*24a0*/  LOP3.LUT R18, R9, R8, R3, 0x1e, !PT ;  /* 0x0000000809127212 */ /* 0x000fe200078e1e03 */
[----:B------:R-:W-:Y:S01]  /*24b0*/  IMAD.U32 R9, RZ, RZ, UR5 ;  /* 0x00000005ff097e24 */ /* 0x000fe2000f8e00ff */
[----:B------:R-:W-:Y:S01]  /*24c0*/  LOP3.LUT R3, R13, 0x1ffffffe, RZ, 0xc0, !PT ;  /* 0x1ffffffe0d037812 */ /* 0x000fe200078ec0ff */
[----:B------:R-:W-:Y:S01]  /*24d0*/  IMAD.U32 R2, R10, 0x200, R2 ;  /* 0x000002000a027824 */ /* 0x000fe200078e0002 */
[----:B------:R-:W-:Y:S01]  /*24e0*/  LOP3.LUT R6, R7, 0x20, RZ, 0xc0, !PT ;  /* 0x0000002007067812 */ /* 0x000fe200078ec0ff */
[----:B------:R-:W-:Y:S01]  /*24f0*/  IMAD.U32 R7, RZ, RZ, UR4 ;  /* 0x00000004ff077e24 */ /* 0x000fe2000f8e00ff */
[----:B------:R-:W-:Y:S01]  /*2500*/  UIADD3 UR5, UR14, 0x1, -UR9 ;  /* 0x000000010e057890 */ /* 0x000fe2000fffe809 */
[----:B------:R-:W-:Y:S01]  /*2510*/  IMAD.IADD R3, R0, 0x1, -R3 ;  /* 0x0000000100037824 */ /* 0x000fe200078e0a03 */
[----:B------:R-:W-:Y:S01]  /*2520*/  LOP3.LUT R13, R6, 0x18, R11, 0xf8, !PT ;  /* 0x00000018060d7812 */ /* 0x000fe200078ef80b */
[----:B------:R-:W-:Y:S01]  /*2530*/  IMAD.SHL.U32 R6, R31, 0x2, RZ ;  /* 0x000000021f067824 */ /* 0x000fe200078e00ff */
[----:B------:R-:W-:Y:S01]  /*2540*/  LEA R8, P1, R7, R4, 0x6 ;  /* 0x0000000407087211 */ /* 0x000fe200078230ff */
[----:B------:R-:W-:Y:S01]  /*2550*/  IMAD R250, R3, 0x4, R12 ;  /* 0x0000000403fa7824 */ /* 0x000fe200078e020c */
[----:B---3--:R-:W-:Y:S01]  /*2560*/  SHF.R.S32.HI R4, RZ, 0x2, R17 ;  /* 0x00000002ff047819 */ /* 0x008fe20000011411 */
[----:B------:R-:W-:Y:S01]  /*2570*/  IMAD.SHL.U32 R3, R25, 0x40, RZ ;  /* 0x0000004019037824 */ /* 0x000fe200078e00ff */
[----:B------:R-:W-:Y:S01]  /*2580*/  LOP3.LUT R11, R6, 0x2, R34, 0xe2, !PT ;  /* 0x00000002060b7812 */ /* 0x000fe200078ee222 */
[----:B------:R-:W-:Y:S01]  /*2590*/  IMAD.SHL.U32 R6, R0, 0x8, RZ ;  /* 0x0000000800067824 */ /* 0x000fe200078e00ff */
[----:B------:R-:W-:Y:S01]  /*25a0*/  LEA.HI.X R9, R7, R5, R9, 0x6, P1 ;  /* 0x0000000507097211 */ /* 0x000fe200008f3409 */
[----:B------:R-:W-:Y:S01]  /*25b0*/  IMAD.SHL.U32 R10, R15, 0x2, RZ ;  /* 0x000000020f0a7824 */ /* 0x000fe200078e00ff */
[----:B------:R-:W-:Y:S01]  /*25c0*/  LOP3.LUT R3, R3, 0x1c0, RZ, 0xc0, !PT ;  /* 0x000001c003037812 */ /* 0x000fe200078ec0ff */
[----:B------:R-:W-:Y:S01]  /*25d0*/  IMAD R241, R20, 0x10, R4 ;  /* 0x0000001014f17824 */ /* 0x000fe200078e0204 */
[----:B------:R-:W-:Y:S01]  /*25e0*/  IADD3 R0, P1, R38, UR17, RZ ;  /* 0x0000001126007c10 */ /* 0x000fe2000ff3e0ff */
[----:B------:R3:W-:Y:S01]  /*25f0*/  LDGSTS.E.BYPASS.LTC128B.128 [R240+0x19080], [R8.64], !P6 ;  /* 0x1908000008f07fae */ /* 0x0007e2000f101d4c */
[----:B------:R-:W-:Y:S01]  /*2600*/  LOP3.LUT R7, R3, 0x8, R6, 0xf8, !PT ;  /* 0x0000000803077812 */ /* 0x000fe200078ef806 */
[----:B------:R-:W-:Y:S01]  /*2610*/  IMAD.SHL.U32 R250, R250, 0x2, RZ ;  /* 0x00000002fafa7824 */ /* 0x000fe200078e00ff */
[----:B------:R-:W-:Y:S01]  /*2620*/  SHF.R.U32.HI R6, RZ, 0x3, R3 ;  /* 0x00000003ff067819 */ /* 0x000fe20000011603 */
[----:B------:R3:W-:Y:S01]  /*2630*/  LDGSTS.E.BYPASS.LTC128B.128 [R240+0x1b080], [R8.64+0x80], !P5 ;  /* 0x1b08008008f07fae */ /* 0x0007e2000e901d4c */
[----:B------:R-:W-:Y:S01]  /*2640*/  IADD3.X R3, R36, UR15, RZ, P1, !PT ;  /* 0x0000000f24037c10 */ /* 0x000fe20008ffe4ff */
[----:B------:R-:W-:Y:S01]  /*2650*/  USHF.L.U32 UR15, UR4, 0x5, URZ ;  /* 0x00000005040f7899 */ /* 0x000fe2000800063f */
[----:B------:R-:W-:Y:S01]  /*2660*/  LEA R14, P1, R0, c[0x0][0x280], 0x2 ;  /* 0x0000a000000e7a11 */ /* 0x000fe200078210ff */
[----:B------:R3:W-:Y:S01]  /*2670*/  LDGSTS.E.BYPASS.LTC128B.128 [R240+0x1d080], [R8.64+0x100], !P4 ;  /* 0x1d08010008f07fae */ /* 0x0007e2000e101d4c */
[----:B------:R-:W-:Y:S01]  /*2680*/  LOP3.LUT R10, R10, 0x2, R28, 0xe2, !PT ;  /* 0x000000020a0a7812 */ /* 0x000fe200078ee21c */
[----:B------:R-:W-:Y:S01]  /*2690*/  ULDC UR4, c[0x0][0x2a0] ;  /* 0x0000a80000047ab9 */ /* 0x000fe20000000800 */
[----:B------:R-:W-:Y:S01]  /*26a0*/  LEA.HI.X R15, R0, c[0x0][0x284], R3, 0x2, P1 ;  /* 0x0000a100000f7a11 */ /* 0x000fe200008f1403 */
[----:B------:R-:W-:Y:S01]  /*26b0*/  IMAD.SHL.U32 R3, R16, 0x40, RZ ;  /* 0x0000004010037824 */ /* 0x000fe200078e00ff */
[----:B------:R-:W-:Y:S01]  /*26c0*/  LOP3.LUT R0, R33, 0x3ffffffc, RZ, 0xc0, !PT ;  /* 0x3ffffffc21007812 */ /* 0x000fe200078ec0ff */
[----:B------:R3:W-:Y:S01]  /*26d0*/  LDGSTS.E.BYPASS.LTC128B.128 [R240+0x1f080], [R8.64+0x180], !P3 ;  /* 0x1f08018008f07fae */ /* 0x0007e2000d901d4c */
[----:B------:R-:W-:Y:S01]  /*26e0*/  LOP3.LUT R243, R243, R11, R29, 0xfe, !PT ;  /* 0x0000000bf3f37212 */ /* 0x000fe200078efe1d */
[----:B------:R-:W-:Y:S01]  /*26f0*/  IMAD.MOV.U32 R11, RZ, RZ, 0x10 ;  /* 0x00000010ff0b7424 */ /* 0x000fe200078e00ff */
[----:B------:R-:W-:Y:S01]  /*2700*/  LOP3.LUT R12, R7, R6, RZ, 0x3c, !PT ;  /* 0x00000006070c7212 */ /* 0x000fe200078e3cff */
[----:B------:R-:W-:Y:S01]  /*2710*/  IMAD.IADD R7, R166, 0x1, -R0 ;  /* 0x00000001a6077824 */ /* 0x000fe200078e0a00 */
[----:B------:R-:W-:Y:S01]  /*2720*/  LOP3.LUT R242, R242, R10, R22, 0xfe, !PT ;  /* 0x0000000af2f27212 */ /* 0x000fe200078efe16 */
[----:B------:R-:W-:Y:S01]  /*2730*/  IMAD.SHL.U32 R10, R20, 0x400, RZ ;  /* 0x00000400140a7824 */ /* 0x000fe200078e00ff */
[----:B------:R-:W-:Y:S01]  /*2740*/  R2P PR, R16, 0x6 ;  /* 0x0000000610007804 */ /* 0x000fe20000000000 */
[C---:B------:R-:W-:Y:S01]  /*2750*/  IMAD R0, R236.reuse, 0x200, R18 ;  /* 0x00000200ec007824 */ /* 0x040fe200078e0212 */
[----:B------:R-:W-:Y:S01]  /*2760*/  LOP3.LUT R3, R3, 0x1c0, RZ, 0xc0, !PT ;  /* 0x000001c003037812 */ /* 0x000fe200078ec0ff */
[----:B------:R-:W-:Y:S01]  /*2770*/  IMAD.SHL.U32 R236, R236, 0x8, RZ ;  /* 0x00000008ecec7824 */ /* 0x000fe200078e00ff */
[----:B------:R-:W-:Y:S01]  /*2780*/  ULOP3.LUT UR4, URZ, UR4, URZ, 0x33, !UPT ;  /* 0x000000043f047292 */ /* 0x000fe2000f8e333f */
[----:B------:R-:W-:Y:S01]  /*2790*/  SEL R5, R11, 0xfffffff0, !P1 ;  /* 0xfffffff00b057807 */ /* 0x000fe20004800000 */
[----:B------:R-:W-:Y:S01]  /*27a0*/  IMAD R7, R7, 0x2, R10 ;  /* 0x0000000207077824 */ /* 0x000fe200078e020a */
[----:B------:R-:W-:Y:S01]  /*27b0*/  SEL R4, R246, 0xffffffe0, !P2 ;  /* 0xffffffe0f6047807 */ /* 0x000fe20005000000 */
[----:B------:R-:W-:Y:S01]  /*27c0*/  IMAD.SHL.U32 R2, R2, 0x2, RZ ;  /* 0x0000000202027824 */ /* 0x000fe200078e00ff */
[----:B------:R-:W-:Y:S01]  /*27d0*/  R2P PR, R32, 0x6 ;  /* 0x0000000620007804 */ /* 0x000fe20000000000 */
[----:B------:R-:W-:Y:S01]  /*27e0*/  IMAD.IADD R12, R12, 0x1, R7 ;  /* 0x000000010c0c7824 */ /* 0x000fe200078e0207 */
[--C-:B------:R-:W-:Y:S01]  /*27f0*/  SHF.R.U32.HI R6, RZ, 0x3, R3.reuse ;  /* 0x00000003ff067819 */ /* 0x100fe20000011603 */
[----:B------:R-:W-:Y:S01]  /*2800*/  IMAD.SHL.U32 R235, R0, 0x2, RZ ;  /* 0x0000000200eb7824 */ /* 0x000fe200078e00ff */
[----:B------:R-:W-:Y:S01]  /*2810*/  LOP3.LUT R236, R3, 0x8, R236, 0xf8, !PT ;  /* 0x0000000803ec7812 */ /* 0x000fe200078ef8ec */
[----:B------:R-:W-:Y:S01]  /*2820*/  IMAD.SHL.U32 R244, R12, 0x2, RZ ;  /* 0x000000020cf47824 */ /* 0x000fe200078e00ff */
[----:B------:R-:W-:Y:S01]  /*2830*/  LOP3.LUT R7, R6, R13, R3, 0x1e, !PT ;  /* 0x0000000d06077212 */ /* 0x000fe200078e1e03 */
[----:B-1----:R-:W-:Y:S01]  /*2840*/  CS2R R38, SRZ ;  /* 0x0000000000267805 */ /* 0x002fe2000001ff00 */
[----:B------:R-:W-:Y:S01]  /*2850*/  SEL R3, R11, 0xfffffff0, !P1 ;  /* 0xfffffff00b037807 */ /* 0x000fe20004800000 */
[----:B------:R-:W-:Y:S01]  /*2860*/  IMAD R11, R26, 0x400, R230 ;  /* 0x000004001a0b7824 */ /* 0x000fe200078e02e6 */
[----:B------:R-:W-:Y:S01]  /*2870*/  SEL R228, R246, 0xffffffe0, !P2 ;  /* 0xffffffe0f6e47807 */ /* 0x000fe20005000000 */
[----:B---3--:R-:W-:Y:S01]  /*2880*/  IMAD.IADD R8, R165, 0x1, R19 ;  /* 0x00000001a5087824 */ /* 0x008fe200078e0213 */
[----:B------:R-:W-:Y:S01]  /*2890*/  R2P PR, R25, 0x6 ;  /* 0x0000000619007804 */ /* 0x000fe20000000000 */
[----:B------:R-:W-:Y:S01]  /*28a0*/  IMAD R3, R3, 0x2, R2 ;  /* 0x0000000203037824 */ /* 0x000fe200078e0202 */
[----:B------:R-:W-:Y:S01]  /*28b0*/  ISETP.GE.AND P6, PT, R166, 0x10, PT ;  /* 0x00000010a600780c */ /* 0x000fe20003fc6270 */
[----:B------:R-:W-:Y:S01]  /*28c0*/  IMAD.IADD R232, R0, 0x1, R228 ;  /* 0x0000000100e87824 */ /* 0x000fe200078e02e4 */
[----:B------:R-:W-:Y:S01]  /*28d0*/  LOP3.LUT R236, R236, R6, RZ, 0x3c, !PT ;  /* 0x00000006ecec7212 */ /* 0x000fe200078e3cff */
[----:B------:R1:W-:Y:S01]  /*28e0*/  STL [R1+0x2c], R8 ;  /* 0x00002c0801007387 */ /* 0x0003e20000100800 */
[-C--:B------:R-:W-:Y:S01]  /*28f0*/  LOP3.LUT R6, R7, R230.reuse, RZ, 0xfc, !PT ;  /* 0x000000e607067212 */ /* 0x080fe200078efcff */
[----:B------:R-:W-:Y:S01]  /*2900*/  IMAD R229, R228, 0x2, R2 ;  /* 0x00000002e4e57824 */ /* 0x000fe200078e0202 */
[C---:B------:R-:W-:Y:S01]  /*2910*/  IADD3 R7, R244.reuse, 0x20280, RZ ;  /* 0x00020280f4077810 */ /* 0x040fe20007ffe0ff */
[----:B--2---:R-:W-:Y:S01]  /*2920*/  CS2R R36, SRZ ;  /* 0x0000000000247805 */ /* 0x004fe2000001ff00 */
[----:B------:R-:W-:Y:S01]  /*2930*/  IADD3 R245, R244, 0x202c0, RZ ;  /* 0x000202c0f4f57810 */ /* 0x000fe20007ffe0ff */
[----:B------:R-:W-:Y:S01]  /*2940*/  IMAD.SHL.U32 R0, R6, 0x2, RZ ;  /* 0x0000000206007824 */ /* 0x000fe200078e00ff */
[C---:B------:R-:W-:Y:S01]  /*2950*/  IADD3 R230, R236.reuse, R230, R10 ;  /* 0x000000e6ece67210 */ /* 0x040fe20007ffe00a */
[----:B------:R-:W-:Y:S01]  /*2960*/  IMAD.IADD R236, R236, 0x1, R11 ;  /* 0x00000001ecec7824 */ /* 0x000fe200078e020b */
[----:B------:R-:W-:Y:S01]  /*2970*/  @P2 IADD3 R245, R7, -0x40, RZ ;  /* 0xffffffc007f52810 */ /* 0x000fe20007ffe0ff */
[----:B------:R-:W-:Y:S01]  /*2980*/  @!P6 IMAD.SHL.U32 R7, R166, 0x10, RZ ;  /* 0x00000010a607e824 */ /* 0x000fe200078e00ff */
[----:B------:R-:W-:Y:S01]  /*2990*/  SEL R246, R246, 0xffffffe0, !P1 ;  /* 0xffffffe0f6f67807 */ /* 0x000fe20004800000 */
[----:B------:R-:W-:Y:S01]  /*29a0*/  IMAD.SHL.U32 R230, R230, 0x2, RZ ;  /* 0x00000002e6e67824 */ /* 0x000fe200078e00ff */
[----:B------:R-:W-:Y:S01]  /*29b0*/  LEA R236, R236, 0x22280, 0x1 ;  /* 0x00022280ecec7811 */ /* 0x000fe200078e08ff */
[----:B------:R-:W-:Y:S01]  /*29c0*/  IMAD R228, R228, 0x2, R3 ;  /* 0x00000002e4e47824 */ /* 0x000fe200078e0203 */
[----:B------:R2:W-:Y:S01]  /*29d0*/  @!P6 LDGSTS.E.BYPASS.LTC128B.128 [R7+0x20180], [R14.64] ;  /* 0x201800000e07efae */ /* 0x0005e2000b901d4c */
[C---:B------:R-:W-:Y:S01]  /*29e0*/  IMAD R231, R5.reuse, 0x2, R230 ;  /* 0x0000000205e77824 */ /* 0x040fe200078e02e6 */
[----:B------:R-:W-:Y:S01]  /*29f0*/  IADD3 R252, -R250, UR16, RZ ;  /* 0x00000010fafc7c10 */ /* 0x000fe2000fffe1ff */
[----:B------:R-:W-:Y:S01]  /*2a00*/  IMAD R237, R5, 0x2, R236 ;  /* 0x0000000205ed7824 */ /* 0x000fe200078e02ec */
[----:B------:R-:W0:Y:S01]  /*2a10*/  LDGDEPBAR ;  /* 0x00000000000079af */ /* 0x000e220000000000 */
[----:B------:R-:W-:Y:S01]  /*2a20*/  IMAD.IADD R247, R244, 0x1, R246 ;  /* 0x00000001f4f77824 */ /* 0x000fe200078e02f6 */
[----:B------:R-:W-:Y:S01]  /*2a30*/  ULDC UR17, c[0x0][0x2a8] ;  /* 0x0000aa0000117ab9 */ /* 0x000fe20000000800 */
[----:B------:R-:W-:Y:S01]  /*2a40*/  IMAD.SHL.U32 R232, R232, 0x2, RZ ;  /* 0x00000002e8e87824 */ /* 0x000fe200078e00ff */
[----:B------:R-:W-:Y:S01]  /*2a50*/  UIADD3 UR14, UR14, -UR8, URZ ;  /* 0x800000080e0e7290 */ /* 0x000fe2000fffe03f */
[----:B------:R-:W-:Y:S01]  /*2a60*/  IMAD.IADD R246, R246, 0x1, R245 ;  /* 0x00000001f6f67824 */ /* 0x000fe200078e02f5 */
[----:B------:R-:W-:Y:S01]  /*2a70*/  UISETP.GE.AND UP1, UPT, UR17, 0x1, UPT ;  /* 0x000000011100788c */ /* 0x000fe2000bf26270 */
[----:B------:R-:W-:-:S02]  /*2a80*/  IMAD R234, R4, 0x2, R230 ;  /* 0x0000000204ea7824 */ /* 0x000fc400078e02e6 */
[C---:B------:R-:W-:Y:S02]  /*2a90*/  IMAD R239, R4.reuse, 0x2, R236 ;  /* 0x0000000204ef7824 */ /* 0x040fe400078e02ec */
[C---:B------:R-:W-:Y:S02]  /*2aa0*/  IMAD R233, R4.reuse, 0x2, R231 ;  /* 0x0000000204e97824 */ /* 0x040fe400078e02e7 */
[----:B------:R-:W-:Y:S02]  /*2ab0*/  IMAD R238, R4, 0x2, R237 ;  /* 0x0000000204ee7824 */ /* 0x000fe400078e02ed */
[----:B--2---:R-:W-:-:S05]  /*2ac0*/  IMAD.U32 R7, RZ, RZ, UR5 ;  /* 0x00000005ff077e24 */ /* 0x004fca000f8e00ff */
[----:B------:R-:W-:-:S04]  /*2ad0*/  IADD3 R7, R7, -UR8, -R250 ;  /* 0x8000000807077c10 */ /* 0x000fc8000fffe8fa */
[C---:B------:R-:W-:Y:S02]  /*2ae0*/  IADD3 R249, R7.reuse, c[0x0][0x2a4], RZ ;  /* 0x0000a90007f97a10 */ /* 0x040fe40007ffe0ff */
[----:B-1----:R-:W-:Y:S02]  /*2af0*/  IADD3 R251, R7, UR4, RZ ;  /* 0x0000000407fb7c10 */ /* 0x002fe4000fffe0ff */
.L_x_895:
[----:B------:R-:W-:Y:S04]  /*2b00*/  DEPBAR.LE SB0, 0x0 ;  /* 0x000080000000791a */ /* 0x000fe80000000000 */
[----:B------:R-:W-:Y:S01]  /*2b10*/  BAR.SYNC.DEFER_BLOCKING 0x0 ;  /* 0x0000000000007b1d */ /* 0x000fe20000010000 */
[----:B------:R-:W-:Y:S05]  /*2b20*/  PLOP3.LUT P1, PT, PT, PT, UP1, 0x40, 0x0 ;  /* 0x000000000000781c */ /* 0x000fea0003f2e818 */
        /* <DEDUP_REMOVED lines=114> */
[----:B------:R-:W-:Y:S01]  /*3250*/  IADD3 R197, R249, R21, RZ ;  /* 0x00000015f9c57210 */ /* 0x000fe20007ffe0ff */
[----:B------:R-:W-:Y:S03]  /*3260*/  IMAD.IADD R196, R251, 0x1, R21 ;  /* 0x00000001fbc47824 */ /* 0x000fe600078e0215 */
[C---:B---3--:R-:W-:Y:S04]  /*3270*/  HMMA.16816.F32.BF16 R12, R24.reuse, R32, R12 ;  /* 0x00000020180c723c */ /* 0x048fe8000004180c */
[----:B------:R-:W-:Y:S04]  /*3280*/  IMNMX R197, R252, R197, PT ;  /* 0x000000c5fcc57217 */ /* 0x000fe80003800200 */
[----:B------:R-:W-:Y:S01]  /*3290*/  HMMA.16816.F32.BF16 R16, R24, R34, R16 ;  /* 0x000000221810723c */ /* 0x000fe20000041810 */
[----:B------:R-:W-:-:S07]  /*32a0*/  @P1 BRA `(.L_x_885) ;  /* 0x0000019000001947 */ /* 0x000fce0003800000 */
        /* <DEDUP_REMOVED lines=13> */
.L_x_887:
[----:B------:R-:W-:Y:S04]  /*3380*/  MOV R22, c[0x0][0x2a8] ;  /* 0x0000aa0000167a02 */ /* 0x000fe80000000f00 */
[----:B------:R-:W-:Y:S11]  /*3390*/  ISETP.NE.AND P1, PT, R22, 0x1, PT ;  /* 0x000000011600780c */ /* 0x000ff60003f25270 */
[----:B------:R-:W-:Y:S02]  /*33a0*/  @!UPT UIADD3 URZ, URZ, URZ, URZ ;  /* 0x0000003f3f3ff290 */ /* 0x000fe4000fffe03f */
[----:B------:R-:W-:Y:S05]  /*33b0*/  @P1 IMAD.HI.U32 R22, R20, c[0x0][0x2ac], RZ ;  /* 0x0000ab0014161a27 */ /* 0x000fea00078e00ff */
[----:B------:R-:W-:Y:S02]  /*33c0*/  @P1 SHF.R.U32.HI R20, RZ, c[0x0][0x2b0], R22 ;  /* 0x0000ac00ff141a19 */ /* 0x000fe40000011616 */
.L_x_888:
[----:B------:R-:W-:Y:S05]  /*33d0*/  BSYNC B0 ;  /* 0x0000000000007941 */ /* 0x000fea0003800000 */
.L_x_886:
[----:B------:R-:W-:Y:S04]  /*33e0*/  IMAD.MOV.U32 R22, RZ, RZ, c[0x0][0x2a8] ;  /* 0x0000aa00ff167624 */ /* 0x000fe800078e00ff */
[----:B------:R-:W-:Y:S04]  /*33f0*/  IMAD R20, R20, R22, -UR9 ;  /* 0x8000000914147e24 */ /* 0x000fe8000f8e0216 */
[----:B------:R-:W-:Y:S05]  /*3400*/  IMAD.IADD R20, R20, 0x1, -R250 ;  /* 0x0000000114147824 */ /* 0x000fea00078e0afa */
[----:B------:R-:W-:Y:S02]  /*3410*/  IADD3 R22, R20, c[0x0][0x2a8], RZ ;  /* 0x0000aa0014167a10 */ /* 0x000fe40007ffe0ff */
[----:B------:R-:W-:Y:S02]  /*3420*/  IMNMX R196, R196, R20, !PT ;  /* 0x00000014c4c47217 */ /* 0x000fe40007800200 */
[----:B------:R-:W-:Y:S02]  /*3430*/  IMNMX R197, R197, R22, PT ;  /* 0x00000016c5c57217 */ /* 0x000fe40003800200 */
.L_x_885:
[----:B------:R-:W-:Y:S02]  /*3440*/  PLOP3.LUT P1, PT, PT, PT, UP1, 0x40, 0x0 ;  /* 0x000000000000781c */ /* 0x000fe40003f2e818 */
[----:B------:R-:W-:Y:S05]  /*3450*/  IADD3 R20, R21, 0x8, RZ ;  /* 0x0000000815147810 */ /* 0x000fea0007ffe0ff */
[--C-:B------:R-:W-:Y:S02]  /*3460*/  IMAD.IADD R199, R249, 0x1, R20.reuse ;  /* 0x00000001f9c77824 */ /* 0x100fe400078e0214 */
[----:B------:R-:W-:Y:S03]  /*3470*/  IMAD.IADD R198, R251, 0x1, R20 ;  /* 0x00000001fbc67824 */ /* 0x000fe600078e0214 */
[----:B------:R-:W-:Y:S01]  /*3480*/  IMNMX R199, R252, R199, PT ;  /* 0x000000c7fcc77217 */ /* 0x000fe20003800200 */
[----:B------:R-:W-:-:S05]  /*3490*/  @P1 BRA `(.L_x_889) ;  /* 0x0000019000001947 */ /* 0x000fca0003800000 */
        /* <DEDUP_REMOVED lines=13> */
.L_x_891:
[----:B------:R-:W-:Y:S04]  /*3570*/  MOV R21, c[0x0][0x2a8] ;  /* 0x0000aa0000157a02 */ /* 0x000fe80000000f00 */
[----:B------:R-:W-:Y:S11]  /*3580*/  ISETP.NE.AND P1, PT, R21, 0x1, PT ;  /* 0x000000011500780c */ /* 0x000ff60003f25270 */
[----:B------:R-:W-:Y:S02]  /*3590*/  @!UPT UIADD3 URZ, URZ, URZ, URZ ;  /* 0x0000003f3f3ff290 */ /* 0x000fe4000fffe03f */
[----:B------:R-:W-:Y:S05]  /*35a0*/  @P1 IMAD.HI.U32 R21, R20, c[0x0][0x2ac], RZ ;  /* 0x0000ab0014151a27 */ /* 0x000fea00078e00ff */
[----:B------:R-:W-:Y:S02]  /*35b0*/  @P1 SHF.R.U32.HI R20, RZ, c[0x0][0x2b0], R21 ;  /* 0x0000ac00ff141a19 */ /* 0x000fe40000011615 */
.L_x_892:
[----:B------:R-:W-:Y:S05]  /*35c0*/  BSYNC B0 ;  /* 0x0000000000007941 */ /* 0x000fea0003800000 */
.L_x_890:
[----:B------:R-:W-:Y:S04]  /*35d0*/  IMAD.MOV.U32 R21, RZ, RZ, c[0x0][0x2a8] ;  /* 0x0000aa00ff157624 */ /* 0x000fe800078e00ff */
[----:B------:R-:W-:Y:S04]  /*35e0*/  IMAD R20, R20, R21, -UR9 ;  /* 0x8000000914147e24 */ /* 0x000fe8000f8e0215 */
[----:B------:R-:W-:Y:S05]  /*35f0*/  IMAD.IADD R20, R20, 0x1, -R250 ;  /* 0x0000000114147824 */ /* 0x000fea00078e0afa */
[----:B------:R-:W-:Y:S02]  /*3600*/  IADD3 R21, R20, c[0x0][0x2a8], RZ ;  /* 0x0000aa0014157a10 */ /* 0x000fe40007ffe0ff */
[----:B------:R-:W-:Y:S02]  /*3610*/  IMNMX R198, R198, R20, !PT ;  /* 0x00000014c6c67217 */ /* 0x000fe40007800200 */
[----:B------:R-:W-:Y:S02]  /*3620*/  IMNMX R199, R199, R21, PT ;  /* 0x00000015c7c77217 */ /* 0x000fe40003800200 */
.L_x_889:
        /* <DEDUP_REMOVED lines=179> */
[C---:B--2---:R-:W-:Y:S08]  /*4160*/  HMMA.16816.F32.BF16 R28, R164.reuse, R4, R28 ;  /* 0x00000004a41c723c */ /* 0x044ff0000004181c */
[----:B------:R-:W-:Y:S07]  /*4170*/  HMMA.16816.F32.BF16 R32, R164, R6, R32 ;  /* 0x00000006a420723c */ /* 0x000fee0000041820 */
        /* <DEDUP_REMOVED lines=188> */
[C---:B------:R-:W-:Y:S01]  /*4d40*/  LOP3.LUT P5, RZ, R242.reuse, 0x1, RZ, 0xc0, !PT ;  /* 0x00000001f2ff7812 */ /* 0x040fe200078ac0ff */
[----:B------:R-:W-:Y:S01]  /*4d50*/  IMAD.U32 R16, RZ, RZ, UR10 ;  /* 0x0000000aff107e24 */ /* 0x000fe2000f8e00ff */
[----:B------:R-:W3:Y:S01]  /*4d60*/  LDL R202, [R1+0x10] ;  /* 0x0000100001ca7983 */ /* 0x000ee20000100800 */
[----:B------:R-:W-:Y:S01]  /*4d70*/  LOP3.LUT P4, RZ, R242, 0x2, RZ, 0xc0, !PT ;  /* 0x00000002f2ff7812 */ /* 0x000fe2000788c0ff */
[----:B------:R-:W-:Y:S02]  /*4d80*/  UIMAD.WIDE.U32 UR18, UR16, UR4, URZ ;  /* 0x00000004101272a5 */ /* 0x000fe4000f8e003f */
[----:B------:R-:W4:Y:S01]  /*4d90*/  LDL.64 R206, [R1+0x18] ;  /* 0x0000180001ce7983 */ /* 0x000f220000100a00 */
[----:B------:R-:W-:Y:S03]  /*4da0*/  USHF.R.S32.HI UR17, URZ, 0x1f, UR16 ;  /* 0x0000001f3f117899 */ /* 0x000fe60008011410 */
[----:B------:R-:W5:Y:S01]  /*4db0*/  LDL R203, [R1+0x28] ;  /* 0x0000280001cb7983 */ /* 0x000f620000100800 */
[----:B------:R-:W-:Y:S02]  /*4dc0*/  UIMAD UR17, UR17, UR4, URZ ;  /* 0x00000004111172a4 */ /* 0x000fe4000f8e023f */
[----:B------:R-:W-:Y:S02]  /*4dd0*/  USHF.L.U32 UR4, UR18, 0x6, URZ ;  /* 0x0000000612047899 */ /* 0x000fe4000800063f */
[----:B------:R-:W-:Y:S02]  /*4de0*/  UIMAD UR17, UR16, UR5, UR17 ;  /* 0x00000005101172a4 */ /* 0x000fe4000f8e0211 */
[----:B------:R-:W-:Y:S02]  /*4df0*/  USHF.L.U32 UR5, UR16, 0x6, URZ ;  /* 0x0000000610057899 */ /* 0x000fe4000800063f */
[----:B------:R-:W-:Y:S04]  /*4e00*/  UIADD3 UR17, UR19, UR17, URZ ;  /* 0x0000001113117290 */ /* 0x000fe8000fffe03f */
[----:B------:R-:W-:Y:S01]  /*4e10*/  USHF.L.U64.HI UR17, UR18, 0x6, UR17 ;  /* 0x0000000612117899 */ /* 0x000fe20008010211 */
[----:B------:R-:W-:Y:S02]  /*4e20*/  IMAD.U32 R10, RZ, RZ, UR5 ;  /* 0x00000005ff0a7e24 */ /* 0x000fe4000f8e00ff */
[----:B------:R-:W-:Y:S01]  /*4e30*/  IMAD.U32 R15, RZ, RZ, UR5 ;  /* 0x00000005ff0f7e24 */ /* 0x000fe2000f8e00ff */
[----:B--2---:R-:W-:Y:S04]  /*4e40*/  IADD3 R8, P2, R204, UR4, RZ ;  /* 0x00000004cc087c10 */ /* 0x004fe8000ff5e0ff */
[----:B------:R-:W-:Y:S02]  /*4e50*/  LEA R12, P1, R8, c[0x0][0x1f0], 0x1 ;  /* 0x00007c00080c7a11 */ /* 0x000fe400078208ff */
[----:B---3--:R-:W-:Y:S04]  /*4e60*/  IADD3.X R9, R202, UR17, RZ, P2, !PT ;  /* 0x00000011ca097c10 */ /* 0x008fe800097fe4ff */
[----:B------:R-:W-:Y:S01]  /*4e70*/  LEA.HI.X R13, R8, c[0x0][0x1f4], R9, 0x1, P1 ;  /* 0x00007d00080d7a11 */ /* 0x000fe200008f0c09 */
[----:B------:R-:W-:Y:S01]  /*4e80*/  IMAD.U32 R9, RZ, RZ, UR15 ;  /* 0x0000000fff097e24 */ /* 0x000fe2000f8e00ff */
[----:B------:R-:W-:Y:S02]  /*4e90*/  IADD3 R8, -R248, UR8, -R10 ;  /* 0x00000008f8087c10 */ /* 0x000fe4000fffe90a */
[----:B----4-:R-:W-:Y:S02]  /*4ea0*/  IADD3 R11, P1, R206, UR5, RZ ;  /* 0x00000005ce0b7c10 */ /* 0x010fe4000ff3e0ff */
[----:B------:R-:W-:Y:S02]  /*4eb0*/  ISETP.LT.OR P6, PT, R8, 0x1, !P5 ;  /* 0x000000010800780c */ /* 0x000fe40006fc1670 */
[----:B------:R-:W-:Y:S02]  /*4ec0*/  IADD3 R9, P3, P2, R204, UR4, R9 ;  /* 0x00000004cc097c10 */ /* 0x000fe4000fa7e009 */
[----:B-----5:R-:W-:Y:S02]  /*4ed0*/  LEA.HI.X.SX32 R15, R15, R203, 0x1, P1 ;  /* 0x000000cb0f0f7211 */ /* 0x020fe400008f0eff */
[----:B------:R-:W-:Y:S02]  /*4ee0*/  ISETP.LT.OR P1, PT, R8, 0x1, !P4 ;  /* 0x000000010800780c */ /* 0x000fe40006721670 */
[----:B------:R-:W-:Y:S02]  /*4ef0*/  IADD3.X R16, R202, UR17, R16, P3, P2 ;  /* 0x00000011ca107c10 */ /* 0x000fe40009fe4410 */
[----:B------:R-:W1:Y:S01]  /*4f00*/  S2R R202, SR_TID.X ;  /* 0x0000000000ca7919 */ /* 0x000e620000002100 */
[----:B------:R-:W-:Y:S02]  /*4f10*/  LEA R14, P2, R11, c[0x0][0x280], 0x2 ;  /* 0x0000a0000b0e7a11 */ /* 0x000fe400078410ff */
[----:B------:R-:W-:Y:S01]  /*4f20*/  LEA R10, P3, R9, c[0x0][0x1f0], 0x1 ;  /* 0x00007c00090a7a11 */ /* 0x000fe200078608ff */
[----:B------:R-:W-:Y:S01]  /*4f30*/  @!PT LDS RZ, [RZ] ;  /* 0x00000000fffff984 */ /* 0x000fe20000000800 */
[----:B------:R-:W-:Y:S01]  /*4f40*/  @!PT LDS RZ, [RZ] ;  /* 0x00000000fffff984 */ /* 0x000fe20000000800 */
[----:B------:R-:W-:Y:S01]  /*4f50*/  @!PT LDS RZ, [RZ] ;  /* 0x00000000fffff984 */ /* 0x000fe20000000800 */
[----:B------:R2:W-:Y:S01]  /*4f60*/  LDGSTS.E.BYPASS.LTC128B.128 [R240+0x18080], [R12.64], !P6 ;  /* 0x180800000cf07fae */ /* 0x0005e2000f101d4c */
[----:B------:R-:W-:Y:S02]  /*4f70*/  LEA.HI.X R15, R11, c[0x0][0x284], R15, 0x2, P2 ;  /* 0x0000a1000b0f7a11 */ /* 0x000fe400010f140f */
[----:B------:R-:W-:Y:S02]  /*4f80*/  LOP3.LUT P2, RZ, R242, 0x4, RZ, 0xc0, !PT ;  /* 0x00000004f2ff7812 */ /* 0x000fe4000784c0ff */
[----:B------:R2:W-:Y:S01]  /*4f90*/  LDGSTS.E.BYPASS.LTC128B.128 [R240+0x1a080], [R12.64+0x80], !P1 ;  /* 0x1a0800800cf07fae */ /* 0x0005e2000c901d4c */
[----:B------:R-:W-:Y:S02]  /*4fa0*/  LEA.HI.X R11, R9, c[0x0][0x1f4], R16, 0x1, P3 ;  /* 0x00007d00090b7a11 */ /* 0x000fe400018f0c10 */
[----:B------:R-:W-:Y:S02]  /*4fb0*/  ISETP.LT.OR P6, PT, R8, 0x1, !P2 ;  /* 0x000000010800780c */ /* 0x000fe400057c1670 */
[----:B------:R-:W-:Y:S02]  /*4fc0*/  LOP3.LUT P3, RZ, R242, 0x8, RZ, 0xc0, !PT ;  /* 0x00000008f2ff7812 */ /* 0x000fe4000786c0ff */
[C---:B------:R-:W-:Y:S02]  /*4fd0*/  ISETP.LT.OR P5, PT, R8.reuse, 0x21, !P5 ;  /* 0x000000210800780c */ /* 0x040fe40006fa1670 */
[C---:B------:R-:W-:Y:S02]  /*4fe0*/  ISETP.LT.OR P1, PT, R8.reuse, 0x1, !P3 ;  /* 0x000000010800780c */ /* 0x040fe40005f21670 */
[C---:B------:R-:W-:Y:S02]  /*4ff0*/  ISETP.LT.OR P4, PT, R8.reuse, 0x21, !P4 ;  /* 0x000000210800780c */ /* 0x040fe40006781670 */
[C---:B------:R-:W-:Y:S02]  /*5000*/  ISETP.LT.OR P2, PT, R8.reuse, 0x21, !P2 ;  /* 0x000000210800780c */ /* 0x040fe40005741670 */
[----:B------:R-:W-:Y:S01]  /*5010*/  ISETP.LT.OR P3, PT, R8, 0x21, !P3 ;  /* 0x000000210800780c */ /* 0x000fe20005f61670 */
[----:B------:R2:W-:Y:S01]  /*5020*/  LDGSTS.E.BYPASS.LTC128B.128 [R240+0x1c080], [R12.64+0x100], !P6 ;  /* 0x1c0801000cf07fae */ /* 0x0005e2000f101d4c */
[----:B-1----:R-:W-:Y:S05]  /*5030*/  @!P0 IMAD.SHL.U32 R8, R202, 0x10, RZ ;  /* 0x00000010ca088824 */ /* 0x002fea00078e00ff */
[----:B------:R2:W-:Y:S04]  /*5040*/  LDGSTS.E.BYPASS.LTC128B.128 [R240+0x1e080], [R12.64+0x180], !P1 ;  /* 0x1e0801800cf07fae */ /* 0x0005e8000c901d4c */
[----:B------:R2:W-:Y:S04]  /*5050*/  LDGSTS.E.BYPASS.LTC128B.128 [R240+0x19080], [R10.64], !P5 ;  /* 0x190800000af07fae */ /* 0x0005e8000e901d4c */
[----:B------:R2:W-:Y:S04]  /*5060*/  LDGSTS.E.BYPASS.LTC128B.128 [R240+0x1b080], [R10.64+0x80], !P4 ;  /* 0x1b0800800af07fae */ /* 0x0005e8000e101d4c */
[----:B------:R2:W-:Y:S04]  /*5070*/  LDGSTS.E.BYPASS.LTC128B.128 [R240+0x1d080], [R10.64+0x100], !P2 ;  /* 0x1d0801000af07fae */ /* 0x0005e8000d101d4c */
[----:B------:R2:W-:Y:S04]  /*5080*/  LDGSTS.E.BYPASS.LTC128B.128 [R240+0x1f080], [R10.64+0x180], !P3 ;  /* 0x1f0801800af07fae */ /* 0x0005e8000d901d4c */
[----:B------:R2:W-:Y:S02]  /*5090*/  @!P0 LDGSTS.E.BYPASS.LTC128B.128 [R8+0x20180], [R14.64] ;  /* 0x201800000e088fae */ /* 0x0005e4000b901d4c */
.L_x_893:
        /* <DEDUP_REMOVED lines=94> */
[C---:B------:R-:W-:Y:S01]  /*5680*/  LOP3.LUT P4, RZ, R243.reuse, 0x1, RZ, 0xc0, !PT ;  /* 0x00000001f3ff7812 */ /* 0x040fe2000788c0ff */
[----:B------:R-:W-:Y:S01]  /*5690*/  UIMAD.WIDE.U32 UR20, UR16, UR4, URZ ;  /* 0x00000004101472a5 */ /* 0x000fe2000f8e003f */
[----:B------:R-:W5:Y:S01]  /*56a0*/  LDL R224, [R1+0x14] ;  /* 0x0000140001e07983 */ /* 0x000f620000100800 */
[----:B------:R-:W-:Y:S01]  /*56b0*/  LOP3.LUT P3, RZ, R243, 0x2, RZ, 0xc0, !PT ;  /* 0x00000002f3ff7812 */ /* 0x000fe2000786c0ff */
[----:B------:R-:W-:Y:S02]  /*56c0*/  USHF.R.S32.HI UR17, URZ, 0x1f, UR16 ;  /* 0x0000001f3f117899 */ /* 0x000fe40008011410 */
[----:B----4-:R-:W4:Y:S01]  /*56d0*/  LDL.64 R180, [R1+0x20] ;  /* 0x0000200001b47983 */ /* 0x010f220000100a00 */
[----:B------:R-:W-:Y:S02]  /*56e0*/  USHF.L.U32 UR18, UR20, 0x6, URZ ;  /* 0x0000000614127899 */ /* 0x000fe4000800063f */
[----:B------:R-:W-:Y:S01]  /*56f0*/  UIMAD UR17, UR17, UR4, URZ ;  /* 0x00000004111172a4 */ /* 0x000fe2000f8e023f */
[----:B---3--:R-:W3:Y:S03]  /*5700*/  LDL R225, [R1+0x38] ;  /* 0x0000380001e17983 */ /* 0x008ee60000100800 */
[----:B------:R-:W-:Y:S04]  /*5710*/  UIMAD UR17, UR16, UR5, UR17 ;  /* 0x00000005101172a4 */ /* 0x000fe8000f8e0211 */
[----:B------:R-:W-:Y:S04]  /*5720*/  UIADD3 UR17, UR21, UR17, URZ ;  /* 0x0000001115117290 */ /* 0x000fe8000fffe03f */
[----:B------:R-:W-:Y:S02]  /*5730*/  USHF.L.U64.HI UR20, UR20, 0x6, UR17 ;  /* 0x0000000614147899 */ /* 0x000fe40008010211 */
[----:B------:R-:W-:Y:S06]  /*5740*/  USHF.L.U32 UR17, UR16, 0x6, URZ ;  /* 0x0000000610117899 */ /* 0x000fec000800063f */
[----:B------:R-:W-:Y:S02]  /*5750*/  IMAD.U32 R6, RZ, RZ, UR17 ;  /* 0x00000011ff067e24 */ /* 0x000fe4000f8e00ff */
[----:B------:R-:W-:Y:S01]  /*5760*/  IMAD.U32 R11, RZ, RZ, UR17 ;  /* 0x00000011ff0b7e24 */ /* 0x000fe2000f8e00ff */
[----:B--2---:R-:W-:Y:S01]  /*5770*/  IADD3 R4, P2, R226, UR18, RZ ;  /* 0x00000012e2047c10 */ /* 0x004fe2000ff5e0ff */
[----:B------:R-:W-:Y:S03]  /*5780*/  ULEA UR18, UP0, UR4, UR18, 0x5 ;  /* 0x0000001204127291 */ /* 0x000fe6000f80283f */
[----:B------:R-:W-:Y:S01]  /*5790*/  LEA R8, P1, R4, c[0x0][0x160], 0x1 ;  /* 0x0000580004087a11 */ /* 0x000fe200078208ff */
[----:B------:R-:W-:Y:S01]  /*57a0*/  ULEA.HI.X UR4, UR4, UR20, UR5, 0x5, UP0 ;  /* 0x0000001404047291 */ /* 0x000fe200080f2c05 */
[----:B-----5:R-:W-:Y:S04]  /*57b0*/  IADD3.X R5, R224, UR20, RZ, P2, !PT ;  /* 0x00000014e0057c10 */ /* 0x020fe800097fe4ff */
[----:B------:R-:W-:Y:S02]  /*57c0*/  LEA.HI.X R9, R4, c[0x0][0x164], R5, 0x1, P1 ;  /* 0x0000590004097a11 */ /* 0x000fe400008f0c05 */
[----:B------:R-:W-:Y:S02]  /*57d0*/  IADD3 R4, -R248, UR8, -R6 ;  /* 0x00000008f8047c10 */ /* 0x000fe4000fffe906 */
[----:B----4-:R-:W-:Y:S02]  /*57e0*/  IADD3 R7, P1, R180, UR17, RZ ;  /* 0x00000011b4077c10 */ /* 0x010fe4000ff3e0ff */
[C---:B------:R-:W-:Y:S02]  /*57f0*/  ISETP.LT.OR P6, PT, R4.reuse, 0x1, !P4 ;  /* 0x000000010400780c */ /* 0x040fe400067c1670 */
[----:B------:R-:W-:Y:S02]  /*5800*/  ISETP.LT.OR P5, PT, R4, 0x1, !P3 ;  /* 0x000000010400780c */ /* 0x000fe40005fa1670 */
[----:B------:R-:W-:Y:S02]  /*5810*/  IADD3 R5, P2, R226, UR18, RZ ;  /* 0x00000012e2057c10 */ /* 0x000fe4000ff5e0ff */
[----:B---3--:R-:W-:Y:S02]  /*5820*/  LEA.HI.X.SX32 R11, R11, R225, 0x1, P1 ;  /* 0x000000e10b0b7211 */ /* 0x008fe400008f0eff */
[----:B------:R-:W-:Y:S02]  /*5830*/  LEA R10, P1, R7, c[0x0][0x258], 0x2 ;  /* 0x00009600070a7a11 */ /* 0x000fe400078210ff */
[----:B------:R-:W-:Y:S02]  /*5840*/  IADD3.X R12, R224, UR4, RZ, P2, !PT ;  /* 0x00000004e00c7c10 */ /* 0x000fe400097fe4ff */
[----:B------:R-:W2:Y:S01]  /*5850*/  S2R R224, SR_TID.X ;  /* 0x0000000000e07919 */ /* 0x000ea20000002100 */
[----:B------:R-:W-:Y:S02]  /*5860*/  LEA R6, P2, R5, c[0x0][0x160], 0x1 ;  /* 0x0000580005067a11 */ /* 0x000fe400078408ff */
[----:B------:R-:W-:Y:S01]  /*5870*/  LEA.HI.X R11, R7, c[0x0][0x25c], R11, 0x2, P1 ;  /* 0x00009700070b7a11 */ /* 0x000fe200008f140b */
[----:B------:R-:W-:Y:S01]  /*5880*/  @!PT LDS RZ, [RZ] ;  /* 0x00000000fffff984 */ /* 0x000fe20000000800 */
[----:B------:R-:W-:Y:S01]  /*5890*/  @!PT LDS RZ, [RZ] ;  /* 0x00000000fffff984 */ /* 0x000fe20000000800 */
[----:B------:R-:W-:Y:S01]  /*58a0*/  @!PT LDS RZ, [RZ] ;  /* 0x00000000fffff984 */ /* 0x000fe20000000800 */
[----:B------:R3:W-:Y:S01]  /*58b0*/  LDGSTS.E.BYPASS.LTC128B.128 [R240+0x10080], [R8.64], !P6 ;  /* 0x1008000008f07fae */ /* 0x0007e2000f101d4c */
[----:B------:R-:W-:Y:S02]  /*58c0*/  LOP3.LUT P1, RZ, R243, 0x4, RZ, 0xc0, !PT ;  /* 0x00000004f3ff7812 */ /* 0x000fe4000782c0ff */
[----:B------:R-:W-:Y:S01]  /*58d0*/  LEA.HI.X R7, R5, c[0x0][0x164], R12, 0x1, P2 ;  /* 0x0000590005077a11 */ /* 0x000fe200010f0c0c */
[----:B------:R3:W-:Y:S01]  /*58e0*/  LDGSTS.E.BYPASS.LTC128B.128 [R240+0x12080], [R8.64+0x80], !P5 ;  /* 0x1208008008f07fae */ /* 0x0007e2000e901d4c */
[C---:B------:R-:W-:Y:S02]  /*58f0*/  ISETP.LT.OR P6, PT, R4.reuse, 0x1, !P1 ;  /* 0x000000010400780c */ /* 0x040fe40004fc1670 */
[----:B------:R-:W-:Y:S02]  /*5900*/  LOP3.LUT P2, RZ, R243, 0x8, RZ, 0xc0, !PT ;  /* 0x00000008f3ff7812 */ /* 0x000fe4000784c0ff */
[C---:B------:R-:W-:Y:S02]  /*5910*/  ISETP.LT.OR P4, PT, R4.reuse, 0x21, !P4 ;  /* 0x000000210400780c */ /* 0x040fe40006781670 */
[C---:B------:R-:W-:Y:S02]  /*5920*/  ISETP.LT.OR P5, PT, R4.reuse, 0x1, !P2 ;  /* 0x000000010400780c */ /* 0x040fe400057a1670 */
[C---:B------:R-:W-:Y:S02]  /*5930*/  ISETP.LT.OR P3, PT, R4.reuse, 0x21, !P3 ;  /* 0x000000210400780c */ /* 0x040fe40005f61670 */
[C---:B------:R-:W-:Y:S02]  /*5940*/  ISETP.LT.OR P1, PT, R4.reuse, 0x21, !P1 ;  /* 0x000000210400780c */ /* 0x040fe40004f21670 */
[----:B------:R-:W-:Y:S01]  /*5950*/  ISETP.LT.OR P2, PT, R4, 0x21, !P2 ;  /* 0x000000210400780c */ /* 0x000fe20005741670 */
[----:B------:R3:W-:Y:S01]  /*5960*/  LDGSTS.E.BYPASS.LTC128B.128 [R240+0x14080], [R8.64+0x100], !P6 ;  /* 0x1408010008f07fae */ /* 0x0007e2000f101d4c */
[----:B--2---:R-:W-:Y:S05]  /*5970*/  @!P0 IMAD.SHL.U32 R4, R224, 0x10, RZ ;  /* 0x00000010e0048824 */ /* 0x004fea00078e00ff */
[----:B------:R3:W-:Y:S04]  /*5980*/  LDGSTS.E.BYPASS.LTC128B.128 [R240+0x16080], [R8.64+0x180], !P5 ;  /* 0x1608018008f07fae */ /* 0x0007e8000e901d4c */
[----:B------:R3:W-:Y:S04]  /*5990*/  LDGSTS.E.BYPASS.LTC128B.128 [R240+0x11080], [R6.64], !P4 ;  /* 0x1108000006f07fae */ /* 0x0007e8000e101d4c */
[----:B------:R3:W-:Y:S04]  /*59a0*/  LDGSTS.E.BYPASS.LTC128B.128 [R240+0x13080], [R6.64+0x80], !P3 ;  /* 0x1308008006f07fae */ /* 0x0007e8000d901d4c */
[----:B------:R3:W-:Y:S04]  /*59b0*/  LDGSTS.E.BYPASS.LTC128B.128 [R240+0x15080], [R6.64+0x100], !P1 ;  /* 0x1508010006f07fae */ /* 0x0007e8000c901d4c */
[----:B------:R3:W-:Y:S04]  /*59c0*/  LDGSTS.E.BYPASS.LTC128B.128 [R240+0x17080], [R6.64+0x180], !P2 ;  /* 0x1708018006f07fae */ /* 0x0007e8000d101d4c */
[----:B------:R3:W-:Y:S02]  /*59d0*/  @!P0 LDGSTS.E.BYPASS.LTC128B.128 [R4+0x20080], [R10.64] ;  /* 0x200800000a048fae */ /* 0x0007e4000b901d4c */
.L_x_894:
        /* <DEDUP_REMOVED lines=218> */
.L_x_884:
[----:B------:R-:W-:Y:S05]  /*6780*/  @P3 EXIT ;  /* 0x000000000000394d */ /* 0x000fea0003800000 */
[----:B-1----:R-:W2:Y:S01]  /*6790*/  LDL.LU R9, [R1+0x3c] ;  /* 0x00003c0001097983 */ /* 0x002ea20000300800 */
[----:B------:R-:W-:-:S04]  /*67a0*/  ISETP.NE.U32.AND P2, PT, RZ, c[0x0][0x360], PT ;  /* 0x0000d800ff007a0c */ /* 0x000fc80003f45070 */
[----:B------:R-:W-:-:S13]  /*67b0*/  ISETP.NE.AND.EX P2, PT, RZ, c[0x0][0x364], PT, P2 ;  /* 0x0000d900ff007a0c */ /* 0x000fda0003f45320 */
[----:B------:R-:W-:-:S04]  /*67c0*/  @P2 IMAD.MOV.U32 R2, RZ, RZ, 0x4 ;  /* 0x00000004ff022424 */ /* 0x000fc800078e00ff */
[----:B--2---:R-:W-:-:S05]  /*67d0*/  @P2 IMAD.WIDE R2, R9, R2, c[0x0][0x360] ;  /* 0x0000d80009022625 */ /* 0x004fca00078e0202 */
[----:B------:R1:W2:Y:S01]  /*67e0*/  @P2 LDG.E R0, [R2.64] ;  /* 0x0000000c02002981 */ /* 0x0002a2000c1e1900 */
        /* <DEDUP_REMOVED lines=173> */
.L_x_896:
        /* <DEDUP_REMOVED lines=12> */
.L_x_1168:


//--------------------- .text._ZN7cutlass13device_kernelIN5flash19enable_sm80_to_sm89INS1_16FlashAttnBwdSm80INS1_25CollectiveMainloopBwdSm80ILi1ELi1EN4cute5tupleIJNS5_1CILi64EEES8_NS7_ILi256EEEEEENS_10bfloat16_tEfNS_4arch4Sm80ELb1ELb0ELb0ELb0ELb0ELb0ELb0ELb0ELi2ELi4ELi2ELi2ELb0EEENS1_21CollectiveEpilogueBwdISA_SB_SD_Li256ELb0ELb0ELi4EEENS1_25SingleTileBwdLPTSchedulerILb0ELi64ELb0EEEEEEEEEvNT_6ParamsE --------------------------
	.section	.text._ZN7cutlass13device_kernelIN5flash19enable_sm80_to_sm89INS1_16FlashAttnBwdSm80INS1_25CollectiveMainloopBwdSm80ILi1ELi1EN4cute5tupleIJNS5_1CILi64EEES8_NS7_ILi256EEEEEENS_10bfloat16_tEfNS_4arch4Sm80ELb1ELb0ELb0ELb0ELb0ELb0ELb0ELb0ELi2ELi4ELi2ELi2ELb0EEENS1_21CollectiveEpilogueBwdISA_SB_SD_Li256ELb0ELb0ELi4EEENS1_25SingleTileBwdLPTSchedulerILb0ELi64ELb0EEEEEEEEEvNT_6ParamsE,"ax",@progbits
	.sectioninfo	@"SHI_REGISTERS=255"
	.align	128
.text._ZN7cutlass13device_kernelIN5flash19enable_sm80_to_sm89INS1_16FlashAttnBwdSm80INS1_25CollectiveMainloopBwdSm80ILi1ELi1EN4cute5tupleIJNS5_1CILi64EEES8_NS7_ILi256EEEEEENS_10bfloat16_tEfNS_4arch4Sm80ELb1ELb0ELb0ELb0ELb0ELb0ELb0ELb0ELi2ELi4ELi2ELi2ELb0EEENS1_21CollectiveEpilogueBwdISA_SB_SD_Li256ELb0ELb0ELi4EEENS1_25SingleTileBwdLPTSchedulerILb0ELi64ELb0EEEEEEEEEvNT_6ParamsE:
        .type           _ZN7cutlass13device_kernelIN5flash19enable_sm80_to_sm89INS1_16FlashAttnBwdSm80INS1_25CollectiveMainloopBwdSm80ILi1ELi1EN4cute5tupleIJNS5_1CILi64EEES8_NS7_ILi256EEEEEENS_10bfloat16_tEfNS_4arch4Sm80ELb1ELb0ELb0ELb0ELb0ELb0ELb0ELb0ELi2ELi4ELi2ELi2ELb0EEENS1_21CollectiveEpilogueBwdISA_SB_SD_Li256ELb0ELb0ELi4EEENS1_25SingleTileBwdLPTSchedulerILb0ELi64ELb0EEEEEEEEEvNT_6ParamsE,@function
        .size           _ZN7cutlass13device_kernelIN5flash19enable_sm80_to_sm89INS1_16FlashAttnBwdSm80INS1_25CollectiveMainloopBwdSm80ILi1ELi1EN4cute5tupleIJNS5_1CILi64EEES8_NS7_ILi256EEEEEENS_10bfloat16_tEfNS_4arch4Sm80ELb1ELb0ELb0ELb0ELb0ELb0ELb0ELb0ELi2ELi4ELi2ELi2ELb0EEENS1_21CollectiveEpilogueBwdISA_SB_SD_Li256ELb0ELb0ELi4EEENS1_25SingleTileBwdLPTSchedulerILb0ELi64ELb0EEEEEEEEEvNT_6ParamsE,(.L_x_1169 - _ZN7cutlass13device_kernelIN5flash19enable_sm80_to_sm89INS1_16FlashAttnBwdSm80INS1_25CollectiveMainloopBwdSm80ILi1ELi1EN4cute5tupleIJNS5_1CILi64EEES8_NS7_ILi256EEEEEENS_10bfloat16_tEfNS_4arch4Sm80ELb1ELb0ELb0ELb0ELb0ELb0ELb0ELb0ELi2ELi4ELi2ELi2ELb0EEENS1_21CollectiveEpilogueBwdISA_SB_SD_Li256ELb0ELb0ELi4EEENS1_25SingleTileBwdLPTSchedulerILb0ELi64ELb0EEEEEEEEEvNT_6ParamsE)
        .other          _ZN7cutlass13device_kernelIN5flash19enable_sm80_to_sm89INS1_16FlashAttnBwdSm80INS1_25CollectiveMainloopBwdSm80ILi1ELi1EN4cute5tupleIJNS5_1CILi64EEES8_NS7_ILi256EEEEEENS_10bfloat16_tEfNS_4arch4Sm80ELb1ELb0ELb0ELb0ELb0ELb0ELb0ELb0ELi2ELi4ELi2ELi2ELb0EEENS1_21CollectiveEpilogueBwdISA_SB_SD_Li256ELb0ELb0ELi4EEENS1_25SingleTileBwdLPTSchedulerILb0ELi64ELb0EEEEEEEEEvNT_6ParamsE,@"STO_CUDA_ENTRY STV_DEFAULT"
_ZN7cutlass13device_kernelIN5flash19enable_sm80_to_sm89INS1_16FlashAttnBwdSm80INS1_25CollectiveMainloopBwdSm80ILi1ELi1EN4cute5tupleIJNS5_1CILi64EEES8_NS7_ILi256EEEEEENS_10bfloat16_tEfNS_4arch4Sm80ELb1ELb0ELb0ELb0ELb0ELb0ELb0ELb0ELi2ELi4ELi2ELi2ELb0EEENS1_21CollectiveEpilogueBwdISA_SB_SD_Li256ELb0ELb0ELi4EEENS1_25SingleTileBwdLPTSchedulerILb0ELi64ELb0EEEEEEEEEvNT_6ParamsE:
[----:B------:R-:W-:Y:S02]  /*0000*/  MOV R1, c[0x0][0x28] ;  /* 0x00000a0000017a02 */ /* 0x000fe40000000f00 */
[----:B------:R-:W1:Y:S01]  /*0010*/  S2R R248, SR_TID.X ;  /* 0x0000000000f87919 */ /* 0x000e620000002100 */
[----:B------:R-:W2:Y:S01]  /*0020*/  S2UR UR4, SR_CTAID.X ;  /* 0x00000000000479c3 */ /* 0x000ea20000002500 */
        /* <DEDUP_REMOVED lines=25> */
.L_x_898:
[----:B------:R-:W-:Y:S02]  /*01c0*/  ULDC UR7, c[0x0][0x3ac] ;  /* 0x0000eb0000077ab9 */ /* 0x000fe40000000800 */
[----:B------:R-:W-:Y:S02]  /*01d0*/  UISETP.NE.AND UP0, UPT, UR7, 0x1, UPT ;  /* 0x000000010700788c */ /* 0x000fe4000bf05270 */
[----:B------:R-:W-:Y:S02]  /*01e0*/  ULDC.64 UR4, c[0x0][0x3b0] ;  /* 0x0000ec0000047ab9 */ /* 0x000fe40000000a00 */
[----:B------:R-:W-:Y:S02]  /*01f0*/  UIMAD.WIDE.U32 UR10, UR6, UR4, URZ ;  /* 0x00000004060a72a5 */ /* 0x000fe4000f8e003f */
[----:B------:R-:W-:-:S05]  /*0200*/  UMOV UR15, UR6 ;  /* 0x00000006000f7c82 */ /* 0x000fca0008000000 */
[----:B------:R-:W-:-:S04]  /*0210*/  @UP0 USHF.R.U32.HI UR15, URZ, UR5, UR11 ;  /* 0x000000053f0f0299 */ /* 0x000fc8000801160b */
[----:B------:R-:W-:-:S04]  /*0220*/  UIMAD UR7, UR15, UR7, URZ ;  /* 0x000000070f0772a4 */ /* 0x000fc8000f8e023f */
.L_x_899:
[----:B------:R-:W-:Y:S02]  /*0230*/  UIADD3 UR9, UR6, -UR7, URZ ;  /* 0x8000000706097290 */ /* 0x000fe4000fffe03f */
[----:B------:R-:W-:Y:S02]  /*0240*/  ULDC.64 UR4, c[0x0][0x3a8] ;  /* 0x0000ea0000047ab9 */ /* 0x000fe40000000a00 */
[----:B------:R-:W-:Y:S02]  /*0250*/  ULDC.64 UR6, c[0x0][0x3a0] ;  /* 0x0000e80000067ab9 */ /* 0x000fe40000000a00 */
[----:B------:R-:W-:Y:S02]  /*0260*/  UISETP.NE.AND UP0, UPT, UR6, 0x1, UPT ;  /* 0x000000010600788c */ /* 0x000fe4000bf05270 */
[----:B------:R-:W-:-:S04]  /*0270*/  UIMAD UR5, UR8, UR5, UR9 ;  /* 0x00000005080572a4 */ /* 0x000fc8000f8e0209 */
[----:B------:R-:W-:-:S03]  /*0280*/  UIMAD.WIDE.U32 UR8, UR5, UR7, URZ ;  /* 0x00000007050872a5 */ /* 0x000fc6000f8e003f */
[----:B------:R-:W-:Y:S02]  /*0290*/  UMOV UR14, UR5 ;  /* 0x00000005000e7c82 */ /* 0x000fe40008000000 */
[----:B------:R-:W-:-:S04]  /*02a0*/  @UP0 USHF.R.U32.HI UR14, URZ, UR4, UR9 ;  /* 0x000000043f0e0299 */ /* 0x000fc80008011609 */
[----:B------:R-:W-:-:S04]  /*02b0*/  UIADD3 UR13, -UR14, URZ, URZ ;  /* 0x0000003f0e0d7290 */ /* 0x000fc8000fffe13f */
[----:B------:R-:W-:Y:S01]  /*02c0*/  UIMAD UR13, UR13, UR6, UR5 ;  /* 0x000000060d0d72a4 */ /* 0x000fe2000f8e0205 */
[----:B------:R-:W-:Y:S05]  /*02d0*/  BRA `(.L_x_900) ;  /* 0x0000025000007947 */ /* 0x000fea0003800000 */
.L_x_897:
        /* <DEDUP_REMOVED lines=20> */
.L_x_901:
[----:B------:R-:W-:Y:S02]  /*0420*/  ULDC UR7, c[0x0][0x3ac] ;  /* 0x0000eb0000077ab9 */ /* 0x000fe40000000800 */
[----:B------:R-:W-:Y:S02]  /*0430*/  UISETP.NE.AND UP0, UPT, UR7, 0x1, UPT ;  /* 0x000000010700788c */ /* 0x000fe4000bf05270 */
[----:B------:R-:W-:Y:S02]  /*0440*/  ULDC.64 UR4, c[0x0][0x3b0] ;  /* 0x0000ec0000047ab9 */ /* 0x000fe40000000a00 */
[----:B------:R-:W-:Y:S02]  /*0450*/  UIMAD.WIDE.U32 UR10, UR6, UR4, URZ ;  /* 0x00000004060a72a5 */ /* 0x000fe4000f8e003f */
[----:B------:R-:W-:-:S05]  /*0460*/  UMOV UR15, UR6 ;  /* 0x00000006000f7c82 */ /* 0x000fca0008000000 */
[----:B------:R-:W-:-:S04]  /*0470*/  @UP0 USHF.R.U32.HI UR15, URZ, UR5, UR11 ;  /* 0x000000053f0f0299 */ /* 0x000fc8000801160b */
[----:B------:R-:W-:-:S04]  /*0480*/  UIMAD UR7, UR15, UR7, URZ ;  /* 0x000000070f0772a4 */ /* 0x000fc8000f8e023f */
.L_x_902:
        /* <DEDUP_REMOVED lines=9> */
[----:B------:R-:W-:Y:S02]  /*0520*/  UIMAD UR13, UR13, UR6, UR5 ;  /* 0x000000060d0d72a4 */ /* 0x000fe4000f8e0205 */
.L_x_900:
        /* <DEDUP_REMOVED lines=16> */
[----:B------:R-:W-:Y:S01]  /*0630*/  UIADD3 UR6, UR6, 0x3f, URZ ;  /* 0x0000003f06067890 */ /* 0x000fe2000fffe03f */
[----:B------:R-:W-:Y:S01]  /*0640*/  CS2R R12, SRZ ;  /* 0x00000000000c7805 */ /* 0x000fe2000001ff00 */
[----:B------:R-:W-:Y:S01]  /*0650*/  USHF.R.S32.HI UR4, URZ, 0x1f, UR5 ;  /* 0x0000001f3f047899 */ /* 0x000fe20008011405 */
[----:B------:R-:W-:Y:S01]  /*0660*/  MOV R152, RZ ;  /* 0x000000ff00987202 */ /* 0x000fe20000000f00 */
[----:B------:R-:W-:Y:S01]  /*0670*/  ULDC.64 UR16, c[0x0][0x118] ;  /* 0x0000460000107ab9 */ /* 0x000fe20000000a00 */
        /* <DEDUP_REMOVED lines=15> */
[----:B------:R-:W-:Y:S01]  /*0770*/  MOV R144, RZ ;  /* 0x000000ff00907202 */ /* 0x000fe20000000f00 */
[----:B------:R-:W-:Y:S01]  /*0780*/  IMAD.MOV.U32 R138, RZ, RZ, RZ ;  /* 0x000000ffff8a7224 */ /* 0x000fe200078e00ff */
[----:B------:R-:W-:Y:S01]  /*0790*/  UISETP.GT.AND UP0, UPT, UR12, UR11, UPT ;  /* 0x0000000b0c00728c */ /* 0x000fe2000bf04270 */
[----:B------:R-:W-:Y:S01]  /*07a0*/  CS2R R20, SRZ ;  /* 0x0000000000147805 */ /* 0x000fe2000001ff00 */
        /* <DEDUP_REMOVED lines=60> */
[----:B------:R-:W-:Y:S01]  /*0b70*/  ULDC.64 UR4, c[0x0][0x248] ;  /* 0x0000920000047ab9 */ /* 0x000fe20000000a00 */
[--C-:B------:R-:W-:Y:S01]  /*0b80*/  SHF.R.S32.HI R20, RZ, 0x1f, R248.reuse ;  /* 0x0000001fff147819 */ /* 0x100fe200000114f8 */
[----:B------:R-:W-:Y:S01]  /*0b90*/  UISETP.NE.AND UP0, UPT, UR4, 0x1, UPT ;  /* 0x000000010400788c */ /* 0x000fe2000bf05270 */
[----:B------:R-:W-:Y:S01]  /*0ba0*/  SHF.R.S32.HI R249, RZ, 0x1f, R248 ;  /* 0x0000001ffff97819 */ /* 0x000fe200000114f8 */
[----:B------:R-:W-:Y:S01]  /*0bb0*/  UIMAD.WIDE.U32 UR8, UR13, UR5, URZ ;  /* 0x000000050d0872a5 */ /* 0x000fe2000f8e003f */
[----:B------:R-:W-:Y:S01]  /*0bc0*/  LEA.HI R0, R20, R248, RZ, 0x3 ;  /* 0x000000f814007211 */ /* 0x000fe200078f18ff */
[----:B------:R-:W-:Y:S01]  /*0bd0*/  ULDC UR4, c[0x0][0x250] ;  /* 0x0000940000047ab9 */ /* 0x000fe20000000800 */
[----:B------:R-:W-:Y:S01]  /*0be0*/  IMAD.U32 R2, RZ, RZ, UR13 ;  /* 0x0000000dff027e24 */ /* 0x000fe2000f8e00ff */
[----:B------:R-:W-:Y:S01]  /*0bf0*/  UMOV UR7, UR13 ;  /* 0x0000000d00077c82 */ /* 0x000fe20008000000 */
[----:B------:R-:W-:Y:S01]  /*0c00*/  LOP3.LUT R3, R0, 0xfffffff8, RZ, 0xc0, !PT ;  /* 0xfffffff800037812 */ /* 0x000fe200078ec0ff */
[----:B------:R-:W-:Y:S01]  /*0c10*/  IMAD.U32 R8, RZ, RZ, UR15 ;  /* 0x0000000fff087e24 */ /* 0x000fe2000f8e00ff */
[----:B------:R-:W-:Y:S01]  /*0c20*/  SHF.R.S32.HI R250, RZ, 0x3, R0 ;  /* 0x00000003fffa7819 */ /* 0x000fe20000011400 */
[----:B------:R-:W-:Y:S01]  /*0c30*/  IMAD.WIDE.U32 R22, R2, c[0x0][0x238], R248 ;  /* 0x00008e0002167a25 */ /* 0x000fe200078e00f8 */
[----:B------:R-:W-:Y:S01]  /*0c40*/  @UP0 UMOV UR5, UR9 ;  /* 0x0000000900050c82 */ /* 0x000fe20008000000 */
[----:B------:R-:W-:Y:S01]  /*0c50*/  LOP3.LUT R252, R252, 0xfffffffe, RZ, 0xc0, !PT ;  /* 0xfffffffefcfc7812 */ /* 0x000fe200078ec0ff */
[----:B------:R-:W-:Y:S01]  /*0c60*/  @UP0 USHF.R.U32.HI UR7, URZ, UR4, UR5 ;  /* 0x000000043f070299 */ /* 0x000fe20008011605 */
[----:B------:R-:W-:Y:S01]  /*0c70*/  IMAD.IADD R32, R248, 0x1, -R3 ;  /* 0x00000001f8207824 */ /* 0x000fe200078e0a03 */
[----:B------:R-:W-:Y:S01]  /*0c80*/  SHF.R.S32.HI R251, RZ, 0x1f, R250 ;  /* 0x0000001ffffb7819 */ /* 0x000fe200000114fa */
[----:B------:R-:W-:Y:S01]  /*0c90*/  ULDC.64 UR4, c[0x0][0x1e0] ;  /* 0x0000780000047ab9 */ /* 0x000fe20000000a00 */
[----:B------:R-:W-:Y:S01]  /*0ca0*/  IMAD.U32 R16, RZ, RZ, UR13 ;  /* 0x0000000dff107e24 */ /* 0x000fe2000f8e00ff */
[----:B------:R-:W-:Y:S01]  /*0cb0*/  USHF.R.S32.HI UR6, URZ, 0x1f, UR7 ;  /* 0x0000001f3f067899 */ /* 0x000fe20008011407 */
[----:B------:R-:W-:Y:S01]  /*0cc0*/  IMAD.SHL.U32 R2, R32, 0x8, RZ ;  /* 0x0000000820027824 */ /* 0x000fe200078e00ff */
[----:B------:R-:W-:Y:S01]  /*0cd0*/  USHF.R.S32.HI UR9, URZ, 0x1f, UR14 ;  /* 0x0000001f3f097899 */ /* 0x000fe2000801140e */
[----:B------:R-:W-:Y:S01]  /*0ce0*/  IMAD.U32 R10, RZ, RZ, UR7 ;  /* 0x00000007ff0a7e24 */ /* 0x000fe2000f8e00ff */
[----:B------:R-:W-:Y:S01]  /*0cf0*/  UIMAD UR4, UR6, UR4, URZ ;  /* 0x00000004060472a4 */ /* 0x000fe2000f8e023f */
[----:B------:R-:W-:Y:S01]  /*0d00*/  IMAD R0, R251, c[0x0][0x178], RZ ;  /* 0x00005e00fb007a24 */ /* 0x000fe200078e02ff */
[----:B------:R-:W-:Y:S01]  /*0d10*/  SHF.R.S32.HI R3, RZ, 0x1f, R2 ;  /* 0x0000001fff037819 */ /* 0x000fe20000011402 */
[----:B------:R-:W-:Y:S01]  /*0d20*/  IMAD.WIDE R8, R8, 0x40, R250 ;  /* 0x0000004008087825 */ /* 0x000fe200078e02fa */
[----:B------:R-:W-:Y:S01]  /*0d30*/  UIMAD UR8, UR7, UR5, UR4 ;  /* 0x00000005070872a4 */ /* 0x000fe2000f8e0204 */
[----:B------:R-:W-:Y:S01]  /*0d40*/  ISETP.GE.AND P4, PT, R2, c[0x0][0x1cc], PT ;  /* 0x0000730002007a0c */ /* 0x000fe20003f86270 */
[----:B------:R-:W-:Y:S01]  /*0d50*/  USHF.R.S32.HI UR20, URZ, 0x1f, UR13 ;  /* 0x0000001f3f147899 */ /* 0x000fe2000801140d */
[----:B------:R-:W-:Y:S01]  /*0d60*/  IMAD.WIDE.U32 R4, R10, c[0x0][0x1e0], R2 ;  /* 0x000078000a047a25 */ /* 0x000fe200078e0002 */
[----:B------:R-:W-:Y:S01]  /*0d70*/  ULDC.64 UR4, c[0x0][0x1b0] ;  /* 0x00006c0000047ab9 */ /* 0x000fe20000000a00 */
[----:B------:R-:W-:Y:S01]  /*0d80*/  IADD3 R28, R2, 0x40, RZ ;  /* 0x00000040021c7810 */ /* 0x000fe20007ffe0ff */
[----:B------:R-:W-:Y:S01]  /*0d90*/  UIMAD UR4, UR6, UR4, URZ ;  /* 0x00000004060472a4 */ /* 0x000fe2000f8e023f */
[C---:B------:R-:W-:Y:S01]  /*0da0*/  IMAD R0, R250.reuse, c[0x0][0x17c], R0 ;  /* 0x00005f00fa007a24 */ /* 0x040fe200078e0200 */
[----:B------:R-:W-:Y:S01]  /*0db0*/  IADD3 R7, R5, UR8, RZ ;  /* 0x0000000805077c10 */ /* 0x000fe2000fffe0ff */
[--C-:B------:R-:W-:Y:S01]  /*0dc0*/  IMAD.WIDE.U32 R12, R250, c[0x0][0x178], R2.reuse ;  /* 0x00005e00fa0c7a25 */ /* 0x100fe200078e0002 */
[----:B------:R-:W-:Y:S01]  /*0dd0*/  UIMAD UR8, UR7, UR5, UR4 ;  /* 0x00000005070872a4 */ /* 0x000fe2000f8e0204 */
[----:B------:R-:W-:Y:S01]  /*0de0*/  IADD3 R26, R2, 0x80, RZ ;  /* 0x00000080021a7810 */ /* 0x000fe20007ffe0ff */
[----:B------:R-:W-:Y:S01]  /*0df0*/  USHF.R.S32.HI UR19, URZ, 0x1f, UR11 ;  /* 0x0000001f3f137899 */ /* 0x000fe2000801140b */
[----:B------:R-:W-:Y:S01]  /*0e00*/  IMAD.WIDE.U32 R10, R10, c[0x0][0x1b0], R2 ;  /* 0x00006c000a0a7a25 */ /* 0x000fe200078e0002 */
[----:B------:R-:W-:Y:S01]  /*0e10*/  ULDC.64 UR6, c[0x0][0x1e8] ;  /* 0x00007a0000067ab9 */ /* 0x000fe20000000a00 */
[----:B------:R-:W-:Y:S01]  /*0e20*/  IADD3 R27, R2, 0xc0, RZ ;  /* 0x000000c0021b7810 */ /* 0x000fe20007ffe0ff */
[----:B------:R-:W-:Y:S01]  /*0e30*/  ULDC.64 UR4, c[0x0][0x1b8] ;  /* 0x00006e0000047ab9 */ /* 0x000fe20000000a00 */
[----:B------:R-:W-:Y:S01]  /*0e40*/  IMAD.IADD R13, R13, 0x1, R0 ;  /* 0x000000010d0d7824 */ /* 0x000fe200078e0200 */
[----:B------:R-:W-:Y:S01]  /*0e50*/  UIMAD UR6, UR9, UR6, URZ ;  /* 0x00000006090672a4 */ /* 0x000fe2000f8e023f */
[----:B------:R-:W-:Y:S01]  /*0e60*/  IMAD.MOV.U32 R6, RZ, RZ, R4 ;  /* 0x000000ffff067224 */ /* 0x000fe200078e0004 */
[----:B------:R-:W-:Y:S01]  /*0e70*/  IADD3 R5, R11, UR8, RZ ;  /* 0x000000080b057c10 */ /* 0x000fe2000fffe0ff */
[----:B------:R-:W-:Y:S01]  /*0e80*/  IMAD.U32 R0, RZ, RZ, UR14 ;  /* 0x0000000eff007e24 */ /* 0x000fe2000f8e00ff */
[----:B------:R-:W-:Y:S01]  /*0e90*/  UIMAD UR4, UR9, UR4, URZ ;  /* 0x00000004090472a4 */ /* 0x000fe2000f8e023f */
[----:B------:R-:W-:Y:S01]  /*0ea0*/  IMAD.U32 R11, RZ, RZ, UR14 ;  /* 0x0000000eff0b7e24 */ /* 0x000fe2000f8e00ff */
[----:B------:R-:W-:Y:S01]  /*0eb0*/  UIMAD UR7, UR14, UR7, UR6 ;  /* 0x000000070e0772a4 */ /* 0x000fe2000f8e0206 */
[----:B------:R-:W-:Y:S01]  /*0ec0*/  IMAD.MOV.U32 R4, RZ, RZ, R10 ;  /* 0x000000ffff047224 */ /* 0x000fe200078e000a */
[----:B------:R-:W-:Y:S01]  /*0ed0*/  UIMAD UR6, UR14, UR5, UR4 ;  /* 0x000000050e0672a4 */ /* 0x000fe2000f8e0204 */
[----:B------:R-:W-:Y:S01]  /*0ee0*/  IMAD.WIDE.U32 R6, R0, c[0x0][0x1e8], R6 ;  /* 0x00007a0000067a25 */ /* 0x000fe200078e0006 */
[----:B------:R-:W-:Y:S01]  /*0ef0*/  ULDC UR8, c[0x0][0x198] ;  /* 0x0000660000087ab9 */ /* 0x000fe20000000800 */
[----:B------:R-:W-:Y:S01]  /*0f00*/  ISETP.GE.AND P5, PT, R28, c[0x0][0x1cc], PT ;  /* 0x000073001c007a0c */ /* 0x000fe20003fa6270 */
[----:B------:R-:W-:Y:S01]  /*0f10*/  UIADD3 UR8, -UR10, UR8, URZ ;  /* 0x000000080a087290 */ /* 0x000fe2000fffe13f */
[----:B------:R-:W-:Y:S01]  /*0f20*/  IMAD.U32 R0, RZ, RZ, UR13 ;  /* 0x0000000dff007e24 */ /* 0x000fe2000f8e00ff */
[----:B------:R-:W-:Y:S01]  /*0f30*/  IADD3 R7, R7, UR7, RZ ;  /* 0x0000000707077c10 */ /* 0x000fe2000fffe0ff */
[----:B------:R-:W-:Y:S01]  /*0f40*/  IMAD.SHL.U32 R10, R250, 0x40, RZ ;  /* 0x00000040fa0a7824 */ /* 0x000fe200078e00ff */
[----:B------:R-:W-:Y:S01]  /*0f50*/  ULDC.64 UR4, c[0x0][0x180] ;  /* 0x0000600000047ab9 */ /* 0x000fe20000000a00 */
[----:B------:R-:W-:Y:S01]  /*0f60*/  IMAD.WIDE.U32 R4, R11, c[0x0][0x1b8], R4 ;  /* 0x00006e000b047a25 */ /* 0x000fe200078e0004 */
[----:B------:R-:W-:Y:S01]  /*0f70*/  UIMAD UR4, UR20, UR4, URZ ;  /* 0x00000004140472a4 */ /* 0x000fe2000f8e023f */
[----:B------:R-:W-:Y:S01]  /*0f80*/  ISETP.GE.AND P6, PT, R26, c[0x0][0x1cc], PT ;  /* 0x000073001a007a0c */ /* 0x000fe20003fc6270 */
[----:B------:R-:W-:Y:S01]  /*0f90*/  USHF.L.U32 UR18, UR11, 0x6, URZ ;  /* 0x000000060b127899 */ /* 0x000fe2000800063f */
[----:B------:R-:W-:Y:S01]  /*0fa0*/  IMAD.WIDE.U32 R12, R0, c[0x0][0x180], R12 ;  /* 0x00006000000c7a25 */ /* 0x000fe200078e000c */
[----:B------:R-:W-:Y:S01]  /*0fb0*/  LOP3.LUT R0, R10, 0x1c0, RZ, 0xc0, !PT ;  /* 0x000001c00a007812 */ /* 0x000fe200078ec0ff */
[----:B------:R-:W-:Y:S01]  /*0fc0*/  UIMAD UR4, UR13, UR5, UR4 ;  /* 0x000000050d0472a4 */ /* 0x000fe2000f8e0204 */
[----:B------:R-:W-:Y:S01]  /*0fd0*/  IADD3 R5, R5, UR6, RZ ;  /* 0x0000000605057c10 */ /* 0x000fe2000fffe0ff */
[C---:B------:R-:W-:Y:S01]  /*0fe0*/  IMAD R10, R9.reuse, c[0x0][0x1d8], RZ ;  /* 0x00007600090a7a24 */ /* 0x040fe200078e02ff */
[----:B------:R-:W-:Y:S01]  /*0ff0*/  LOP3.LUT R15, R0, 0x38, R2, 0xf8, !PT ;  /* 0x00000038000f7812 */ /* 0x000fe200078ef802 */
[----:B------:R-:W-:Y:S01]  /*1000*/  IMAD R9, R9, c[0x0][0x1a8], RZ ;  /* 0x00006a0009097a24 */ /* 0x000fe200078e02ff */
[----:B------:R-:W-:Y:S01]  /*1010*/  SHF.R.U32.HI R0, RZ, 0x3, R0 ;  /* 0x00000003ff007819 */ /* 0x000fe20000011600 */
[C---:B------:R-:W-:Y:S01]  /*1020*/  IMAD R14, R8.reuse, c[0x0][0x1dc], R10 ;  /* 0x00007700080e7a24 */ /* 0x040fe200078e020a */
[----:B------:R-:W-:Y:S01]  /*1030*/  IADD3 R13, R13, UR4, RZ ;  /* 0x000000040d0d7c10 */ /* 0x000fe2000fffe0ff */
[C---:B------:R-:W-:Y:S01]  /*1040*/  IMAD.WIDE.U32 R10, R8.reuse, c[0x0][0x1d8], R6 ;  /* 0x00007600080a7a25 */ /* 0x040fe200078e0006 */
[----:B------:R-:W-:Y:S01]  /*1050*/  LOP3.LUT R15, R15, R0, RZ, 0x3c, !PT ;  /* 0x000000000f0f7212 */ /* 0x000fe200078e3cff */
[----:B------:R-:W-:Y:S01]  /*1060*/  ULDC.64 UR4, c[0x0][0x188] ;  /* 0x0000620000047ab9 */ /* 0x000fe20000000a00 */
[----:B------:R-:W-:Y:S01]  /*1070*/  CS2R R162, SRZ ;  /* 0x0000000000a27805 */ /* 0x000fe2000001ff00 */
[C---:B------:R-:W-:Y:S01]  /*1080*/  IMAD R7, R8.reuse, c[0x0][0x1ac], R9 ;  /* 0x00006b0008077a24 */ /* 0x040fe200078e0209 */
[----:B------:R-:W-:Y:S01]  /*1090*/  UIMAD UR4, UR9, UR4, URZ ;  /* 0x00000004090472a4 */ /* 0x000fe2000f8e023f */
[----:B------:R-:W-:Y:S01]  /*10a0*/  IMAD.WIDE.U32 R8, R8, c[0x0][0x1a8], R4 ;  /* 0x00006a0008087a25 */ /* 0x000fe200078e0004 */
[----:B------:R-:W-:Y:S01]  /*10b0*/  LEA R4, P1, R10, c[0x0][0x1c0], 0x1 ;  /* 0x000070000a047a11 */ /* 0x000fe200078208ff */
[----:B------:R-:W-:Y:S01]  /*10c0*/  CS2R R160, SRZ ;  /* 0x0000000000a07805 */ /* 0x000fe2000001ff00 */
[----:B------:R-:W-:Y:S01]  /*10d0*/  UIMAD UR6, UR14, UR5, UR4 ;  /* 0x000000050e0672a4 */ /* 0x000fe2000f8e0204 */
[----:B------:R-:W-:Y:S01]  /*10e0*/  IMAD.IADD R7, R9, 0x1, R7 ;  /* 0x0000000109077824 */ /* 0x000fe200078e0207 */
[C---:B------:R-:W-:Y:S01]  /*10f0*/  LEA R6, P0, R8.reuse, c[0x0][0x190], 0x1 ;  /* 0x0000640008067a11 */ /* 0x040fe200078008ff */
[----:B------:R-:W-:Y:S01]  /*1100*/  IMAD.IADD R0, R11, 0x1, R14 ;  /* 0x000000010b007824 */ /* 0x000fe200078e020e */
[----:B------:R-:W-:Y:S01]  /*1110*/  ULDC.64 UR4, c[0x0][0x178] ;  /* 0x00005e0000047ab9 */ /* 0x000fe20000000a00 */
[----:B------:R-:W-:Y:S01]  /*1120*/  IMAD.MOV.U32 R9, RZ, RZ, c[0x0][0x1d8] ;  /* 0x00007600ff097624 */ /* 0x000fe200078e00ff */
[----:B------:R-:W-:Y:S01]  /*1130*/  LEA.HI.X R7, R8, c[0x0][0x194], R7, 0x1, P0 ;  /* 0x0000650008077a11 */ /* 0x000fe200000f0c07 */
[----:B------:R-:W-:Y:S01]  /*1140*/  IMAD.MOV.U32 R14, RZ, RZ, c[0x0][0x1a8] ;  /* 0x00006a00ff0e7624 */ /* 0x000fe200078e00ff */
[----:B------:R-:W-:Y:S01]  /*1150*/  LEA.HI R8, R20, R248, RZ, 0x6 ;  /* 0x000000f814087211 */ /* 0x000fe200078f30ff */
[----:B------:R-:W-:Y:S01]  /*1160*/  IMAD.U32 R11, RZ, RZ, UR14 ;  /* 0x0000000eff0b7e24 */ /* 0x000fe2000f8e00ff */
[----:B------:R-:W-:Y:S01]  /*1170*/  LEA.HI.X R5, R10, c[0x0][0x1c4], R0, 0x1, P1 ;  /* 0x000071000a057a11 */ /* 0x000fe200008f0c00 */
[----:B------:R-:W-:Y:S01]  /*1180*/  IMAD.MOV.U32 R10, RZ, RZ, c[0x0][0x1dc] ;  /* 0x00007700ff0a7624 */ /* 0x000fe200078e00ff */
[----:B------:R-:W-:Y:S01]  /*1190*/  IADD3 R0, -R250, UR8, RZ ;  /* 0x00000008fa007c10 */ /* 0x000fe2000fffe1ff */
[----:B------:R-:W-:Y:S01]  /*11a0*/  IMAD.WIDE.U32 R18, R11, c[0x0][0x188], R12 ;  /* 0x000062000b127a25 */ /* 0x000fe200078e000c */
[----:B------:R-:W-:Y:S01]  /*11b0*/  SHF.R.S32.HI R29, RZ, 0x6, R8 ;  /* 0x00000006ff1d7819 */ /* 0x000fe20000011408 */
[----:B------:R-:W-:Y:S01]  /*11c0*/  UIMAD UR7, UR19, UR4, URZ ;  /* 0x00000004130772a4 */ /* 0x000fe2000f8e023f */
[C---:B------:R-:W-:Y:S01]  /*11d0*/  LEA R8, P0, R9.reuse, R4, 0x6 ;  /* 0x0000000409087211 */ /* 0x040fe200078030ff */
[----:B------:R-:W-:Y:S01]  /*11e0*/  UIMAD.WIDE.U32 UR22, UR11, UR4, URZ ;  /* 0x000000040b1672a5 */ /* 0x000fe2000f8e003f */
[C---:B------:R-:W-:Y:S01]  /*11f0*/  ISETP.LT.OR P1, PT, R0.reuse, 0x1, P4 ;  /* 0x000000010000780c */ /* 0x040fe20002721670 */
[----:B------:R-:W-:Y:S01]  /*1200*/  UIMAD UR5, UR11, UR5, UR7 ;  /* 0x000000050b0572a4 */ /* 0x000fe2000f8e0207 */
[----:B------:R-:W-:Y:S01]  /*1210*/  LEA.HI.X R9, R9, R5, R10, 0x6, P0 ;  /* 0x0000000509097211 */ /* 0x000fe200000f340a */
[----:B------:R-:W-:Y:S01]  /*1220*/  IMAD R10, R29, 0x200, R15 ;  /* 0x000002001d0a7824 */ /* 0x000fe200078e020f */
[----:B------:R-:W-:Y:S01]  /*1230*/  ISETP.GE.AND P0, PT, R27, c[0x0][0x1cc], PT ;  /* 0x000073001b007a0c */ /* 0x000fe20003f06270 */
[----:B------:R-:W-:Y:S01]  /*1240*/  IMAD.MOV.U32 R15, RZ, RZ, c[0x0][0x1ac] ;  /* 0x00006b00ff0f7624 */ /* 0x000fe200078e00ff */
[----:B------:R-:W-:Y:S01]  /*1250*/  ISETP.LT.OR P3, PT, R0, 0x1, P5 ;  /* 0x000000010000780c */ /* 0x000fe20002f61670 */
[----:B------:R-:W-:Y:S01]  /*1260*/  IMAD.SHL.U32 R240, R10, 0x2, RZ ;  /* 0x000000020af07824 */ /* 0x000fe200078e00ff */
[----:B------:R-:W-:Y:S01]  /*1270*/  ISETP.LT.OR P2, PT, R0, 0x1, P6 ;  /* 0x000000010000780c */ /* 0x000fe20003741670 */
[----:B------:R-:W-:Y:S01]  /*1280*/  IMAD.SHL.U32 R12, R248, 0x4, RZ ;  /* 0x00000004f80c7824 */ /* 0x000fe200078e00ff */
[----:B------:R-:W-:Y:S01]  /*1290*/  UIADD3 UR5, UR23, UR5, URZ ;  /* 0x0000000517057290 */ /* 0x000fe2000fffe03f */
[C---:B------:R-:W-:Y:S01]  /*12a0*/  ISETP.LT.OR P6, PT, R0.reuse, 0x21, P6 ;  /* 0x000000210000780c */ /* 0x040fe200037c1670 */
[----:B------:R1:W-:Y:S01]  /*12b0*/  STL.64 [R1+0x10], R18 ;  /* 0x0000101201007387 */ /* 0x0003e20000100a00 */
[----:B------:R-:W-:Y:S01]  /*12c0*/  IADD3 R21, R19, UR6, RZ ;  /* 0x0000000613157c10 */ /* 0x000fe2000fffe0ff */
[----:B------:R-:W-:Y:S01]  /*12d0*/  ULDC.64 UR6, c[0x0][0x270] ;  /* 0x00009c0000067ab9 */ /* 0x000fe20000000a00 */
[--C-:B------:R-:W-:Y:S01]  /*12e0*/  SHF.R.S32.HI R13, RZ, 0x1f, R12.reuse ;  /* 0x0000001fff0d7819 */ /* 0x100fe2000001140c */
[----:B------:R-:W-:Y:S01]  /*12f0*/  @!PT LDS RZ, [RZ] ;  /* 0x00000000fffff984 */ /* 0x000fe20000000800 */
[----:B------:R-:W-:Y:S01]  /*1300*/  @!PT LDS RZ, [RZ] ;  /* 0x00000000fffff984 */ /* 0x000fe20000000800 */
[----:B------:R-:W-:Y:S01]  /*1310*/  @!PT LDS RZ, [RZ] ;  /* 0x00000000fffff984 */ /* 0x000fe20000000800 */
[----:B------:R2:W-:Y:S01]  /*1320*/  LDGSTS.E.BYPASS.LTC128B.128 [R240+0x8080], [R4.64], !P1 ;  /* 0x0808000004f07fae */ /* 0x0005e2000c901d50 */
[----:B------:R-:W-:Y:S01]  /*1330*/  ISETP.LT.OR P1, PT, R0, 0x1, P0 ;  /* 0x000000010000780c */ /* 0x000fe20000721670 */
[----:B------:R-:W-:Y:S01]  /*1340*/  IMAD.U32 R17, RZ, RZ, UR5 ;  /* 0x00000005ff117e24 */ /* 0x000fe2000f8e00ff */
[----:B------:R-:W-:Y:S01]  /*1350*/  LEA R10, P0, R14, R6, 0x6 ;  /* 0x000000060e0a7211 */ /* 0x000fe200078030ff */
[----:B------:R2:W-:Y:S01]  /*1360*/  LDGSTS.E.BYPASS.LTC128B.128 [R240+0xa080], [R4.64+0x80], !P3 ;  /* 0x0a08008004f07fae */ /* 0x0005e2000d901d50 */
[----:B------:R-:W-:Y:S01]  /*1370*/  ISETP.GE.AND P3, PT, R2, c[0x0][0x19c], PT ;  /* 0x0000670002007a0c */ /* 0x000fe20003f66270 */
[----:B------:R-:W-:Y:S01]  /*1380*/  ULDC.64 UR4, c[0x0][0x238] ;  /* 0x00008e0000047ab9 */ /* 0x000fe20000000a00 */
[----:B------:R-:W-:Y:S01]  /*1390*/  LEA.HI.X R11, R14, R7, R15, 0x6, P0 ;  /* 0x000000070e0b7211 */ /* 0x000fe200000f340f */
[----:B------:R2:W-:Y:S01]  /*13a0*/  LDGSTS.E.BYPASS.LTC128B.128 [R240+0xc080], [R4.64+0x100], !P2 ;  /* 0x0c08010004f07fae */ /* 0x0005e2000d101d50 */
[----:B------:R-:W-:Y:S01]  /*13b0*/  ISETP.LT.OR P0, PT, R0, 0x21, P5 ;  /* 0x000000210000780c */ /* 0x000fe20002f01670 */
[----:B------:R-:W-:Y:S01]  /*13c0*/  IMAD.U32 R14, RZ, RZ, UR13 ;  /* 0x0000000dff0e7e24 */ /* 0x000fe2000f8e00ff */
[C---:B------:R-:W-:Y:S01]  /*13d0*/  ISETP.GE.AND P2, PT, R27.reuse, c[0x0][0x1cc], PT ;  /* 0x000073001b007a0c */ /* 0x040fe20003f46270 */
[----:B------:R-:W-:Y:S01]  /*13e0*/  UIMAD UR4, UR20, UR4, URZ ;  /* 0x00000004140472a4 */ /* 0x000fe2000f8e023f */
[----:B------:R3:W-:Y:S01]  /*13f0*/  STL [R1+0x18], R21 ;  /* 0x0000181501007387 */ /* 0x0007e20000100800 */
[--C-:B------:R-:W-:Y:S01]  /*1400*/  IMAD.WIDE.U32 R14, R14, c[0x0][0x270], R12.reuse ;  /* 0x00009c000e0e7a25 */ /* 0x100fe200078e000c */
[C---:B------:R-:W-:Y:S01]  /*1410*/  ISETP.LT.OR P5, PT, R0.reuse, 0x21, P2 ;  /* 0x000000210000780c */ /* 0x040fe200017a1670 */
[----:B------:R-:W-:Y:S01]  /*1420*/  UIMAD UR4, UR13, UR5, UR4 ;  /* 0x000000050d0472a4 */ /* 0x000fe2000f8e0204 */
[----:B------:R2:W-:Y:S01]  /*1430*/  LDGSTS.E.BYPASS.LTC128B.128 [R240+0xe080], [R4.64+0x180], !P1 ;  /* 0x0e08018004f07fae */ /* 0x0005e2000c901d50 */
[----:B------:R-:W-:Y:S01]  /*1440*/  ISETP.LT.OR P1, PT, R0, 0x21, P4 ;  /* 0x000000210000780c */ /* 0x000fe20002721670 */
[----:B------:R-:W-:Y:S01]  /*1450*/  UIMAD UR6, UR20, UR6, URZ ;  /* 0x00000006140672a4 */ /* 0x000fe2000f8e023f */
[----:B------:R-:W-:Y:S01]  /*1460*/  ISETP.GE.AND P2, PT, R28, c[0x0][0x19c], PT ;  /* 0x000067001c007a0c */ /* 0x000fe20003f46270 */
[----:B------:R-:W-:Y:S01]  /*1470*/  IMAD.MOV.U32 R246, RZ, RZ, 0x20 ;  /* 0x00000020fff67424 */ /* 0x000fe200078e00ff */
[----:B------:R-:W-:Y:S01]  /*1480*/  CS2R R158, SRZ ;  /* 0x00000000009e7805 */ /* 0x000fe2000001ff00 */
[----:B------:R-:W-:Y:S01]  /*1490*/  UIMAD UR6, UR13, UR7, UR6 ;  /* 0x000000070d0672a4 */ /* 0x000fe2000f8e0206 */
[C---:B------:R-:W-:Y:S01]  /*14a0*/  ISETP.LT.OR P4, PT, R0.reuse, 0x1, P2 ;  /* 0x000000010000780c */ /* 0x040fe20001781670 */
[----:B------:R-:W-:Y:S01]  /*14b0*/  CS2R R156, SRZ ;  /* 0x00000000009c7805 */ /* 0x000fe2000001ff00 */
[----:B------:R-:W-:Y:S01]  /*14c0*/  CS2R R154, SRZ ;  /* 0x00000000009a7805 */ /* 0x000fe2000001ff00 */
[----:B------:R-:W-:Y:S01]  /*14d0*/  CS2R R152, SRZ ;  /* 0x0000000000987805 */ /* 0x000fe2000001ff00 */
[----:B------:R-:W-:Y:S01]  /*14e0*/  CS2R R150, SRZ ;  /* 0x0000000000967805 */ /* 0x000fe2000001ff00 */
[----:B------:R-:W-:Y:S01]  /*14f0*/  CS2R R148, SRZ ;  /* 0x0000000000947805 */ /* 0x000fe2000001ff00 */
[----:B------:R-:W-:Y:S01]  /*1500*/  CS2R R146, SRZ ;  /* 0x0000000000927805 */ /* 0x000fe2000001ff00 */
[----:B------:R4:W-:Y:S01]  /*1510*/  LDGSTS.E.BYPASS.LTC128B.128 [R240+0x9080], [R8.64], !P1 ;  /* 0x0908000008f07fae */ /* 0x0009e2000c901d50 */
[----:B------:R-:W-:Y:S01]  /*1520*/  ISETP.GE.AND P1, PT, R27, c[0x0][0x19c], PT ;  /* 0x000067001b007a0c */ /* 0x000fe20003f26270 */
[----:B------:R-:W-:Y:S01]  /*1530*/  CS2R R144, SRZ ;  /* 0x0000000000907805 */ /* 0x000fe2000001ff00 */
[----:B------:R-:W-:Y:S01]  /*1540*/  CS2R R142, SRZ ;  /* 0x00000000008e7805 */ /* 0x000fe2000001ff00 */
[----:B------:R4:W-:Y:S01]  /*1550*/  LDGSTS.E.BYPASS.LTC128B.128 [R240+0xb080], [R8.64+0x80], !P0 ;  /* 0x0b08008008f07fae */ /* 0x0009e2000c101d50 */
[----:B------:R-:W-:Y:S01]  /*1560*/  CS2R R140, SRZ ;  /* 0x00000000008c7805 */ /* 0x000fe2000001ff00 */
[----:B------:R-:W-:Y:S01]  /*1570*/  CS2R R138, SRZ ;  /* 0x00000000008a7805 */ /* 0x000fe2000001ff00 */
[----:B------:R-:W-:Y:S01]  /*1580*/  CS2R R136, SRZ ;  /* 0x0000000000887805 */ /* 0x000fe2000001ff00 */
[----:B------:R4:W-:Y:S01]  /*1590*/  LDGSTS.E.BYPASS.LTC128B.128 [R240+0xd080], [R8.64+0x100], !P6 ;  /* 0x0d08010008f07fae */ /* 0x0009e2000f101d50 */
[C---:B------:R-:W-:Y:S01]  /*15a0*/  ISETP.LT.OR P6, PT, R0.reuse, 0x1, P3 ;  /* 0x000000010000780c */ /* 0x040fe20001fc1670 */
[----:B------:R-:W-:Y:S01]  /*15b0*/  CS2R R134, SRZ ;  /* 0x0000000000867805 */ /* 0x000fe2000001ff00 */
[----:B------:R-:W-:Y:S01]  /*15c0*/  ISETP.LT.OR P3, PT, R0, 0x21, P3 ;  /* 0x000000210000780c */ /* 0x000fe20001f61670 */
[----:B------:R4:W-:Y:S01]  /*15d0*/  LDGSTS.E.BYPASS.LTC128B.128 [R240+0xf080], [R8.64+0x180], !P5 ;  /* 0x0f08018008f07fae */ /* 0x0009e2000e901d50 */
[----:B--2---:R-:W-:Y:S01]  /*15e0*/  IMAD.U32 R4, RZ, RZ, UR22 ;  /* 0x00000016ff047e24 */ /* 0x004fe2000f8e00ff */
[----:B------:R-:W-:Y:S01]  /*15f0*/  CS2R R132, SRZ ;  /* 0x0000000000847805 */ /* 0x000fe2000001ff00 */
[----:B------:R-:W-:Y:S01]  /*1600*/  IMAD.U32 R5, RZ, RZ, UR23 ;  /* 0x00000017ff057e24 */ /* 0x000fe2000f8e00ff */
[----:B------:R-:W-:Y:S01]  /*1610*/  CS2R R130, SRZ ;  /* 0x0000000000827805 */ /* 0x000fe2000001ff00 */
[----:B------:R-:W-:Y:S01]  /*1620*/  CS2R R128, SRZ ;  /* 0x0000000000807805 */ /* 0x000fe2000001ff00 */
[----:B------:R-:W-:Y:S01]  /*1630*/  LEA R5, P0, R4, R18, 0x6 ;  /* 0x0000001204057211 */ /* 0x000fe200078030ff */
[----:B-1----:R-:W-:Y:S01]  /*1640*/  IMAD.WIDE.U32 R18, R16, c[0x0][0x288], R12 ;  /* 0x0000a20010127a25 */ /* 0x002fe200078e000c */
[----:B------:R-:W-:Y:S01]  /*1650*/  IADD3 R13, R23, UR4, RZ ;  /* 0x00000004170d7c10 */ /* 0x000fe2000fffe0ff */
[----:B------:R-:W-:Y:S01]  /*1660*/  ULDC.64 UR4, c[0x0][0x278] ;  /* 0x00009e0000047ab9 */ /* 0x000fe20000000a00 */
[----:B------:R-:W-:Y:S01]  /*1670*/  LEA.HI.X R12, R4, R21, R17, 0x6, P0 ;  /* 0x00000015040c7211 */ /* 0x000fe200000f3411 */
[----:B------:R1:W-:Y:S01]  /*1680*/  LDGSTS.E.BYPASS.LTC128B.128 [R240+0x80], [R6.64], !P6 ;  /* 0x0008000006f07fae */ /* 0x0003e2000f101d50 */
[----:B------:R-:W-:Y:S01]  /*1690*/  ISETP.GE.AND P0, PT, R26, c[0x0][0x19c], PT ;  /* 0x000067001a007a0c */ /* 0x000fe20003f06270 */
[----:B------:R-:W-:Y:S01]  /*16a0*/  UIMAD UR4, UR9, UR4, URZ ;  /* 0x00000004090472a4 */ /* 0x000fe2000f8e023f */
[C---:B------:R-:W-:Y:S01]  /*16b0*/  ISETP.LT.OR P6, PT, R0.reuse, 0x21, P2 ;  /* 0x000000210000780c */ /* 0x040fe200017c1670 */
[----:B------:R1:W-:Y:S01]  /*16c0*/  LDGSTS.E.BYPASS.LTC128B.128 [R240+0x2080], [R6.64+0x80], !P4 ;  /* 0x0208008006f07fae */ /* 0x0003e2000e101d50 */
[C---:B------:R-:W-:Y:S01]  /*16d0*/  ISETP.LT.OR P5, PT, R0.reuse, 0x1, P0 ;  /* 0x000000010000780c */ /* 0x040fe200007a1670 */
[----:B------:R-:W-:Y:S01]  /*16e0*/  CS2R R126, SRZ ;  /* 0x00000000007e7805 */ /* 0x000fe2000001ff00 */
[C---:B------:R-:W-:Y:S01]  /*16f0*/  ISETP.LT.OR P4, PT, R0.reuse, 0x1, P1 ;  /* 0x000000010000780c */ /* 0x040fe20000f81670 */
[----:B------:R-:W-:Y:S01]  /*1700*/  CS2R R124, SRZ ;  /* 0x00000000007c7805 */ /* 0x000fe2000001ff00 */
[C---:B------:R-:W-:Y:S01]  /*1710*/  ISETP.LT.OR P2, PT, R0.reuse, 0x21, P0 ;  /* 0x000000210000780c */ /* 0x040fe20000741670 */
[----:B------:R-:W-:Y:S01]  /*1720*/  CS2R R122, SRZ ;  /* 0x00000000007a7805 */ /* 0x000fe2000001ff00 */
[C---:B------:R-:W-:Y:S01]  /*1730*/  LEA R4, P0, R5.reuse, c[0x0][0x160], 0x1 ;  /* 0x0000580005047a11 */ /* 0x040fe200078008ff */
[----:B------:R-:W-:Y:S01]  /*1740*/  CS2R R120, SRZ ;  /* 0x0000000000787805 */ /* 0x000fe2000001ff00 */
[----:B------:R-:W-:Y:S01]  /*1750*/  ISETP.LT.OR P1, PT, R0, 0x21, P1 ;  /* 0x000000210000780c */ /* 0x000fe20000f21670 */
[----:B------:R-:W-:Y:S01]  /*1760*/  IMAD.MOV.U32 R0, RZ, RZ, c[0x0][0x178] ;  /* 0x00005e00ff007624 */ /* 0x000fe200078e00ff */
[----:B------:R-:W-:Y:S01]  /*1770*/  LEA.HI.X R5, R5, c[0x0][0x164], R12, 0x1, P0 ;  /* 0x0000590005057a11 */ /* 0x000fe200000f0c0c */
[----:B----4-:R-:W-:Y:S01]  /*1780*/  IMAD.U32 R9, RZ, RZ, UR18 ;  /* 0x00000012ff097e24 */ /* 0x010fe2000f8e00ff */
[----:B------:R-:W-:Y:S01]  /*1790*/  P2R R8, PR, RZ, 0x8 ;  /* 0x00000008ff087803 */ /* 0x000fe20000000000 */
[----:B------:R1:W-:Y:S01]  /*17a0*/  LDGSTS.E.BYPASS.LTC128B.128 [R240+0x4080], [R6.64+0x100], !P5 ;  /* 0x0408010006f07fae */ /* 0x0003e2000e901d50 */
[----:B------:R-:W-:Y:S01]  /*17b0*/  ISETP.GE.AND P3, PT, R2, c[0x0][0x16c], PT ;  /* 0x00005b0002007a0c */ /* 0x000fe20003f66270 */
[----:B------:R-:W-:Y:S01]  /*17c0*/  IMAD.MOV.U32 R12, RZ, RZ, R22 ;  /* 0x000000ffff0c7224 */ /* 0x000fe200078e0016 */
[----:B------:R-:W-:Y:S01]  /*17d0*/  ISETP.NE.AND P5, PT, R8, RZ, PT ;  /* 0x000000ff0800720c */ /* 0x000fe20003fa5270 */
[----:B------:R1:W-:Y:S01]  /*17e0*/  LDGSTS.E.BYPASS.LTC128B.128 [R240+0x6080], [R6.64+0x180], !P4 ;  /* 0x0608018006f07fae */ /* 0x0003e2000e101d50 */
[----:B------:R-:W-:Y:S01]  /*17f0*/  IADD3 R9, -R9, c[0x0][0x168], -R250 ;  /* 0x00005a0009097a10 */ /* 0x000fe20007ffe9fa */
[----:B------:R-:W-:Y:S01]  /*1800*/  CS2R R118, SRZ ;  /* 0x0000000000767805 */ /* 0x000fe2000001ff00 */
[CC--:B------:R-:W-:Y:S01]  /*1810*/  LEA.HI R17, R20.reuse, R248.reuse, RZ, 0x4 ;  /* 0x000000f814117211 */ /* 0x0c0fe200078f20ff */
[----:B------:R-:W-:Y:S01]  /*1820*/  CS2R R116, SRZ ;  /* 0x0000000000747805 */ /* 0x000fe2000001ff00 */
[C---:B------:R-:W-:Y:S01]  /*1830*/  ISETP.LT.OR P0, PT, R9.reuse, 0x1, P3 ;  /* 0x000000010900780c */ /* 0x040fe20001f01670 */
[----:B------:R-:W-:Y:S01]  /*1840*/  CS2R R114, SRZ ;  /* 0x0000000000727805 */ /* 0x000fe2000001ff00 */
[----:B------:R-:W-:Y:S01]  /*1850*/  SHF.R.S32.HI R8, RZ, 0x4, R17 ;  /* 0x00000004ff087819 */ /* 0x000fe20000011411 */
[----:B------:R-:W-:Y:S01]  /*1860*/  CS2R R112, SRZ ;  /* 0x0000000000707805 */ /* 0x000fe2000001ff00 */
[----:B------:R-:W-:Y:S01]  /*1870*/  LEA.HI R16, R20, R248, RZ, 0x5 ;  /* 0x000000f814107211 */ /* 0x000fe200078f28ff */
        /* <DEDUP_REMOVED lines=17> */
[----:B-1----:R-:W-:Y:S01]  /*1990*/  IADD3 R7, R15, UR6, RZ ;  /* 0x000000060f077c10 */ /* 0x002fe2000fffe0ff */
[----:B------:R-:W0:Y:S01]  /*19a0*/  LDGDEPBAR ;  /* 0x00000000000079af */ /* 0x000e220000000000 */
[C---:B------:R-:W-:Y:S01]  /*19b0*/  ISETP.LT.OR P1, PT, R9.reuse, 0x1, P1 ;  /* 0x000000010900780c */ /* 0x040fe20000f21670 */
[----:B------:R-:W-:Y:S01]  /*19c0*/  IMAD.MOV.U32 R6, RZ, RZ, R14 ;  /* 0x000000ffff067224 */ /* 0x000fe200078e000e */
[----:B------:R-:W-:Y:S01]  /*19d0*/  ULDC.64 UR6, c[0x0][0x210] ;  /* 0x0000840000067ab9 */ /* 0x000fe20000000a00 */
[----:B------:R1:W-:Y:S01]  /*19e0*/  LDGSTS.E.BYPASS.LTC128B.128 [R240+0x10080], [R4.64], !P0 ;  /* 0x1008000004f07fae */ /* 0x0003e2000c101d50 */
[----:B------:R-:W-:Y:S01]  /*19f0*/  UIMAD UR21, UR20, UR6, URZ ;  /* 0x00000006141572a4 */ /* 0x000fe2000f8e023f */
[----:B------:R-:W-:Y:S01]  /*1a00*/  CS2R R94, SRZ ;  /* 0x00000000005e7805 */ /* 0x000fe2000001ff00 */
[----:B------:R-:W-:Y:S01]  /*1a10*/  UIMAD UR6, UR14, UR5, UR4 ;  /* 0x000000050e0672a4 */ /* 0x000fe2000f8e0204 */
[----:B------:R1:W-:Y:S01]  /*1a20*/  LDGSTS.E.BYPASS.LTC128B.128 [R240+0x12080], [R4.64+0x80], !P2 ;  /* 0x1208008004f07fae */ /* 0x0003e2000d101d50 */
[----:B------:R-:W-:Y:S01]  /*1a30*/  UIMAD UR7, UR13, UR7, UR21 ;  /* 0x000000070d0772a4 */ /* 0x000fe2000f8e0215 */
[----:B------:R-:W-:Y:S01]  /*1a40*/  ISETP.LT.OR P2, PT, R9, 0x21, P6 ;  /* 0x000000210900780c */ /* 0x000fe20003741670 */
[----:B------:R-:W-:Y:S01]  /*1a50*/  USHF.R.S32.HI UR21, URZ, 0x1f, UR18 ;  /* 0x0000001f3f157899 */ /* 0x000fe20008011412 */
[----:B------:R1:W-:Y:S01]  /*1a60*/  LDGSTS.E.BYPASS.LTC128B.128 [R240+0x14080], [R4.64+0x100], !P4 ;  /* 0x1408010004f07fae */ /* 0x0003e2000e101d50 */
[C---:B------:R-:W-:Y:S01]  /*1a70*/  ISETP.GE.AND P4, PT, R2.reuse, c[0x0][0x16c], PT ;  /* 0x00005b0002007a0c */ /* 0x040fe20003f86270 */
[----:B------:R-:W-:Y:S01]  /*1a80*/  ULDC.64 UR4, c[0x0][0x218] ;  /* 0x0000860000047ab9 */ /* 0x000fe20000000a00 */
[----:B------:R-:W-:Y:S01]  /*1a90*/  CS2R R92, SRZ ;  /* 0x00000000005c7805 */ /* 0x000fe2000001ff00 */
[----:B------:R1:W-:Y:S01]  /*1aa0*/  LDGSTS.E.BYPASS.LTC128B.128 [R240+0x16080], [R4.64+0x180], !P1 ;  /* 0x1608018004f07fae */ /* 0x0003e2000c901d50 */
[----:B------:R-:W-:Y:S01]  /*1ab0*/  ISETP.GE.AND P1, PT, R2, c[0x0][0x1fc], PT ;  /* 0x00007f0002007a0c */ /* 0x000fe20003f26270 */
[----:B------:R-:W-:Y:S01]  /*1ac0*/  UIMAD UR4, UR9, UR4, URZ ;  /* 0x00000004090472a4 */ /* 0x000fe2000f8e023f */
[----:B------:R-:W-:Y:S01]  /*1ad0*/  SEL R33, RZ, 0x1, P4 ;  /* 0x00000001ff217807 */ /* 0x000fe20002000000 */
[----:B------:R-:W-:Y:S01]  /*1ae0*/  CS2R R90, SRZ ;  /* 0x00000000005a7805 */ /* 0x000fe2000001ff00 */
[----:B------:R-:W-:Y:S01]  /*1af0*/  P2R R24, PR, RZ, 0x2 ;  /* 0x00000002ff187803 */ /* 0x000fe20000000000 */
[----:B------:R-:W-:Y:S01]  /*1b00*/  UIMAD UR22, UR14, UR5, UR4 ;  /* 0x000000050e1672a4 */ /* 0x000fe2000f8e0204 */
[----:B--2---:R-:W-:Y:S01]  /*1b10*/  IMAD.MOV.U32 R11, RZ, RZ, c[0x0][0x17c] ;  /* 0x00005f00ff0b7624 */ /* 0x004fe200078e00ff */
[----:B------:R-:W-:Y:S01]  /*1b20*/  LEA R10, P0, R0, R4, 0x6 ;  /* 0x00000004000a7211 */ /* 0x000fe200078030ff */
[----:B------:R-:W-:Y:S01]  /*1b30*/  ULDC.64 UR4, c[0x0][0x288] ;  /* 0x0000a20000047ab9 */ /* 0x000fe20000000a00 */
[----:B------:R-:W-:Y:S01]  /*1b40*/  ISETP.GT.AND P1, PT, R248, 0xf, PT ;  /* 0x0000000ff800780c */ /* 0x000fe20003f24270 */
[----:B------:R-:W-:Y:S01]  /*1b50*/  UIMAD UR4, UR20, UR4, URZ ;  /* 0x00000004140472a4 */ /* 0x000fe2000f8e023f */
[----:B------:R-:W-:Y:S01]  /*1b60*/  LEA.HI.X R11, R0, R5, R11, 0x6, P0 ;  /* 0x00000005000b7211 */ /* 0x000fe200000f340b */
[----:B------:R-:W-:Y:S01]  /*1b70*/  CS2R R88, SRZ ;  /* 0x0000000000587805 */ /* 0x000fe2000001ff00 */
[----:B------:R-:W-:Y:S01]  /*1b80*/  ISETP.GE.AND P0, PT, R2, c[0x0][0x1fc], PT ;  /* 0x00007f0002007a0c */ /* 0x000fe20003f06270 */
[----:B------:R-:W-:Y:S01]  /*1b90*/  IMAD.WIDE.U32 R2, R250, c[0x0][0x208], R2 ;  /* 0x00008200fa027a25 */ /* 0x000fe200078e0002 */
[----:B------:R-:W-:Y:S01]  /*1ba0*/  LEA.HI R0, R17, R8, RZ, 0x1 ;  /* 0x0000000811007211 */ /* 0x000fe200078f08ff */
[----:B------:R-:W-:Y:S01]  /*1bb0*/  UIMAD UR4, UR13, UR5, UR4 ;  /* 0x000000050d0472a4 */ /* 0x000fe2000f8e0204 */
[----:B------:R-:W-:Y:S01]  /*1bc0*/  P2R R23, PR, RZ, 0x1 ;  /* 0x00000001ff177803 */ /* 0x000fe20000000000 */
[----:B------:R-:W-:Y:S01]  /*1bd0*/  CS2R R86, SRZ ;  /* 0x0000000000567805 */ /* 0x000fe2000001ff00 */
[----:B------:R-:W-:Y:S01]  /*1be0*/  ISETP.LT.OR P0, PT, R9, 0x21, P3 ;  /* 0x000000210900780c */ /* 0x000fe20001f01670 */
[----:B------:R-:W-:Y:S01]  /*1bf0*/  CS2R R84, SRZ ;  /* 0x0000000000547805 */ /* 0x000fe2000001ff00 */
[----:B------:R-:W-:Y:S01]  /*1c00*/  LOP3.LUT R0, R0, 0xfffffffe, RZ, 0xc0, !PT ;  /* 0xfffffffe00007812 */ /* 0x000fe200078ec0ff */
[----:B------:R-:W-:Y:S01]  /*1c10*/  CS2R R82, SRZ ;  /* 0x0000000000527805 */ /* 0x000fe2000001ff00 */
[----:B------:R-:W-:Y:S01]  /*1c20*/  @P1 LOP3.LUT R252, R252, 0x1, RZ, 0xfc, !PT ;  /* 0x00000001fcfc1812 */ /* 0x000fe200078efcff */
[----:B------:R-:W-:Y:S01]  /*1c30*/  CS2R R80, SRZ ;  /* 0x0000000000507805 */ /* 0x000fe2000001ff00 */
[----:B------:R-:W-:Y:S01]  /*1c40*/  ISETP.GE.AND P3, PT, R28, c[0x0][0x1fc], PT ;  /* 0x00007f001c007a0c */ /* 0x000fe20003f66270 */
[----:B------:R-:W-:Y:S01]  /*1c50*/  IMAD.IADD R22, R8, 0x1, -R0 ;  /* 0x0000000108167824 */ /* 0x000fe200078e0a00 */
[----:B-1----:R-:W-:Y:S01]  /*1c60*/  SHF.R.S32.HI R5, RZ, 0x1f, R16 ;  /* 0x0000001fff057819 */ /* 0x002fe20000011410 */
[----:B------:R-:W-:Y:S01]  /*1c70*/  IMAD R0, R251, c[0x0][0x208], RZ ;  /* 0x00008200fb007a24 */ /* 0x000fe200078e02ff */
[----:B------:R-:W-:Y:S01]  /*1c80*/  LOP3.LUT P6, RZ, R252, 0x1, RZ, 0xc0, !PT ;  /* 0x00000001fcff7812 */ /* 0x000fe200078cc0ff */
[----:B------:R-:W-:Y:S01]  /*1c90*/  IMAD.U32 R4, RZ, RZ, UR14 ;  /* 0x0000000eff047e24 */ /* 0x000fe2000f8e00ff */
[----:B------:R-:W-:Y:S01]  /*1ca0*/  ISETP.GE.AND P4, PT, R28, c[0x0][0x1fc], PT ;  /* 0x00007f001c007a0c */ /* 0x000fe20003f86270 */
[----:B------:R1:W-:Y:S01]  /*1cb0*/  LDGSTS.E.BYPASS.LTC128B.128 [R240+0x11080], [R10.64], !P0 ;  /* 0x110800000af07fae */ /* 0x0003e2000c101d50 */
[----:B------:R-:W-:Y:S01]  /*1cc0*/  ISETP.LT.OR P0, PT, R9, 0x21, P5 ;  /* 0x000000210900780c */ /* 0x000fe20002f01670 */
[----:B------:R-:W-:Y:S01]  /*1cd0*/  IMAD R0, R250, c[0x0][0x20c], R0 ;  /* 0x00008300fa007a24 */ /* 0x000fe200078e0200 */
[----:B------:R-:W-:Y:S01]  /*1ce0*/  ISETP.NE.AND P5, PT, R23, RZ, PT ;  /* 0x000000ff1700720c */ /* 0x000fe20003fa5270 */
[----:B------:R-:W-:Y:S01]  /*1cf0*/  IMAD.WIDE.U32 R30, R4, c[0x0][0x278], R6 ;  /* 0x00009e00041e7a25 */ /* 0x000fe200078e0006 */
[----:B------:R-:W-:Y:S01]  /*1d00*/  SHF.R.S32.HI R4, RZ, 0x5, R16 ;  /* 0x00000005ff047819 */ /* 0x000fe20000011410 */
[----:B------:R-:W-:Y:S01]  /*1d10*/  CS2R R78, SRZ ;  /* 0x00000000004e7805 */ /* 0x000fe2000001ff00 */
[----:B------:R-:W-:Y:S01]  /*1d20*/  CS2R R76, SRZ ;  /* 0x00000000004c7805 */ /* 0x000fe2000001ff00 */
[----:B------:R-:W-:Y:S01]  /*1d30*/  IMAD.IADD R3, R3, 0x1, R0 ;  /* 0x0000000103037824 */ /* 0x000fe200078e0200 */
[-C--:B------:R-:W-:Y:S01]  /*1d40*/  LEA.HI R6, R5, R4.reuse, RZ, 0x2 ;  /* 0x0000000405067211 */ /* 0x080fe200078f10ff */
[----:B------:R-:W-:Y:S01]  /*1d50*/  IMAD.U32 R0, RZ, RZ, UR13 ;  /* 0x0000000dff007e24 */ /* 0x000fe2000f8e00ff */
[----:B------:R-:W-:Y:S01]  /*1d60*/  LEA.HI R5, R4, R4, RZ, 0x1 ;  /* 0x0000000404057211 */ /* 0x000fe200078f08ff */
[----:B------:R2:W-:Y:S01]  /*1d70*/  STL.64 [R1+0x28], R30 ;  /* 0x0000281e01007387 */ /* 0x0005e20000100a00 */
[----:B---3--:R-:W-:Y:S01]  /*1d80*/  IADD3 R21, R31, UR6, RZ ;  /* 0x000000061f157c10 */ /* 0x008fe2000fffe0ff */
[----:B------:R-:W-:Y:S01]  /*1d90*/  IMAD.WIDE.U32 R2, R0, c[0x0][0x210], R2 ;  /* 0x0000840000027a25 */ /* 0x000fe200078e0002 */
[----:B------:R-:W-:Y:S01]  /*1da0*/  LOP3.LUT R7, R5, 0xfffffffe, RZ, 0xc0, !PT ;  /* 0xfffffffe05077812 */ /* 0x000fe200078ec0ff */
[----:B------:R1:W-:Y:S01]  /*1db0*/  LDGSTS.E.BYPASS.LTC128B.128 [R240+0x13080], [R10.64+0x80], !P0 ;  /* 0x130800800af07fae */ /* 0x0003e2000c101d50 */
[----:B------:R-:W-:Y:S01]  /*1dc0*/  @!P1 IADD3 R0, P0, R30, UR18, RZ ;  /* 0x000000121e009c10 */ /* 0x000fe2000ff1e0ff */
[----:B------:R-:W-:Y:S01]  /*1dd0*/  CS2R R74, SRZ ;  /* 0x00000000004a7805 */ /* 0x000fe2000001ff00 */
[----:B------:R-:W-:Y:S01]  /*1de0*/  IADD3 R3, R3, UR7, RZ ;  /* 0x0000000703037c10 */ /* 0x000fe2000fffe0ff */
[----:B------:R-:W-:Y:S01]  /*1df0*/  ULDC.64 UR6, c[0x0][0x208] ;  /* 0x0000820000067ab9 */ /* 0x000fe20000000a00 */
[----:B------:R-:W-:Y:S01]  /*1e00*/  @!P1 IADD3.X R5, R21, UR21, RZ, P0, !PT ;  /* 0x0000001515059c10 */ /* 0x000fe200087fe4ff */
[----:B------:R3:W-:Y:S01]  /*1e10*/  STL [R1+0x40], R21 ;  /* 0x0000401501007387 */ /* 0x0007e20000100800 */
[----:B------:R-:W-:Y:S01]  /*1e20*/  LOP3.LUT R6, R6, 0xfffffffc, RZ, 0xc0, !PT ;  /* 0xfffffffc06067812 */ /* 0x000fe200078ec0ff */
[----:B------:R-:W-:Y:S01]  /*1e30*/  UIMAD UR19, UR19, UR6, URZ ;  /* 0x00000006131372a4 */ /* 0x000fe2000f8e023f */
[----:B------:R-:W-:Y:S01]  /*1e40*/  @!P1 LEA R14, P0, R0, c[0x0][0x258], 0x2 ;  /* 0x00009600000e9a11 */ /* 0x000fe200078010ff */
[----:B------:R-:W-:Y:S01]  /*1e50*/  UIMAD.WIDE.U32 UR24, UR11, UR6, URZ ;  /* 0x000000060b1872a5 */ /* 0x000fe2000f8e003f */
[----:B------:R1:W-:Y:S01]  /*1e60*/  LDGSTS.E.BYPASS.LTC128B.128 [R240+0x15080], [R10.64+0x100], !P2 ;  /* 0x150801000af07fae */ /* 0x0003e2000d101d50 */
[----:B------:R-:W-:Y:S01]  /*1e70*/  IMAD.IADD R25, R4, 0x1, -R6 ;  /* 0x0000000104197824 */ /* 0x000fe200078e0a06 */
[----:B------:R-:W-:Y:S01]  /*1e80*/  @!P1 LEA.HI.X R15, R0, c[0x0][0x25c], R5, 0x2, P0 ;  /* 0x00009700000f9a11 */ /* 0x000fe200000f1405 */
[----:B------:R-:W-:Y:S01]  /*1e90*/  IMAD.U32 R0, RZ, RZ, UR14 ;  /* 0x0000000eff007e24 */ /* 0x000fe2000f8e00ff */
[----:B------:R-:W-:Y:S01]  /*1ea0*/  UIMAD UR19, UR11, UR7, UR19 ;  /* 0x000000070b1372a4 */ /* 0x000fe2000f8e0213 */
[C---:B------:R-:W-:Y:S01]  /*1eb0*/  ISETP.GE.AND P1, PT, R27.reuse, c[0x0][0x16c], PT ;  /* 0x00005b001b007a0c */ /* 0x040fe20003f26270 */
[----:B------:R-:W-:Y:S01]  /*1ec0*/  IMAD.MOV.U32 R6, RZ, RZ, R18 ;  /* 0x000000ffff067224 */ /* 0x000fe200078e0012 */
[----:B------:R-:W-:Y:S01]  /*1ed0*/  ISETP.GE.AND P2, PT, R27, c[0x0][0x16c], PT ;  /* 0x00005b001b007a0c */ /* 0x000fe20003f46270 */
[----:B------:R-:W-:Y:S01]  /*1ee0*/  IMAD.WIDE.U32 R34, R0, c[0x0][0x218], R2 ;  /* 0x0000860000227a25 */ /* 0x000fe200078e0002 */
[----:B------:R-:W-:Y:S01]  /*1ef0*/  UIADD3 UR19, UR25, UR19, URZ ;  /* 0x0000001319137290 */ /* 0x000fe2000fffe03f */
[----:B------:R-:W-:Y:S01]  /*1f00*/  ISETP.LT.OR P1, PT, R9, 0x21, P1 ;  /* 0x000000210900780c */ /* 0x000fe20000f21670 */
[----:B------:R-:W-:Y:S01]  /*1f10*/  CS2R R72, SRZ ;  /* 0x0000000000487805 */ /* 0x000fe2000001ff00 */
[----:B--2---:R-:W-:Y:S01]  /*1f20*/  IMAD.IADD R30, R4, 0x1, -R7 ;  /* 0x00000001041e7824 */ /* 0x004fe200078e0a07 */
[----:B------:R-:W-:Y:S01]  /*1f30*/  IADD3 R31, R35, UR22, RZ ;  /* 0x00000016231f7c10 */ /* 0x000fe2000fffe0ff */
[----:B------:R-:W-:Y:S01]  /*1f40*/  IMAD.U32 R2, RZ, RZ, UR24 ;  /* 0x00000018ff027e24 */ /* 0x000fe2000f8e00ff */
[----:B------:R-:W-:Y:S01]  /*1f50*/  IADD3 R7, R19, UR4, RZ ;  /* 0x0000000413077c10 */ /* 0x000fe2000fffe0ff */
[----:B------:R-:W-:Y:S01]  /*1f60*/  IMAD.U32 R3, RZ, RZ, UR25 ;  /* 0x00000019ff037e24 */ /* 0x000fe2000f8e00ff */
[----:B------:R2:W-:Y:S01]  /*1f70*/  STL.64 [R1], R34 ;  /* 0x0000002201007387 */ /* 0x0005e20000100a00 */
[----:B------:R-:W-:Y:S01]  /*1f80*/  ULDC.64 UR4, c[0x0][0x290] ;  /* 0x0000a40000047ab9 */ /* 0x000fe20000000a00 */
[----:B------:R-:W-:Y:S01]  /*1f90*/  LEA R8, P0, R2, R34, 0x6 ;  /* 0x0000002202087211 */ /* 0x000fe200078030ff */
[----:B------:R-:W-:Y:S01]  /*1fa0*/  UIMAD UR4, UR9, UR4, URZ ;  /* 0x00000004090472a4 */ /* 0x000fe2000f8e023f */
[----:B---3--:R-:W-:Y:S01]  /*1fb0*/  LEA.HI R21, R20, R248, RZ, 0x2 ;  /* 0x000000f814157211 */ /* 0x008fe200078f10ff */
[----:B------:R3:W-:Y:S01]  /*1fc0*/  STL [R1+0xc], R31 ;  /* 0x00000c1f01007387 */ /* 0x0007e20000100800 */
[----:B------:R-:W-:Y:S01]  /*1fd0*/  CS2R R70, SRZ ;  /* 0x0000000000467805 */ /* 0x000fe2000001ff00 */
[----:B------:R-:W-:Y:S01]  /*1fe0*/  UIMAD UR4, UR14, UR5, UR4 ;  /* 0x000000050e0472a4 */ /* 0x000fe2000f8e0204 */
[--C-:B------:R-:W-:Y:S01]  /*1ff0*/  SHF.R.S32.HI R5, RZ, 0x2, R21.reuse ;  /* 0x00000002ff057819 */ /* 0x100fe20000011415 */
[----:B------:R1:W-:Y:S01]  /*2000*/  LDGSTS.E.BYPASS.LTC128B.128 [R240+0x17080], [R10.64+0x180], !P1 ;  /* 0x170801800af07fae */ /* 0x0003e2000c901d50 */
[----:B------:R-:W-:Y:S01]  /*2010*/  SHF.R.S32.HI R4, RZ, 0x1f, R21 ;  /* 0x0000001fff047819 */ /* 0x000fe20000011415 */
[----:B------:R-:W-:Y:S01]  /*2020*/  CS2R R68, SRZ ;  /* 0x0000000000447805 */ /* 0x000fe2000001ff00 */
[----:B------:R-:W-:Y:S01]  /*2030*/  ISETP.GE.AND P1, PT, R28, c[0x0][0x16c], PT ;  /* 0x00005b001c007a0c */ /* 0x000fe20003f26270 */
[----:B------:R-:W-:Y:S01]  /*2040*/  CS2R R66, SRZ ;  /* 0x0000000000427805 */ /* 0x000fe2000001ff00 */
[----:B------:R-:W-:Y:S01]  /*2050*/  LEA.HI R0, R4, R5, RZ, 0x3 ;  /* 0x0000000504007211 */ /* 0x000fe200078f18ff */
[----:B------:R-:W-:Y:S01]  /*2060*/  IMAD.U32 R4, RZ, RZ, UR14 ;  /* 0x0000000eff047e24 */ /* 0x000fe2000f8e00ff */
[----:B------:R-:W-:Y:S01]  /*2070*/  SEL R28, RZ, 0x8, P2 ;  /* 0x00000008ff1c7807 */ /* 0x000fe20001000000 */
[----:B------:R-:W-:Y:S01]  /*2080*/  CS2R R64, SRZ ;  /* 0x0000000000407805 */ /* 0x000fe2000001ff00 */
[----:B------:R-:W-:Y:S01]  /*2090*/  LOP3.LUT R3, R0, 0xfffffff8, RZ, 0xc0, !PT ;  /* 0xfffffff800037812 */ /* 0x000fe200078ec0ff */
[----:B------:R-:W-:Y:S01]  /*20a0*/  IMAD.U32 R0, RZ, RZ, UR19 ;  /* 0x00000013ff007e24 */ /* 0x000fe2000f8e00ff */
[----:B------:R-:W-:Y:S01]  /*20b0*/  ISETP.GE.AND P2, PT, R26, c[0x0][0x1fc], PT ;  /* 0x00007f001a007a0c */ /* 0x000fe20003f46270 */
[----:B------:R-:W-:Y:S01]  /*20c0*/  CS2R R62, SRZ ;  /* 0x00000000003e7805 */ /* 0x000fe2000001ff00 */
[----:B------:R-:W-:Y:S01]  /*20d0*/  CS2R R60, SRZ ;  /* 0x00000000003c7805 */ /* 0x000fe2000001ff00 */
[----:B------:R-:W-:Y:S01]  /*20e0*/  IMAD.IADD R23, R5, 0x1, -R3 ;  /* 0x0000000105177824 */ /* 0x000fe200078e0a03 */
[----:B------:R-:W-:Y:S01]  /*20f0*/  LEA.HI.X R5, R2, R31, R0, 0x6, P0 ;  /* 0x0000001f02057211 */ /* 0x000fe200000f3400 */
[----:B------:R-:W-:Y:S01]  /*2100*/  IMAD.U32 R0, RZ, RZ, UR14 ;  /* 0x0000000eff007e24 */ /* 0x000fe2000f8e00ff */
[----:B------:R-:W-:Y:S01]  /*2110*/  LOP3.LUT R2, R17, 0xfffffff0, RZ, 0xc0, !PT ;  /* 0xfffffff011027812 */ /* 0x000fe200078ec0ff */
[----:B--2---:R-:W-:Y:S01]  /*2120*/  IMAD.WIDE.U32 R34, R4, c[0x0][0x240], R12 ;  /* 0x0000900004227a25 */ /* 0x004fe200078e000c */
[----:B------:R-:W-:Y:S01]  /*2130*/  ISETP.GE.AND P0, PT, R26, c[0x0][0x16c], PT ;  /* 0x00005b001a007a0c */ /* 0x000fe20003f06270 */
[----:B------:R-:W-:Y:S01]  /*2140*/  CS2R R58, SRZ ;  /* 0x00000000003a7805 */ /* 0x000fe2000001ff00 */
[----:B------:R-:W-:Y:S01]  /*2150*/  LOP3.LUT R3, R16, 0xffffffe0, RZ, 0xc0, !PT ;  /* 0xffffffe010037812 */ /* 0x000fe200078ec0ff */
[----:B------:R-:W-:Y:S01]  /*2160*/  IMAD.IADD R2, R248, 0x1, -R2 ;  /* 0x00000001f8027824 */ /* 0x000fe200078e0a02 */
[----:B------:R-:W-:Y:S01]  /*2170*/  SEL R243, RZ, 0x4, P0 ;  /* 0x00000004fff37807 */ /* 0x000fe20000000000 */
[----:B------:R-:W-:Y:S01]  /*2180*/  IMAD.WIDE.U32 R38, R0, c[0x0][0x290], R6 ;  /* 0x0000a40000267a25 */ /* 0x000fe200078e0006 */
[----:B------:R-:W-:Y:S01]  /*2190*/  ISETP.GE.AND P0, PT, R26, c[0x0][0x1fc], PT ;  /* 0x00007f001a007a0c */ /* 0x000fe20003f06270 */
[----:B------:R-:W-:Y:S01]  /*21a0*/  STL.64 [R1+0x38], R34 ;  /* 0x0000382201007387 */ /* 0x000fe20000100a00 */
[----:B------:R-:W-:Y:S01]  /*21b0*/  SHF.R.S32.HI R6, RZ, 0x1f, R2 ;  /* 0x0000001fff067819 */ /* 0x000fe20000011402 */
[C---:B------:R-:W-:Y:S01]  /*21c0*/  IMAD.IADD R0, R248.reuse, 0x1, -R3 ;  /* 0x00000001f8007824 */ /* 0x040fe200078e0a03 */
[----:B------:R-:W-:Y:S01]  /*21d0*/  SEL R26, RZ, 0x4, P0 ;  /* 0x00000004ff1a7807 */ /* 0x000fe20000000000 */
[----:B------:R-:W-:Y:S01]  /*21e0*/  @!P6 IMAD.SHL.U32 R3, R248, 0x10, RZ ;  /* 0x00000010f803e824 */ /* 0x000fe200078e00ff */
[----:B------:R-:W-:Y:S01]  /*21f0*/  LEA R4, P0, R8, c[0x0][0x1f0], 0x1 ;  /* 0x00007c0008047a11 */ /* 0x000fe200078008ff */
[----:B-1----:R-:W-:Y:S01]  /*2200*/  IMAD.SHL.U32 R10, R29, 0x8, RZ ;  /* 0x000000081d0a7824 */ /* 0x002fe200078e00ff */
[----:B---3--:R-:W-:Y:S01]  /*2210*/  SEL R31, RZ, 0xffffffff, P1 ;  /* 0xffffffffff1f7807 */ /* 0x008fe20000800000 */
[----:B------:R1:W-:Y:S01]  /*2220*/  STL.64 [R1+0x20], R38 ;  /* 0x0000202601007387 */ /* 0x0003e20000100a00 */
[----:B------:R-:W-:Y:S01]  /*2230*/  LEA.HI R230, R6, R2, RZ, 0x3 ;  /* 0x0000000206e67211 */ /* 0x000fe200078f18ff */
[----:B------:R-:W-:Y:S01]  /*2240*/  CS2R R56, SRZ ;  /* 0x0000000000387805 */ /* 0x000fe2000001ff00 */
[----:B------:R-:W-:Y:S01]  /*2250*/  ISETP.NE.AND P1, PT, R24, RZ, PT ;  /* 0x000000ff1800720c */ /* 0x000fe20003f25270 */
[----:B------:R2:W-:Y:S01]  /*2260*/  @!P6 LDGSTS.E.BYPASS.LTC128B.128 [R3+0x20080], [R14.64] ;  /* 0x200800000e03efae */ /* 0x0005e2000b901d50 */
[----:B------:R-:W-:Y:S01]  /*2270*/  SHF.R.S32.HI R7, RZ, 0x1f, R0 ;  /* 0x0000001fff077819 */ /* 0x000fe20000011400 */
[----:B------:R-:W-:Y:S01]  /*2280*/  CS2R R54, SRZ ;  /* 0x0000000000367805 */ /* 0x000fe2000001ff00 */
[----:B------:R-:W-:Y:S01]  /*2290*/  LEA.HI.X R5, R8, c[0x0][0x1f4], R5, 0x1, P0 ;  /* 0x00007d0008057a11 */ /* 0x000fe200000f0c05 */
[----:B------:R-:W0:Y:S01]  /*22a0*/  LDGDEPBAR ;  /* 0x00000000000079af */ /* 0x000e220000000000 */
[----:B------:R-:W-:Y:S01]  /*22b0*/  ISETP.LT.OR P0, PT, R9, 0x1, P5 ;  /* 0x000000010900780c */ /* 0x000fe20002f01670 */
[----:B------:R-:W-:Y:S01]  /*22c0*/  CS2R R52, SRZ ;  /* 0x0000000000347805 */ /* 0x000fe2000001ff00 */
[----:B------:R-:W-:Y:S01]  /*22d0*/  SEL R19, RZ, 0x1, P1 ;  /* 0x00000001ff137807 */ /* 0x000fe20000800000 */
[----:B------:R-:W-:Y:S01]  /*22e0*/  CS2R R50, SRZ ;  /* 0x0000000000327805 */ /* 0x000fe2000001ff00 */
[----:B------:R-:W-:Y:S01]  /*22f0*/  LEA.HI R16, R7, R0, RZ, 0x2 ;  /* 0x0000000007107211 */ /* 0x000fe200078f10ff */
[----:B------:R-:W-:Y:S01]  /*2300*/  CS2R R48, SRZ ;  /* 0x0000000000307805 */ /* 0x000fe2000001ff00 */
[----:B------:R-:W-:Y:S01]  /*2310*/  ISETP.GE.AND P1, PT, R27, c[0x0][0x1fc], PT ;  /* 0x00007f001b007a0c */ /* 0x000fe20003f26270 */
[----:B------:R-:W-:Y:S01]  /*2320*/  CS2R R46, SRZ ;  /* 0x00000000002e7805 */ /* 0x000fe2000001ff00 */
[----:B------:R-:W-:Y:S01]  /*2330*/  LOP3.LUT R6, R16, 0x7ffffffc, RZ, 0xc0, !PT ;  /* 0x7ffffffc10067812 */ /* 0x000fe200078ec0ff */
[----:B------:R-:W-:Y:S01]  /*2340*/  CS2R R44, SRZ ;  /* 0x00000000002c7805 */ /* 0x000fe2000001ff00 */
[----:B------:R-:W-:Y:S01]  /*2350*/  SEL R242, RZ, 0x8, P1 ;  /* 0x00000008fff27807 */ /* 0x000fe20000800000 */
[----:B------:R-:W-:Y:S01]  /*2360*/  CS2R R42, SRZ ;  /* 0x00000000002a7805 */ /* 0x000fe2000001ff00 */
[----:B------:R-:W-:Y:S01]  /*2370*/  LEA.HI R7, R20, R248, RZ, 0x7 ;  /* 0x000000f814077211 */ /* 0x000fe200078f38ff */
[----:B------:R-:W-:Y:S01]  /*2380*/  IMAD.IADD R11, R0, 0x1, -R6 ;  /* 0x00000001000b7824 */ /* 0x000fe200078e0a06 */
[C---:B------:R-:W-:Y:S01]  /*2390*/  ISETP.LT.OR P1, PT, R9.reuse, 0x1, P4 ;  /* 0x000000010900780c */ /* 0x040fe20002721670 */
[----:B------:R3:W-:Y:S01]  /*23a0*/  LDGSTS.E.BYPASS.LTC128B.128 [R240+0x18080], [R4.64], !P0 ;  /* 0x1808000004f07fae */ /* 0x0007e2000c101d50 */
[----:B------:R-:W-:Y:S01]  /*23b0*/  SHF.R.S32.HI R12, RZ, 0x7, R7 ;  /* 0x00000007ff0c7819 */ /* 0x000fe20000011407 */
[----:B------:R-:W-:Y:S01]  /*23c0*/  IMAD.SHL.U32 R7, R30, 0x10, RZ ;  /* 0x000000101e077824 */ /* 0x000fe200078e00ff */
[----:B------:R-:W-:Y:S01]  /*23d0*/  ISETP.LT.OR P0, PT, R9, 0x1, P2 ;  /* 0x000000010900780c */ /* 0x000fe20001701670 */
[----:B------:R-:W-:Y:S01]  /*23e0*/  IMAD.SHL.U32 R6, R22, 0x20, RZ ;  /* 0x0000002016067824 */ /* 0x000fe200078e00ff */
[----:B------:R-:W-:Y:S01]  /*23f0*/  SEL R24, RZ, 0xffffffff, P3 ;  /* 0xffffffffff187807 */ /* 0x000fe20001800000 */
[----:B------:R-:W-:Y:S01]  /*2400*/  CS2R R40, SRZ ;  /* 0x0000000000287805 */ /* 0x000fe2000001ff00 */
[C---:B--2---:R-:W-:Y:S01]  /*2410*/  LOP3.LUT R3, R230.reuse, 0xfffffff8, RZ, 0xc0, !PT ;  /* 0xfffffff8e6037812 */ /* 0x044fe200078ec0ff */
[----:B------:R-:W-:Y:S01]  /*2420*/  IMAD.SHL.U32 R230, R230, 0x40, RZ ;  /* 0x00000040e6e67824 */ /* 0x000fe200078e00ff */
[----:B------:R-:W-:-:S02]  /*2430*/  ISETP.GE.AND P3, PT, R27, c[0x0][0x1fc], PT ;  /* 0x00007f001b007a0c */ /* 0x000fc40003f66270 */
[C---:B------:R-:W-:Y:S01]  /*2440*/  ISETP.LT.OR P6, PT, R9.reuse, 0x21, P5 ;  /* 0x000000210900780c */ /* 0x040fe20002fc1670 */
[----:B------:R-:W-:Y:S01]  /*2450*/  IMAD.IADD R13, R2, 0x1, -R3 ;  /* 0x00000001020d7824 */ /* 0x000fe200078e0a03 */
[----:B------:R3:W-:Y:S01]  /*2460*/  LDGSTS.E.BYPASS.LTC128B.128 [R240+0x1a080], [R4.64+0x80], !P1 ;  /* 0x1a08008004f07fae */ /* 0x0007e2000c901d50 */
[----:B------:R-:W-:Y:S01]  /*2470*/  IMAD.SHL.U32 R2, R32, 0x40, RZ ;  /* 0x0000004020027824 */ /* 0x000fe200078e00ff */
[C---:B------:R-:W-:Y:S01]  /*2480*/  ISETP.LT.OR P5, PT, R9.reuse, 0x21, P4 ;  /* 0x000000210900780c */ /* 0x040fe200027a1670 */
[----:B------:R-:W-:Y:S01]  /*2490*/  IMAD.SHL.U32 R3, R250, 0x8, RZ ;  /* 0x00000008fa037824 */ /* 0x000fe200078e00ff */
[----:B------:R-:W-:Y:S01]  /*24a0*/  ISETP.LT.OR P1, PT, R9, 0x1, P3 ;  /* 0x000000010900780c */ /* 0x000fe20001f21670 */
[----:B------:R3:W-:Y:S01]  /*24b0*/  LDGSTS.E.BYPASS.LTC128B.128 [R240+0x1c080], [R4.64+0x100], !P0 ;  /* 0x1c08010004f07fae */ /* 0x0007e2000c101d50 */
[----:B------:R-:W-:Y:S02]  /*24c0*/  LOP3.LUT R0, R2, 0x1c0, RZ, 0xc0, !PT ;  /* 0x000001c002007812 */ /* 0x000fe400078ec0ff */
[----:B------:R-:W-:-:S02]  /*24d0*/  LOP3.LUT R3, R3, 0x8, RZ, 0xc0, !PT ;  /* 0x0000000803037812 */ /* 0x000fc400078ec0ff */
[--C-:B------:R-:W-:Y:S02]  /*24e0*/  SHF.R.U32.HI R2, RZ, 0x3, R0.reuse ;  /* 0x00000003ff027819 */ /* 0x100fe40000011600 */
[----:B------:R-:W-:Y:S02]  /*24f0*/  LOP3.LUT R7, R0, 0x10, R7, 0xf8, !PT ;  /* 0x0000001000077812 */ /* 0x000fe400078ef807 */
[----:B------:R-:W-:Y:S02]  /*2500*/  LOP3.LUT R8, R2, R3, R0, 0x1e, !PT ;  /* 0x0000000302087212 */ /* 0x000fe400078e1e00 */
[----:B------:R-:W-:Y:S01]  /*2510*/  LOP3.LUT R0, R6, 0x20, RZ, 0xc0, !PT ;  /* 0x0000002006007812 */ /* 0x000fe200078ec0ff */
[----:B------:R-:W-:Y:S01]  /*2520*/  IMAD.U32 R6, RZ, RZ, UR6 ;  /* 0x00000006ff067e24 */ /* 0x000fe2000f8e00ff */
[----:B------:R-:W-:Y:S01]  /*2530*/  LOP3.LUT R17, R2, R7, R3, 0x1e, !PT ;  /* 0x0000000702117212 */ /* 0x000fe200078e1e03 */
[----:B------:R-:W-:Y:S01]  /*2540*/  IMAD.U32 R7, RZ, RZ, UR7 ;  /* 0x00000007ff077e24 */ /* 0x000fe2000f8e00ff */
[----:B------:R-:W-:Y:S01]  /*2550*/  LEA.HI R3, R12, R12, RZ, 0x1 ;  /* 0x0000000c0c037211 */ /* 0x000fe200078f08ff */
[----:B------:R3:W-:Y:S01]  /*2560*/  LDGSTS.E.BYPASS.LTC128B.128 [R240+0x1e080], [R4.64+0x180], !P1 ;  /* 0x1e08018004f07fae */ /* 0x0007e2000c901d50 */
[C---:B------:R-:W-:Y:S01]  /*2570*/  ISETP.LT.OR P4, PT, R9.reuse, 0x21, P2 ;  /* 0x000000210900780c */ /* 0x040fe20001781670 */
[----:B------:R-:W-:Y:S01]  /*2580*/  USHF.L.U64.HI UR7, UR6, 0x5, UR7 ;  /* 0x0000000506077899 */ /* 0x000fe20008010207 */
[----:B------:R-:W-:Y:S01]  /*2590*/  ISETP.LT.OR P3, PT, R9, 0x21, P3 ;  /* 0x000000210900780c */ /* 0x000fe20001f61670 */
[----:B------:R-:W-:Y:S01]  /*25a0*/  IMAD R9, R22, 0x2, R12 ;  /* 0x0000000216097824 */ /* 0x000fe200078e020c */
[----:B------:R-:W-:Y:S01]  /*25b0*/  LOP3.LUT R18, R0, 0x18, R10, 0xf8, !PT ;  /* 0x0000001800127812 */ /* 0x000fe200078ef80a */
[----:B------:R-:W-:Y:S01]  /*25c0*/  IMAD.SHL.U32 R10, R31, 0x2, RZ ;  /* 0x000000021f0a7824 */ /* 0x000fe200078e00ff */
[----:B------:R-:W-:Y:S01]  /*25d0*/  LOP3.LUT R0, R3, 0x1ffffffe, RZ, 0xc0, !PT ;  /* 0x1ffffffe03007812 */ /* 0x000fe200078ec0ff */
[----:B------:R-:W-:Y:S01]  /*25e0*/  IMAD.U32 R2, R9, 0x200, R8 ;  /* 0x0000020009027824 */ /* 0x000fe200078e0008 */
[----:B------:R-:W-:Y:S01]  /*25f0*/  LEA R8, P0, R6, R4, 0x6 ;  /* 0x0000000406087211 */ /* 0x000fe200078030ff */
[----:B------:R-:W-:Y:S01]  /*2600*/  IMAD.SHL.U32 R3, R23, 0x40, RZ ;  /* 0x0000004017037824 */ /* 0x000fe200078e00ff */
[----:B------:R-:W-:Y:S01]  /*2610*/  IADD3 R36, R39, UR4, RZ ;  /* 0x0000000427247c10 */ /* 0x000fe2000fffe0ff */
[----:B------:R-:W-:Y:S01]  /*2620*/  IMAD.IADD R0, R12, 0x1, -R0 ;  /* 0x000000010c007824 */ /* 0x000fe200078e0a00 */
[----:B------:R-:W-:Y:S01]  /*2630*/  LEA.HI.X R9, R6, R5, R7, 0x6, P0 ;  /* 0x0000000506097211 */ /* 0x000fe200000f3407 */
[----:B------:R-:W-:Y:S01]  /*2640*/  IMAD.SHL.U32 R7, R12, 0x8, RZ ;  /* 0x000000080c077824 */ /* 0x000fe200078e00ff */
[----:B------:R-:W-:Y:S01]  /*2650*/  LOP3.LUT R3, R3, 0x1c0, RZ, 0xc0, !PT ;  /* 0x000001c003037812 */ /* 0x000fe200078ec0ff */
[----:B------:R-:W-:Y:S01]  /*2660*/  IMAD R20, R0, 0x4, R11 ;  /* 0x0000000400147824 */ /* 0x000fe200078e020b */
[----:B------:R-:W-:Y:S01]  /*2670*/  IADD3 R0, P0, R38, UR18, RZ ;  /* 0x0000001226007c10 */ /* 0x000fe2000ff1e0ff */
[----:B------:R-:W-:Y:S01]  /*2680*/  IMAD.SHL.U32 R11, R24, 0x2, RZ ;  /* 0x00000002180b7824 */ /* 0x000fe200078e00ff */
[----:B------:R-:W-:Y:S01]  /*2690*/  LOP3.LUT R7, R3, 0x8, R7, 0xf8, !PT ;  /* 0x0000000803077812 */ /* 0x000fe200078ef807 */
[----:B------:R-:W-:Y:S01]  /*26a0*/  ULDC.64 UR4, c[0x0][0x240] ;  /* 0x0000900000047ab9 */ /* 0x000fe20000000a00 */
[----:B------:R-:W-:Y:S01]  /*26b0*/  SHF.R.U32.HI R6, RZ, 0x3, R3 ;  /* 0x00000003ff067819 */ /* 0x000fe20000011603 */
[----:B------:R-:W-:Y:S01]  /*26c0*/  UIMAD UR4, UR9, UR4, URZ ;  /* 0x00000004090472a4 */ /* 0x000fe2000f8e023f */
[----:B------:R-:W-:Y:S01]  /*26d0*/  IADD3.X R3, R36, UR21, RZ, P0, !PT ;  /* 0x0000001524037c10 */ /* 0x000fe200087fe4ff */
[----:B------:R2:W-:Y:S01]  /*26e0*/  LDGSTS.E.BYPASS.LTC128B.128 [R240+0x19080], [R8.64], !P6 ;  /* 0x1908000008f07fae */ /* 0x0005e2000f101d50 */
[----:B------:R-:W-:Y:S01]  /*26f0*/  LEA R14, P0, R0, c[0x0][0x280], 0x2 ;  /* 0x0000a000000e7a11 */ /* 0x000fe200078010ff */
[----:B------:R-:W-:Y:S01]  /*2700*/  UIMAD UR4, UR14, UR5, UR4 ;  /* 0x000000050e0472a4 */ /* 0x000fe2000f8e0204 */
[----:B------:R-:W-:Y:S01]  /*2710*/  LOP3.LUT R10, R10, 0x2, R33, 0xe2, !PT ;  /* 0x000000020a0a7812 */ /* 0x000fe200078ee221 */
[----:B------:R2:W-:Y:S01]  /*2720*/  LDGSTS.E.BYPASS.LTC128B.128 [R240+0x1b080], [R8.64+0x80], !P5 ;  /* 0x1b08008008f07fae */ /* 0x0005e2000e901d50 */
[----:B------:R-:W-:Y:S01]  /*2730*/  LEA.HI.X R15, R0, c[0x0][0x284], R3, 0x2, P0 ;  /* 0x0000a100000f7a11 */ /* 0x000fe200000f1403 */
[----:B------:R-:W-:Y:S01]  /*2740*/  IMAD.SHL.U32 R20, R20, 0x2, RZ ;  /* 0x0000000214147824 */ /* 0x000fe200078e00ff */
[----:B------:R-:W-:Y:S01]  /*2750*/  SHF.R.S32.HI R3, RZ, 0x2, R16 ;  /* 0x00000002ff037819 */ /* 0x000fe20000011410 */
[----:B------:R-:W-:Y:S01]  /*2760*/  IMAD.MOV.U32 R16, RZ, RZ, 0x10 ;  /* 0x00000010ff107424 */ /* 0x000fe200078e00ff */
[----:B------:R-:W-:Y:S01]  /*2770*/  LOP3.LUT R0, R21, 0x3ffffffc, RZ, 0xc0, !PT ;  /* 0x3ffffffc15007812 */ /* 0x000fe200078ec0ff */
[----:B------:R2:W-:Y:S01]  /*2780*/  LDGSTS.E.BYPASS.LTC128B.128 [R240+0x1d080], [R8.64+0x100], !P4 ;  /* 0x1d08010008f07fae */ /* 0x0005e2000e101d50 */
[----:B------:R-:W-:Y:S01]  /*2790*/  LOP3.LUT R243, R28, R10, R243, 0xfe, !PT ;  /* 0x0000000a1cf37212 */ /* 0x000fe200078efef3 */
[----:B------:R-:W-:Y:S01]  /*27a0*/  IMAD R241, R25, 0x10, R3 ;  /* 0x0000001019f17824 */ /* 0x000fe200078e0203 */
[----:B------:R-:W-:Y:S01]  /*27b0*/  LOP3.LUT R11, R11, 0x2, R19, 0xe2, !PT ;  /* 0x000000020b0b7812 */ /* 0x000fe200078ee213 */
[C---:B------:R-:W-:Y:S01]  /*27c0*/  IMAD.SHL.U32 R3, R13.reuse, 0x40, RZ ;  /* 0x000000400d037824 */ /* 0x040fe200078e00ff */
[----:B------:R-:W-:Y:S01]  /*27d0*/  R2P PR, R13, 0x6 ;  /* 0x000000060d007804 */ /* 0x000fe20000000000 */
[----:B---3--:R-:W-:Y:S01]  /*27e0*/  IMAD.IADD R4, R248, 0x1, -R0 ;  /* 0x00000001f8047824 */ /* 0x008fe200078e0a00 */
[----:B------:R-:W-:Y:S01]  /*27f0*/  LOP3.LUT R12, R7, R6, RZ, 0x3c, !PT ;  /* 0x00000006070c7212 */ /* 0x000fe200078e3cff */
[----:B------:R-:W-:Y:S01]  /*2800*/  IMAD.SHL.U32 R10, R25, 0x400, RZ ;  /* 0x00000400190a7824 */ /* 0x000fe200078e00ff */
[----:B------:R-:W-:Y:S01]  /*2810*/  LOP3.LUT R3, R3, 0x1c0, RZ, 0xc0, !PT ;  /* 0x000001c003037812 */ /* 0x000fe200078ec0ff */
[----:B------:R2:W-:Y:S01]  /*2820*/  LDGSTS.E.BYPASS.LTC128B.128 [R240+0x1f080], [R8.64+0x180], !P3 ;  /* 0x1f08018008f07fae */ /* 0x0005e2000d901d50 */
[----:B------:R-:W-:Y:S01]  /*2830*/  LOP3.LUT R242, R242, R11, R26, 0xfe, !PT ;  /* 0x0000000bf2f27212 */ /* 0x000fe200078efe1a */
[----:B------:R-:W-:Y:S01]  /*2840*/  IMAD R7, R4, 0x2, R10 ;  /* 0x0000000204077824 */ /* 0x000fe200078e020a */
[----:B------:R-:W-:Y:S01]  /*2850*/  SEL R5, R16, 0xfffffff0, !P1 ;  /* 0xfffffff010057807 */ /* 0x000fe20004800000 */
[----:B------:R-:W-:Y:S01]  /*2860*/  IMAD.SHL.U32 R11, R22, 0x8, RZ ;  /* 0x00000008160b7824 */ /* 0x000fe200078e00ff */
[----:B------:R-:W-:Y:S01]  /*2870*/  SEL R4, R246, 0xffffffe0, !P2 ;  /* 0xffffffe0f6047807 */ /* 0x000fe20005000000 */
[----:B------:R-:W-:Y:S01]  /*2880*/  IMAD.IADD R12, R12, 0x1, R7 ;  /* 0x000000010c0c7824 */ /* 0x000fe200078e0207 */
[----:B------:R-:W-:Y:S01]  /*2890*/  SHF.R.U32.HI R6, RZ, 0x3, R3 ;  /* 0x00000003ff067819 */ /* 0x000fe20000011603 */
[----:B------:R3:W-:Y:S01]  /*28a0*/  STL [R1+0x30], R36 ;  /* 0x0000302401007387 */ /* 0x0007e20000100800 */
[----:B------:R-:W-:Y:S01]  /*28b0*/  R2P PR, R32, 0x6 ;  /* 0x0000000620007804 */ /* 0x000fe20000000000 */
[----:B------:R-:W-:Y:S01]  /*28c0*/  IMAD.SHL.U32 R244, R12, 0x2, RZ ;  /* 0x000000020cf47824 */ /* 0x000fe200078e00ff */
[----:B------:R-:W-:Y:S01]  /*28d0*/  LOP3.LUT R11, R3, 0x8, R11, 0xf8, !PT ;  /* 0x00000008030b7812 */ /* 0x000fe200078ef80b */
[----:B------:R-:W-:Y:S01]  /*28e0*/  STL [R1+0x1c], R20 ;  /* 0x00001c1401007387 */ /* 0x000fe20000100800 */
[----:B------:R-:W-:Y:S01]  /*28f0*/  LOP3.LUT R7, R6, R18, R3, 0x1e, !PT ;  /* 0x0000001206077212 */ /* 0x000fe200078e1e03 */
[----:B------:R-:W-:Y:S01]  /*2900*/  IMAD R0, R22, 0x200, R17 ;  /* 0x0000020016007824 */ /* 0x000fe200078e0211 */
[----:B------:R-:W-:Y:S01]  /*2910*/  SEL R3, R16, 0xfffffff0, !P1 ;  /* 0xfffffff010037807 */ /* 0x000fe20004800000 */
[----:B------:R-:W-:Y:S01]  /*2920*/  IMAD.SHL.U32 R2, R2, 0x2, RZ ;  /* 0x0000000202027824 */ /* 0x000fe200078e00ff */
[----:B------:R-:W-:Y:S01]  /*2930*/  SEL R228, R246, 0xffffffe0, !P2 ;  /* 0xffffffe0f6e47807 */ /* 0x000fe20005000000 */
[----:B------:R-:W-:Y:S01]  /*2940*/  IMAD.SHL.U32 R235, R0, 0x2, RZ ;  /* 0x0000000200eb7824 */ /* 0x000fe200078e00ff */
[----:B------:R-:W-:Y:S01]  /*2950*/  R2P PR, R23, 0x6 ;  /* 0x0000000617007804 */ /* 0x000fe20000000000 */
[----:B------:R-:W-:Y:S01]  /*2960*/  IMAD R3, R3, 0x2, R2 ;  /* 0x0000000203037824 */ /* 0x000fe200078e0202 */
[----:B------:R-:W-:Y:S01]  /*2970*/  ISETP.GE.AND P0, PT, R248, 0x10, PT ;  /* 0x00000010f800780c */ /* 0x000fe20003f06270 */
[----:B------:R-:W-:Y:S01]  /*2980*/  IMAD.IADD R232, R0, 0x1, R228 ;  /* 0x0000000100e87824 */ /* 0x000fe200078e02e4 */
[----:B------:R-:W-:Y:S01]  /*2990*/  LOP3.LUT R230, R230, 0xfffffe00, RZ, 0xc0, !PT ;  /* 0xfffffe00e6e67812 */ /* 0x000fe200078ec0ff */
[----:B------:R-:W-:Y:S01]  /*29a0*/  IMAD R229, R228, 0x2, R2 ;  /* 0x00000002e4e57824 */ /* 0x000fe200078e0202 */
[----:B------:R-:W-:Y:S01]  /*29b0*/  LOP3.LUT R236, R11, R6, RZ, 0x3c, !PT ;  /* 0x000000060bec7212 */ /* 0x000fe200078e3cff */
[----:B-1----:R-:W-:Y:S01]  /*29c0*/  CS2R R38, SRZ ;  /* 0x0000000000267805 */ /* 0x002fe2000001ff00 */
[-C--:B------:R-:W-:Y:S01]  /*29d0*/  LOP3.LUT R6, R7, R230.reuse, RZ, 0xfc, !PT ;  /* 0x000000e607067212 */ /* 0x080fe200078efcff */
[----:B------:R-:W-:Y:S01]  /*29e0*/  IMAD R11, R30, 0x400, R230 ;  /* 0x000004001e0b7824 */ /* 0x000fe200078e02e6 */
[----:B------:R-:W-:Y:S01]  /*29f0*/  IADD3 R7, R244, 0x20280, RZ ;  /* 0x00020280f4077810 */ /* 0x000fe20007ffe0ff */
[----:B------:R-:W-:Y:S01]  /*2a00*/  IMAD R228, R228, 0x2, R3 ;  /* 0x00000002e4e47824 */ /* 0x000fe200078e0203 */
[----:B------:R-:W-:Y:S01]  /*2a10*/  IADD3 R245, R244, 0x202c0, RZ ;  /* 0x000202c0f4f57810 */ /* 0x000fe20007ffe0ff */
[----:B------:R-:W-:Y:S01]  /*2a20*/  IMAD.SHL.U32 R0, R6, 0x2, RZ ;  /* 0x0000000206007824 */ /* 0x000fe200078e00ff */
[----:B------:R-:W-:Y:S01]  /*2a30*/  @P2 IADD3 R245, R7, -0x40, RZ ;  /* 0xffffffc007f52810 */ /* 0x000fe20007ffe0ff */
[----:B------:R-:W-:Y:S01]  /*2a40*/  @!P0 IMAD.SHL.U32 R7, R248, 0x10, RZ ;  /* 0x00000010f8078824 */ /* 0x000fe200078e00ff */
[C---:B------:R-:W-:Y:S01]  /*2a50*/  IADD3 R230, R236.reuse, R230, R10 ;  /* 0x000000e6ece67210 */ /* 0x040fe20007ffe00a */
[----:B------:R-:W-:Y:S01]  /*2a60*/  IMAD.IADD R236, R236, 0x1, R11 ;  /* 0x00000001ecec7824 */ /* 0x000fe200078e020b */
[----:B------:R-:W-:Y:S01]  /*2a70*/  SEL R246, R246, 0xffffffe0, !P1 ;  /* 0xffffffe0f6f67807 */ /* 0x000fe20004800000 */
[----:B---3--:R-:W-:Y:S01]  /*2a80*/  CS2R R36, SRZ ;  /* 0x0000000000247805 */ /* 0x008fe2000001ff00 */
[----:B------:R1:W-:Y:S01]  /*2a90*/  @!P0 LDGSTS.E.BYPASS.LTC128B.128 [R7+0x20180], [R14.64] ;  /* 0x201800000e078fae */ /* 0x0003e2000b901d50 */
[----:B------:R-:W-:Y:S01]  /*2aa0*/  IMAD.SHL.U32 R230, R230, 0x2, RZ ;  /* 0x00000002e6e67824 */ /* 0x000fe200078e00ff */
[----:B------:R-:W-:Y:S01]  /*2ab0*/  LEA R236, R236, 0x22280, 0x1 ;  /* 0x00022280ecec7811 */ /* 0x000fe200078e08ff */
[----:B------:R-:W-:Y:S01]  /*2ac0*/  IMAD.IADD R247, R244, 0x1, R246 ;  /* 0x00000001f4f77824 */ /* 0x000fe200078e02f6 */
[----:B------:R-:W0:Y:S01]  /*2ad0*/  LDGDEPBAR ;  /* 0x00000000000079af */ /* 0x000e220000000000 */
[C---:B------:R-:W-:Y:S01]  /*2ae0*/  IMAD R231, R5.reuse, 0x2, R230 ;  /* 0x0000000205e77824 */ /* 0x040fe200078e02e6 */
[----:B------:R-:W-:Y:S01]  /*2af0*/  USHF.L.U32 UR6, UR6, 0x5, URZ ;  /* 0x0000000506067899 */ /* 0x000fe2000800063f */
[----:B------:R-:W-:-:S02]  /*2b00*/  IMAD R237, R5, 0x2, R236 ;  /* 0x0000000205ed7824 */ /* 0x000fc400078e02ec */
[----:B------:R-:W-:Y:S02]  /*2b10*/  IMAD.SHL.U32 R232, R232, 0x2, RZ ;  /* 0x00000002e8e87824 */ /* 0x000fe400078e00ff */
[----:B------:R-:W-:Y:S02]  /*2b20*/  IMAD.IADD R246, R246, 0x1, R245 ;  /* 0x00000001f6f67824 */ /* 0x000fe400078e02f5 */
[C---:B------:R-:W-:Y:S02]  /*2b30*/  IMAD R234, R4.reuse, 0x2, R230 ;  /* 0x0000000204ea7824 */ /* 0x040fe400078e02e6 */
[C---:B------:R-:W-:Y:S02]  /*2b40*/  IMAD R239, R4.reuse, 0x2, R236 ;  /* 0x0000000204ef7824 */ /* 0x040fe400078e02ec */
[C---:B------:R-:W-:Y:S02]  /*2b50*/  IMAD R233, R4.reuse, 0x2, R231 ;  /* 0x0000000204e97824 */ /* 0x040fe400078e02e7 */
[----:B------:R-:W-:Y:S01]  /*2b60*/  IMAD R238, R4, 0x2, R237 ;  /* 0x0000000204ee7824 */ /* 0x000fe200078e02ed */
[----:B-1----:R-:W-:-:S05]  /*2b70*/  IADD3 R7, R35, UR4, RZ ;  /* 0x0000000423077c10 */ /* 0x002fca000fffe0ff */
[----:B------:R1:W-:Y:S02]  /*2b80*/  STL [R1+0x34], R7 ;  /* 0x0000340701007387 */ /* 0x0003e40000100800 */
[----:B-1----:R-:W-:Y:S01]  /*2b90*/  IADD3 R7, -R20, UR8, RZ ;  /* 0x0000000814077c10 */ /* 0x002fe2000fffe1ff */
[----:B------:R-:W-:-:S04]  /*2ba0*/  ULDC UR8, c[0x0][0x198] ;  /* 0x0000660000087ab9 */ /* 0x000fc80000000800 */
[----:B------:R2:W-:Y:S02]  /*2bb0*/  STL [R1+0x8], R7 ;  /* 0x0000080701007387 */ /* 0x0005e40000100800 */
.L_x_906:
[----:B------:R-:W-:Y:S04]  /*2bc0*/  DEPBAR.LE SB0, 0x0 ;  /* 0x000080000000791a */ /* 0x000fe80000000000 */
[----:B------:R-:W-:Y:S01]  /*2bd0*/  BAR.SYNC.DEFER_BLOCKING 0x0 ;  /* 0x0000000000007b1d */ /* 0x000fe20000010000 */
[----:B------:R-:W-:Y:S02]  /*2be0*/  ULEA UR4, UR11, 0x1, 0x6 ;  /* 0x000000010b047891 */ /* 0x000fe4000f8e303f */
[----:B------:R-:W-:Y:S02]  /*2bf0*/  UIADD3 UR9, UR11, 0x1, URZ ;  /* 0x000000010b097890 */ /* 0x000fe4000fffe03f */
[----:B------:R-:W-:Y:S02]  /*2c00*/  UIADD3 UR4, UR4, UR8, -UR10 ;  /* 0x0000000804047290 */ /* 0x000fe4000fffe80a */
[----:B------:R-:W-:Y:S01]  /*2c10*/  UISETP.GE.AND UP0, UPT, UR9, UR12, UPT ;  /* 0x0000000c0900728c */ /* 0x000fe2000bf06270 */
[----:B-1----:R-:W-:Y:S05]  /*2c20*/  LDSM.16.M88.4 R16, [R230+0x10080] ;  /* 0x01008000e610783b */ /* 0x002fea0000000200 */
[----:B--2---:R-:W1:Y:S05]  /*2c30*/  LDSM.16.M88.4 R8, [R2+0x80] ;  /* 0x000080000208783b */ /* 0x004e6a0000000200 */
[----:B------:R-:W2:Y:S05]  /*2c40*/  LDSM.16.M88.4 R20, [R2+0x1080] ;  /* 0x001080000214783b */ /* 0x000eaa0000000200 */
[----:B------:R-:W-:Y:S05]  /*2c50*/  LDSM.16.M88.4 R24, [R231+0x10080] ;  /* 0x01008000e718783b */ /* 0x000fea0000000200 */
[----:B------:R-:W3:Y:S05]  /*2c60*/  LDSM.16.M88.4 R28, [R3+0x80] ;  /* 0x00008000031c783b */ /* 0x000eea0000000200 */
[----:B------:R-:W4:Y:S05]  /*2c70*/  LDSM.16.M88.4 R32, [R3+0x1080] ;  /* 0x001080000320783b */ /* 0x000f2a0000000200 */
[----:B------:R-:W-:Y:S05]  /*2c80*/  LDSM.16.M88.4 R164, [R234+0x10080] ;  /* 0x01008000eaa4783b */ /* 0x000fea0000000200 */
[----:B------:R-:W3:Y:S05]  /*2c90*/  LDSM.16.M88.4 R168, [R229+0x80] ;  /* 0x00008000e5a8783b */ /* 0x000eea0000000200 */
[----:B------:R-:W-:Y:S01]  /*2ca0*/  LDSM.16.M88.4 R172, [R228+0x80] ;  /* 0x00008000e4ac783b */ /* 0x000fe20000000200 */
[C---:B-1----:R-:W-:Y:S04]  /*2cb0*/  HMMA.16816.F32.BF16 R4, R16.reuse, R8, RZ ;  /* 0x000000081004723c */ /* 0x042fe800000418ff */
[----:B------:R-:W-:Y:S05]  /*2cc0*/  LDS R196, [R241.X4+0x20080] ;  /* 0x02008000f1c47984 */ /* 0x000fea0000004800 */
[----:B------:R-:W-:Y:S01]  /*2cd0*/  LDS R197, [R241.X4+0x200a0] ;  /* 0x0200a000f1c57984 */ /* 0x000fe20000004800 */
[C---:B------:R-:W-:Y:S04]  /*2ce0*/  HMMA.16816.F32.BF16 R8, R16.reuse, R10, RZ ;  /* 0x0000000a1008723c */ /* 0x040fe800000418ff */
[----:B------:R-:W5:Y:S04]  /*2cf0*/  LDL R199, [R1+0x1c] ;  /* 0x00001c0001c77983 */ /* 0x000f680000100800 */
[C---:B--2---:R-:W-:Y:S01]  /*2d00*/  HMMA.16816.F32.BF16 R12, R16.reuse, R20, RZ ;  /* 0x00000014100c723c */ /* 0x044fe200000418ff */
[----:B------:R-:W2:Y:S07]  /*2d10*/  LDL R198, [R1+0x8] ;  /* 0x0000080001c67983 */ /* 0x000eae0000100800 */
[----:B------:R-:W-:Y:S01]  /*2d20*/  HMMA.16816.F32.BF16 R16, R16, R22, RZ ;  /* 0x000000161010723c */ /* 0x000fe200000418ff */
[----:B------:R-:W1:Y:S07]  /*2d30*/  LDSM.16.M88.4 R20, [R229+0x1080] ;  /* 0x00108000e514783b */ /* 0x000e6e0000000200 */
[C---:B---3--:R-:W-:Y:S08]  /*2d40*/  HMMA.16816.F32.BF16 R4, R24.reuse, R28, R4 ;  /* 0x0000001c1804723c */ /* 0x048ff00000041804 */
[C---:B------:R-:W-:Y:S01]  /*2d50*/  HMMA.16816.F32.BF16 R8, R24.reuse, R30, R8 ;  /* 0x0000001e1808723c */ /* 0x040fe20000041808 */
[----:B------:R-:W3:Y:S07]  /*2d60*/  LDSM.16.M88.4 R28, [R233+0x10080] ;  /* 0x01008000e91c783b */ /* 0x000eee0000000200 */
[C---:B----4-:R-:W-:Y:S08]  /*2d70*/  HMMA.16816.F32.BF16 R12, R24.reuse, R32, R12 ;  /* 0x00000020180c723c */ /* 0x050ff0000004180c */
[----:B------:R-:W-:Y:S01]  /*2d80*/  HMMA.16816.F32.BF16 R16, R24, R34, R16 ;  /* 0x000000221810723c */ /* 0x000fe20000041810 */
[----:B------:R-:W4:Y:S05]  /*2d90*/  LDSM.16.M88.4 R24, [R228+0x1080] ;  /* 0x00108000e418783b */ /* 0x000f2a0000000200 */
[----:B------:R-:W-:Y:S02]  /*2da0*/  LDSM.16.M88.4 R32, [R230+0x12080] ;  /* 0x01208000e620783b */ /* 0x000fe40000000200 */
[C---:B------:R-:W-:Y:S08]  /*2db0*/  HMMA.16816.F32.BF16 R4, R164.reuse, R168, R4 ;  /* 0x000000a8a404723c */ /* 0x040ff00000041804 */
[C---:B------:R-:W-:Y:S01]  /*2dc0*/  HMMA.16816.F32.BF16 R8, R164.reuse, R170, R8 ;  /* 0x000000aaa408723c */ /* 0x040fe20000041808 */
[----:B------:R-:W4:Y:S07]  /*2dd0*/  LDSM.16.M88.4 R168, [R2+0x2080] ;  /* 0x0020800002a8783b */ /* 0x000f2e0000000200 */
[C---:B-1----:R-:W-:Y:S08]  /*2de0*/  HMMA.16816.F32.BF16 R12, R164.reuse, R20, R12 ;  /* 0x00000014a40c723c */ /* 0x042ff0000004180c */
[----:B------:R-:W-:Y:S01]  /*2df0*/  HMMA.16816.F32.BF16 R16, R164, R22, R16 ;  /* 0x00000016a410723c */ /* 0x000fe20000041810 */
[----:B------:R-:W1:Y:S05]  /*2e00*/  LDSM.16.M88.4 R20, [R2+0x3080] ;  /* 0x003080000214783b */ /* 0x000e6a0000000200 */
        /* <DEDUP_REMOVED lines=38> */
[----:B------:R-:W2:Y:S07]  /*3070*/  LDSM.16.M88.4 R168, [R229+0x4080] ;  /* 0x00408000e5a8783b */ /* 0x000eae0000000200 */
        /* <DEDUP_REMOVED lines=11> */
[C---:B--2---:R-:W-:Y:S08]  /*3130*/  HMMA.16816.F32.BF16 R4, R32.reuse, R168, R4 ;  /* 0x000000a82004723c */ /* 0x044ff00000041804 */
        /* <DEDUP_REMOVED lines=25> */
[----:B------:R-:W4:Y:S01]  /*32d0*/  LDSM.16.M88.4 R24, [R228+0x7080] ;  /* 0x00708000e418783b */ /* 0x000f220000000200 */
[----:B------:R-:W-:Y:S04]  /*32e0*/  DEPBAR.LE SB0, 0x0 ;  /* 0x000080000000791a */ /* 0x000fe80000000000 */
[----:B------:R-:W-:Y:S02]  /*32f0*/  BAR.SYNC.DEFER_BLOCKING 0x0 ;  /* 0x0000000000007b1d */ /* 0x000fe40000010000 */
[C---:B--2---:R-:W-:Y:S08]  /*3300*/  HMMA.16816.F32.BF16 R4, R164.reuse, R168, R4 ;  /* 0x000000a8a404723c */ /* 0x044ff00000041804 */
[C---:B------:R-:W-:Y:S08]  /*3310*/  HMMA.16816.F32.BF16 R8, R164.reuse, R170, R8 ;  /* 0x000000aaa408723c */ /* 0x040ff00000041808 */
[C---:B-1----:R-:W-:Y:S01]  /*3320*/  HMMA.16816.F32.BF16 R12, R164.reuse, R20, R12 ;  /* 0x00000014a40c723c */ /* 0x042fe2000004180c */
[----:B------:R-:W-:Y:S07]  /*3330*/  LDSM.16.M88.4 R32, [R230+0x18080] ;  /* 0x01808000e620783b */ /* 0x000fee0000000200 */
[----:B------:R-:W-:Y:S01]  /*3340*/  HMMA.16816.F32.BF16 R16, R164, R22, R16 ;  /* 0x00000016a410723c */ /* 0x000fe20000041810 */
[----:B------:R-:W1:Y:S07]  /*3350*/  LDSM.16.M88.4 R176, [R2+0x8080] ;  /* 0x0080800002b0783b */ /* 0x000e6e0000000200 */
[C---:B---3--:R-:W-:Y:S01]  /*3360*/  HMMA.16816.F32.BF16 R4, R28.reuse, R172, R4 ;  /* 0x000000ac1c04723c */ /* 0x048fe20000041804 */
[----:B------:R-:W2:Y:S05]  /*3370*/  LDSM.16.M88.4 R168, [R2+0x9080] ;  /* 0x0090800002a8783b */ /* 0x000eaa0000000200 */
[----:B------:R-:W-:Y:S02]  /*3380*/  LDSM.16.M88.4 R164, [R231+0x18080] ;  /* 0x01808000e7a4783b */ /* 0x000fe40000000200 */
[C---:B------:R-:W-:Y:S03]  /*3390*/  HMMA.16816.F32.BF16 R8, R28.reuse, R174, R8 ;  /* 0x000000ae1c08723c */ /* 0x040fe60000041808 */
[----:B------:R-:W3:Y:S05]  /*33a0*/  LDSM.16.M88.4 R180, [R3+0x8080] ;  /* 0x0080800003b4783b */ /* 0x000eea0000000200 */
[C---:B----4-:R-:W-:Y:S01]  /*33b0*/  HMMA.16816.F32.BF16 R12, R28.reuse, R24, R12 ;  /* 0x000000181c0c723c */ /* 0x050fe2000004180c */
[----:B------:R-:W4:Y:S05]  /*33c0*/  LDSM.16.M88.4 R172, [R3+0x9080] ;  /* 0x0090800003ac783b */ /* 0x000f2a0000000200 */
[----:B------:R-:W-:Y:S02]  /*33d0*/  LDSM.16.M88.4 R184, [R229+0x8080] ;  /* 0x00808000e5b8783b */ /* 0x000fe40000000200 */
[----:B------:R-:W-:Y:S03]  /*33e0*/  HMMA.16816.F32.BF16 R16, R28, R26, R16 ;  /* 0x0000001a1c10723c */ /* 0x000fe60000041810 */
[----:B------:R-:W-:Y:S05]  /*33f0*/  LDSM.16.M88.4 R188, [R229+0x9080] ;  /* 0x00908000e5bc783b */ /* 0x000fea0000000200 */
[----:B------:R-:W-:Y:S01]  /*3400*/  LDSM.16.M88.4 R192, [R228+0x9080] ;  /* 0x00908000e4c0783b */ /* 0x000fe20000000200 */
[C---:B-1----:R-:W-:Y:S08]  /*3410*/  HMMA.16816.F32.BF16 R20, R32.reuse, R176, RZ ;  /* 0x000000b02014723c */ /* 0x042ff000000418ff */
[C---:B------:R-:W-:Y:S01]  /*3420*/  HMMA.16816.F32.BF16 R24, R32.reuse, R178, RZ ;  /* 0x000000b22018723c */ /* 0x040fe200000418ff */
[----:B------:R-:W1:Y:S07]  /*3430*/  LDSM.16.M88.4 R176, [R234+0x18080] ;  /* 0x01808000eab0783b */ /* 0x000e6e0000000200 */
[C---:B--2---:R-:W-:Y:S08]  /*3440*/  HMMA.16816.F32.BF16 R28, R32.reuse, R168, RZ ;  /* 0x000000a8201c723c */ /* 0x044ff000000418ff */
        /* <DEDUP_REMOVED lines=26> */
[C---:B-1----:R-:W-:Y:S08]  /*35f0*/  HMMA.16816.F32.BF16 R28, R164.reuse, R184, R28 ;  /* 0x000000b8a41c723c */ /* 0x042ff0000004181c */
[----:B------:R-:W-:Y:S01]  /*3600*/  HMMA.16816.F32.BF16 R32, R164, R186, R32 ;  /* 0x000000baa420723c */ /* 0x000fe20000041820 */
[----:B------:R-:W-:Y:S05]  /*3610*/  LDSM.16.M88.4 R164, [R233+0x1a080] ;  /* 0x01a08000e9a4783b */ /* 0x000fea0000000200 */
[----:B------:R-:W-:Y:S02]  /*3620*/  LDSM.16.M88.4 R184, [R228+0xb080] ;  /* 0x00b08000e4b8783b */ /* 0x000fe40000000200 */
[C---:B--2---:R-:W-:Y:S08]  /*3630*/  HMMA.16816.F32.BF16 R20, R176.reuse, R180, R20 ;  /* 0x000000b4b014723c */ /* 0x044ff00000041814 */
[C---:B------:R-:W-:Y:S01]  /*3640*/  HMMA.16816.F32.BF16 R24, R176.reuse, R182, R24 ;  /* 0x000000b6b018723c */ /* 0x040fe20000041818 */
[----:B------:R-:W1:Y:S07]  /*3650*/  LDSM.16.M88.4 R180, [R228+0xa080] ;  /* 0x00a08000e4b4783b */ /* 0x000e6e0000000200 */
[C---:B------:R-:W-:Y:S08]  /*3660*/  HMMA.16816.F32.BF16 R28, R176.reuse, R188, R28 ;  /* 0x000000bcb01c723c */ /* 0x040ff0000004181c */
[----:B------:R-:W-:Y:S01]  /*3670*/  HMMA.16816.F32.BF16 R32, R176, R190, R32 ;  /* 0x000000beb020723c */ /* 0x000fe20000041820 */
[----:B------:R-:W-:Y:S05]  /*3680*/  LDSM.16.M88.4 R176, [R2+0xc080] ;  /* 0x00c0800002b0783b */ /* 0x000fea0000000200 */
[----:B------:R-:W-:Y:S02]  /*3690*/  LDSM.16.M88.4 R188, [R2+0xd080] ;  /* 0x00d0800002bc783b */ /* 0x000fe40000000200 */
[C---:B---3--:R-:W-:Y:S08]  /*36a0*/  HMMA.16816.F32.BF16 R20, R168.reuse, R172, R20 ;  /* 0x000000aca814723c */ /* 0x048ff00000041814 */
[C---:B------:R-:W-:Y:S01]  /*36b0*/  HMMA.16816.F32.BF16 R24, R168.reuse, R174, R24 ;  /* 0x000000aea818723c */ /* 0x040fe20000041818 */
[----:B------:R-:W2:Y:S07]  /*36c0*/  LDSM.16.M88.4 R172, [R230+0x1c080] ;  /* 0x01c08000e6ac783b */ /* 0x000eae0000000200 */
[C---:B------:R-:W-:Y:S08]  /*36d0*/  HMMA.16816.F32.BF16 R28, R168.reuse, R192, R28 ;  /* 0x000000c0a81c723c */ /* 0x040ff0000004181c */
[----:B------:R-:W-:Y:S01]  /*36e0*/  HMMA.16816.F32.BF16 R32, R168, R194, R32 ;  /* 0x000000c2a820723c */ /* 0x000fe20000041820 */
[----:B------:R-:W-:Y:S07]  /*36f0*/  LDSM.16.M88.4 R168, [R231+0x1c080] ;  /* 0x01c08000e7a8783b */ /* 0x000fee0000000200 */
[C---:B-1----:R-:W-:Y:S08]  /*3700*/  HMMA.16816.F32.BF16 R20, R164.reuse, R180, R20 ;  /* 0x000000b4a414723c */ /* 0x042ff00000041814 */
[C---:B------:R-:W-:Y:S01]  /*3710*/  HMMA.16816.F32.BF16 R24, R164.reuse, R182, R24 ;  /* 0x000000b6a418723c */ /* 0x040fe20000041818 */
[----:B------:R-:W1:Y:S07]  /*3720*/  LDSM.16.M88.4 R180, [R3+0xc080] ;  /* 0x00c0800003b4783b */ /* 0x000e6e0000000200 */
[C---:B------:R-:W-:Y:S08]  /*3730*/  HMMA.16816.F32.BF16 R28, R164.reuse, R184, R28 ;  /* 0x000000b8a41c723c */ /* 0x040ff0000004181c */
[----:B------:R-:W-:Y:S01]  /*3740*/  HMMA.16816.F32.BF16 R32, R164, R186, R32 ;  /* 0x000000baa420723c */ /* 0x000fe20000041820 */
[----:B------:R-:W3:Y:S05]  /*3750*/  LDSM.16.M88.4 R164, [R3+0xd080] ;  /* 0x00d0800003a4783b */ /* 0x000eea0000000200 */
[----:B------:R-:W-:Y:S02]  /*3760*/  LDSM.16.M88.4 R184, [R229+0xc080] ;  /* 0x00c08000e5b8783b */ /* 0x000fe40000000200 */
[C---:B--2---:R-:W-:Y:S08]  /*3770*/  HMMA.16816.F32.BF16 R20, R172.reuse, R176, R20 ;  /* 0x000000b0ac14723c */ /* 0x044ff00000041814 */
[C---:B------:R-:W-:Y:S01]  /*3780*/  HMMA.16816.F32.BF16 R24, R172.reuse, R178, R24 ;  /* 0x000000b2ac18723c */ /* 0x040fe20000041818 */
[----:B------:R-:W2:Y:S07]  /*3790*/  LDSM.16.M88.4 R176, [R234+0x1c080] ;  /* 0x01c08000eab0783b */ /* 0x000eae0000000200 */
[C---:B------:R-:W-:Y:S08]  /*37a0*/  HMMA.16816.F32.BF16 R28, R172.reuse, R188, R28 ;  /* 0x000000bcac1c723c */ /* 0x040ff0000004181c */
[----:B------:R-:W-:Y:S01]  /*37b0*/  HMMA.16816.F32.BF16 R32, R172, R190, R32 ;  /* 0x000000beac20723c */ /* 0x000fe20000041820 */
[----:B------:R-:W4:Y:S05]  /*37c0*/  LDSM.16.M88.4 R172, [R229+0xd080] ;  /* 0x00d08000e5ac783b */ /* 0x000f2a0000000200 */
[----:B------:R-:W-:Y:S02]  /*37d0*/  LDSM.16.M88.4 R188, [R228+0xc080] ;  /* 0x00c08000e4bc783b */ /* 0x000fe40000000200 */
[C---:B-1----:R-:W-:Y:S08]  /*37e0*/  HMMA.16816.F32.BF16 R20, R168.reuse, R180, R20 ;  /* 0x000000b4a814723c */ /* 0x042ff00000041814 */
[C---:B------:R-:W-:Y:S01]  /*37f0*/  HMMA.16816.F32.BF16 R24, R168.reuse, R182, R24 ;  /* 0x000000b6a818723c */ /* 0x040fe20000041818 */
[----:B------:R-:W1:Y:S07]  /*3800*/  LDSM.16.M88.4 R180, [R233+0x1c080] ;  /* 0x01c08000e9b4783b */ /* 0x000e6e0000000200 */
[C---:B---3--:R-:W-:Y:S08]  /*3810*/  HMMA.16816.F32.BF16 R28, R168.reuse, R164, R28 ;  /* 0x000000a4a81c723c */ /* 0x048ff0000004181c */
[----:B------:R-:W-:Y:S01]  /*3820*/  HMMA.16816.F32.BF16 R32, R168, R166, R32 ;  /* 0x000000a6a820723c */ /* 0x000fe20000041820 */
[----:B------:R-:W3:Y:S05]  /*3830*/  LDSM.16.M88.4 R164, [R228+0xd080] ;  /* 0x00d08000e4a4783b */ /* 0x000eea0000000200 */
[----:B------:R-:W-:Y:S02]  /*3840*/  LDSM.16.M88.4 R168, [R230+0x1e080] ;  /* 0x01e08000e6a8783b */ /* 0x000fe40000000200 */
[C---:B--2---:R-:W-:Y:S08]  /*3850*/  HMMA.16816.F32.BF16 R20, R176.reuse, R184, R20 ;  /* 0x000000b8b014723c */ /* 0x044ff00000041814 */
[C---:B------:R-:W-:Y:S01]  /*3860*/  HMMA.16816.F32.BF16 R24, R176.reuse, R186, R24 ;  /* 0x000000bab018723c */ /* 0x040fe20000041818 */
[----:B------:R-:W2:Y:S07]  /*3870*/  LDSM.16.M88.4 R184, [R2+0xe080] ;  /* 0x00e0800002b8783b */ /* 0x000eae0000000200 */
[C---:B----4-:R-:W-:Y:S08]  /*3880*/  HMMA.16816.F32.BF16 R28, R176.reuse, R172, R28 ;  /* 0x000000acb01c723c */ /* 0x050ff0000004181c */
[----:B------:R-:W-:Y:S01]  /*3890*/  HMMA.16816.F32.BF16 R32, R176, R174, R32 ;  /* 0x000000aeb020723c */ /* 0x000fe20000041820 */
[----:B------:R-:W4:Y:S05]  /*38a0*/  LDSM.16.M88.4 R172, [R2+0xf080] ;  /* 0x00f0800002ac783b */ /* 0x000f2a0000000200 */
[----:B------:R-:W-:Y:S02]  /*38b0*/  LDSM.16.M88.4 R176, [R3+0xe080] ;  /* 0x00e0800003b0783b */ /* 0x000fe40000000200 */
[C---:B-1----:R-:W-:Y:S08]  /*38c0*/  HMMA.16816.F32.BF16 R20, R180.reuse, R188, R20 ;  /* 0x000000bcb414723c */ /* 0x042ff00000041814 */
[C---:B------:R-:W-:Y:S08]  /*38d0*/  HMMA.16816.F32.BF16 R24, R180.reuse, R190, R24 ;  /* 0x000000beb418723c */ /* 0x040ff00000041818 */
[C---:B---3--:R-:W-:Y:S07]  /*38e0*/  HMMA.16816.F32.BF16 R28, R180.reuse, R164, R28 ;  /* 0x000000a4b41c723c */ /* 0x048fee000004181c */
[----:B------:R-:W-:Y:S01]  /*38f0*/  IMAD.U32 R164, RZ, RZ, UR4 ;  /* 0x00000004ffa47e24 */ /* 0x000fe2000f8e00ff */
[----:B------:R-:W-:Y:S04]  /*3900*/  HMMA.16816.F32.BF16 R32, R180, R166, R32 ;  /* 0x000000a6b420723c */ /* 0x000fe80000041820 */
[----:B------:R-:W-:Y:S04]  /*3910*/  IADD3 R164, R241, -c[0x0][0x168], R164 ;  /* 0x80005a00f1a47a10 */ /* 0x000fe80007ffe0a4 */
[C---:B--2---:R-:W-:Y:S05]  /*3920*/  HMMA.16816.F32.BF16 R20, R168.reuse, R184, R20 ;  /* 0x000000b8a814723c */ /* 0x044fea0000041814 */
[----:B-----5:R-:W-:Y:S02]  /*3930*/  IMAD.IADD R180, R164, 0x1, -R199 ;  /* 0x00000001a4b47824 */ /* 0x020fe400078e0ac7 */
[----:B------:R-:W1:Y:S01]  /*3940*/  LDSM.16.M88.4 R164, [R231+0x1e080] ;  /* 0x01e08000e7a4783b */ /* 0x000e620000000200 */
[C---:B------:R-:W-:Y:S04]  /*3950*/  HMMA.16816.F32.BF16 R24, R168.reuse, R186, R24 ;  /* 0x000000baa818723c */ /* 0x040fe80000041818 */
[----:B------:R-:W-:Y:S02]  /*3960*/  IMNMX R188, R198, R180, PT ;  /* 0x000000b4c6bc7217 */ /* 0x000fe40003800200 */
[----:B------:R-:W-:Y:S02]  /*3970*/  IADD3 R184, R180, 0x8, RZ ;  /* 0x00000008b4b87810 */ /* 0x000fe40007ffe0ff */
[C---:B----4-:R-:W-:Y:S01]  /*3980*/  HMMA.16816.F32.BF16 R28, R168.reuse, R172, R28 ;  /* 0x000000aca81c723c */ /* 0x050fe2000004181c */
[----:B------:R-:W2:Y:S02]  /*3990*/  LDSM.16.M88.4 R180, [R3+0xf080] ;  /* 0x00f0800003b4783b */ /* 0x000ea40000000200 */
[----:B------:R-:W-:Y:S02]  /*39a0*/  ISETP.GT.AND P0, PT, R188, RZ, PT ;  /* 0x000000ffbc00720c */ /* 0x000fe40003f04270 */
[----:B------:R-:W-:Y:S02]  /*39b0*/  IMNMX R184, R198, R184, PT ;  /* 0x000000b8c6b87217 */ /* 0x000fe40003800200 */
[----:B------:R-:W-:Y:S01]  /*39c0*/  FSEL R4, R4, -INF , P0 ;  /* 0xff80000004047808 */ /* 0x000fe20000000000 */
[----:B------:R-:W-:Y:S01]  /*39d0*/  HMMA.16816.F32.BF16 R32, R168, R174, R32 ;  /* 0x000000aea820723c */ /* 0x000fe20000041820 */
[----:B------:R-:W-:Y:S02]  /*39e0*/  LDSM.16.M88.4 R168, [R229+0xe080] ;  /* 0x00e08000e5a8783b */ /* 0x000fe40000000200 */
[----:B------:R-:W-:Y:S01]  /*39f0*/  ISETP.GT.AND P0, PT, R188, 0x1, PT ;  /* 0x00000001bc00780c */ /* 0x000fe20003f04270 */
[--C-:B------:R-:W-:Y:S01]  /*3a00*/  FFMA.FTZ R4, R4, c[0x0][0x29c], -R196.reuse ;  /* 0x0000a70004047a23 */ /* 0x100fe200000108c4 */
[C---:B------:R-:W-:Y:S03]  /*3a10*/  ISETP.GT.AND P1, PT, R184.reuse, 0x30, PT ;  /* 0x00000030b800780c */ /* 0x040fe60003f24270 */
[----:B------:R3:W-:Y:S01]  /*3a20*/  MUFU.EX2 R187, R4 ;  /* 0x0000000400bb7308 */ /* 0x0007e20000000800 */
[C---:B-1----:R-:W-:Y:S08]  /*3a30*/  HMMA.16816.F32.BF16 R20, R164.reuse, R176, R20 ;  /* 0x000000b0a414723c */ /* 0x042ff00000041814 */
[C---:B------:R-:W-:Y:S04]  /*3a40*/  HMMA.16816.F32.BF16 R24, R164.reuse, R178, R24 ;  /* 0x000000b2a418723c */ /* 0x040fe80000041818 */
[----:B---3--:R-:W-:Y:S02]  /*3a50*/  FSEL R4, R5, -INF , P0 ;  /* 0xff80000005047808 */ /* 0x008fe40000000000 */
[----:B------:R-:W-:Y:S02]  /*3a60*/  ISETP.GT.AND P0, PT, R184, RZ, PT ;  /* 0x000000ffb800720c */ /* 0x000fe40003f04270 */
[C---:B--2---:R-:W-:Y:S04]  /*3a70*/  HMMA.16816.F32.BF16 R28, R164.reuse, R180, R28 ;  /* 0x000000b4a41c723c */ /* 0x044fe8000004181c */
[--C-:B------:R-:W-:Y:S04]  /*3a80*/  FFMA.FTZ R4, R4, c[0x0][0x29c], -R196.reuse ;  /* 0x0000a70004047a23 */ /* 0x100fe800000108c4 */
[----:B------:R-:W-:Y:S01]  /*3a90*/  HMMA.16816.F32.BF16 R32, R164, R182, R32 ;  /* 0x000000b6a420723c */ /* 0x000fe20000041820 */
[----:B------:R1:W2:Y:S01]  /*3aa0*/  MUFU.EX2 R185, R4 ;  /* 0x0000000400b97308 */ /* 0x0002a20000000800 */
[----:B------:R-:W-:Y:S02]  /*3ab0*/  LDSM.16.M88.4 R164, [R228+0xe080] ;  /* 0x00e08000e4a4783b */ /* 0x000fe40000000200 */
[----:B-1----:R-:W-:Y:S02]  /*3ac0*/  FSEL R4, R6, -INF , P0 ;  /* 0xff80000006047808 */ /* 0x002fe40000000000 */
[----:B------:R-:W-:Y:S03]  /*3ad0*/  ISETP.GT.AND P0, PT, R184, 0x1, PT ;  /* 0x00000001b800780c */ /* 0x000fe60003f04270 */
[--C-:B------:R-:W-:Y:S03]  /*3ae0*/  FFMA.FTZ R4, R4, c[0x0][0x29c], -R197.reuse ;  /* 0x0000a70004047a23 */ /* 0x100fe600000108c5 */
[----:B------:R-:W-:Y:S02]  /*3af0*/  FSEL R172, R7, -INF , P0 ;  /* 0xff80000007ac7808 */ /* 0x000fe40000000000 */
[----:B------:R-:W-:Y:S01]  /*3b00*/  ISETP.GT.AND P0, PT, R188, 0x10, PT ;  /* 0x00000010bc00780c */ /* 0x000fe20003f04270 */
[----:B------:R1:W-:Y:S02]  /*3b10*/  MUFU.EX2 R189, R4 ;  /* 0x0000000400bd7308 */ /* 0x0003e40000000800 */
[--C-:B------:R-:W-:Y:S01]  /*3b20*/  FFMA.FTZ R172, R172, c[0x0][0x29c], -R197.reuse ;  /* 0x0000a700acac7a23 */ /* 0x100fe200000108c5 */
[----:B------:R-:W-:Y:S02]  /*3b30*/  FSEL R8, R8, -INF , P0 ;  /* 0xff80000008087808 */ /* 0x000fe40000000000 */
[----:B------:R-:W-:Y:S03]  /*3b40*/  ISETP.GT.AND P0, PT, R188, 0x11, PT ;  /* 0x00000011bc00780c */ /* 0x000fe60003f04270 */
[--C-:B------:R-:W-:Y:S01]  /*3b50*/  FFMA.FTZ R178, R8, c[0x0][0x29c], -R196.reuse ;  /* 0x0000a70008b27a23 */ /* 0x100fe200000108c4 */
[----:B------:R-:W-:Y:S01]  /*3b60*/  FSEL R9, R9, -INF , P0 ;  /* 0xff80000009097808 */ /* 0x000fe20000000000 */
[----:B------:R3:W-:Y:S01]  /*3b70*/  MUFU.EX2 R186, R172 ;  /* 0x000000ac00ba7308 */ /* 0x0007e20000000800 */
[----:B------:R-:W-:Y:S03]  /*3b80*/  ISETP.GT.AND P0, PT, R184, 0x10, PT ;  /* 0x00000010b800780c */ /* 0x000fe60003f04270 */
[--C-:B------:R-:W-:Y:S01]  /*3b90*/  FFMA.FTZ R177, R9, c[0x0][0x29c], -R196.reuse ;  /* 0x0000a70009b17a23 */ /* 0x100fe200000108c4 */
[----:B------:R-:W-:Y:S02]  /*3ba0*/  FSEL R8, R10, -INF , P0 ;  /* 0xff8000000a087808 */ /* 0x000fe40000000000 */
[----:B------:R-:W-:Y:S03]  /*3bb0*/  ISETP.GT.AND P0, PT, R184, 0x11, PT ;  /* 0x00000011b800780c */ /* 0x000fe60003f04270 */
[--C-:B------:R-:W-:Y:S01]  /*3bc0*/  FFMA.FTZ R8, R8, c[0x0][0x29c], -R197.reuse ;  /* 0x0000a70008087a23 */ /* 0x100fe200000108c5 */
[----:B------:R-:W-:Y:S01]  /*3bd0*/  FSEL R179, R11, -INF , P0 ;  /* 0xff8000000bb37808 */ /* 0x000fe20000000000 */
[----:B------:R-:W-:Y:S01]  /*3be0*/  MUFU.EX2 R178, R178 ;  /* 0x000000b200b27308 */ /* 0x000fe20000000800 */
[----:B------:R-:W-:Y:S01]  /*3bf0*/  ISETP.GT.AND P0, PT, R188, 0x20, PT ;  /* 0x00000020bc00780c */ /* 0x000fe20003f04270 */
[----:B-1----:R-:W1:Y:S02]  /*3c00*/  LDSM.16.M88.4 R4, [R234+0x1e080] ;  /* 0x01e08000ea04783b */ /* 0x002e640000000200 */
[--C-:B------:R-:W-:Y:S01]  /*3c10*/  FFMA.FTZ R179, R179, c[0x0][0x29c], -R197.reuse ;  /* 0x0000a700b3b37a23 */ /* 0x100fe200000108c5 */
[----:B------:R-:W-:Y:S02]  /*3c20*/  FSEL R12, R12, -INF , P0 ;  /* 0xff8000000c0c7808 */ /* 0x000fe40000000000 */
[----:B------:R-:W-:Y:S03]  /*3c30*/  ISETP.GT.AND P0, PT, R188, 0x21, PT ;  /* 0x00000021bc00780c */ /* 0x000fe60003f04270 */
[----:B------:R4:W-:Y:S01]  /*3c40*/  MUFU.EX2 R180, R8 ;  /* 0x0000000800b47308 */ /* 0x0009e20000000800 */
[----:B------:R-:W-:Y:S01]  /*3c50*/  FSEL R13, R13, -INF , P0 ;  /* 0xff8000000d0d7808 */ /* 0x000fe20000000000 */
[----:B---3--:R-:W3:Y:S01]  /*3c60*/  LDSM.16.M88.4 R172, [R229+0xf080] ;  /* 0x00f08000e5ac783b */ /* 0x008ee20000000200 */
[----:B------:R-:W-:Y:S01]  /*3c70*/  ISETP.GT.AND P0, PT, R184, 0x20, PT ;  /* 0x00000020b800780c */ /* 0x000fe20003f04270 */
[--C-:B------:R-:W-:Y:S02]  /*3c80*/  FFMA.FTZ R176, R12, c[0x0][0x29c], -R196.reuse ;  /* 0x0000a7000cb07a23 */ /* 0x100fe400000108c4 */
[--C-:B------:R-:W-:Y:S01]  /*3c90*/  FFMA.FTZ R13, R13, c[0x0][0x29c], -R196.reuse ;  /* 0x0000a7000d0d7a23 */ /* 0x100fe200000108c4 */
[----:B------:R-:W-:Y:S02]  /*3ca0*/  FSEL R14, R14, -INF , P0 ;  /* 0xff8000000e0e7808 */ /* 0x000fe40000000000 */
[----:B------:R-:W-:Y:S01]  /*3cb0*/  ISETP.GT.AND P0, PT, R184, 0x21, PT ;  /* 0x00000021b800780c */ /* 0x000fe20003f04270 */
[----:B------:R-:W-:Y:S03]  /*3cc0*/  MUFU.EX2 R177, R177 ;  /* 0x000000b100b17308 */ /* 0x000fe60000000800 */
[----:B------:R-:W-:Y:S02]  /*3cd0*/  FSEL R15, R15, -INF , P0 ;  /* 0xff8000000f0f7808 */ /* 0x000fe40000000000 */
[----:B------:R-:W-:Y:S04]  /*3ce0*/  ISETP.GT.AND P0, PT, R188, 0x30, PT ;  /* 0x00000030bc00780c */ /* 0x000fe80003f04270 */
[----:B------:R-:W-:Y:S01]  /*3cf0*/  FSEL R16, R16, -INF , P0 ;  /* 0xff80000010107808 */ /* 0x000fe20000000000 */
[----:B------:R-:W-:Y:S01]  /*3d00*/  MUFU.EX2 R179, R179 ;  /* 0x000000b300b37308 */ /* 0x000fe20000000800 */
[----:B------:R-:W-:Y:S01]  /*3d10*/  ISETP.GT.AND P0, PT, R188, 0x31, PT ;  /* 0x00000031bc00780c */ /* 0x000fe20003f04270 */
[----:B----4-:R-:W4:Y:S03]  /*3d20*/  LDSM.16.M88.4 R8, [R233+0x1e080] ;  /* 0x01e08000e908783b */ /* 0x010f260000000200 */
[----:B------:R-:W-:Y:S01]  /*3d30*/  FSEL R17, R17, -INF , P0 ;  /* 0xff80000011117808 */ /* 0x000fe20000000000 */
[--C-:B------:R-:W-:Y:S01]  /*3d40*/  FFMA.FTZ R12, R16, c[0x0][0x29c], -R196.reuse ;  /* 0x0000a700100c7a23 */ /* 0x100fe200000108c4 */
[----:B------:R-:W-:Y:S02]  /*3d50*/  ISETP.GT.AND P0, PT, R184, 0x31, PT ;  /* 0x00000031b800780c */ /* 0x000fe40003f04270 */
[----:B------:R-:W-:Y:S01]  /*3d60*/  FSEL R16, R18, -INF , P1 ;  /* 0xff80000012107808 */ /* 0x000fe20000800000 */
[----:B------:R-:W-:Y:S01]  /*3d70*/  FFMA.FTZ R196, R17, c[0x0][0x29c], -R196 ;  /* 0x0000a70011c47a23 */ /* 0x000fe200000108c4 */
[----:B------:R-:W-:Y:S01]  /*3d80*/  FSEL R19, R19, -INF , P0 ;  /* 0xff80000013137808 */ /* 0x000fe20000000000 */
[C---:B-1----:R-:W-:Y:S01]  /*3d90*/  HMMA.16816.F32.BF16 R20, R4.reuse, R168, R20 ;  /* 0x000000a80414723c */ /* 0x042fe20000041814 */
[----:B------:R-:W-:Y:S01]  /*3da0*/  MUFU.EX2 R176, R176 ;  /* 0x000000b000b07308 */ /* 0x000fe20000000800 */
[----:B------:R-:W-:Y:S03]  /*3db0*/  PLOP3.LUT P0, PT, PT, PT, UP0, 0x80, 0x0 ;  /* 0x000000000000781c */ /* 0x000fe60003f0f008 */
[--C-:B------:R-:W-:Y:S03]  /*3dc0*/  FFMA.FTZ R16, R16, c[0x0][0x29c], -R197.reuse ;  /* 0x0000a70010107a23 */ /* 0x100fe600000108c5 */
[C---:B------:R-:W-:Y:S01]  /*3dd0*/  HMMA.16816.F32.BF16 R24, R4.reuse, R170, R24 ;  /* 0x000000aa0418723c */ /* 0x040fe20000041818 */
[----:B------:R-:W1:Y:S02]  /*3de0*/  LDSM.16.M88.4 R168, [R228+0xf080] ;  /* 0x00f08000e4a8783b */ /* 0x000e640000000200 */
[----:B------:R-:W-:Y:S05]  /*3df0*/  MUFU.EX2 R12, R12 ;  /* 0x0000000c000c7308 */ /* 0x000fea0000000800 */
[C---:B---3--:R-:W-:Y:S05]  /*3e00*/  HMMA.16816.F32.BF16 R28, R4.reuse, R172, R28 ;  /* 0x000000ac041c723c */ /* 0x048fea000004181c */
[----:B------:R-:W3:Y:S02]  /*3e10*/  MUFU.EX2 R13, R13 ;  /* 0x0000000d000d7308 */ /* 0x000ee40000000800 */
[--C-:B------:R-:W-:Y:S01]  /*3e20*/  FFMA.FTZ R172, R14, c[0x0][0x29c], -R197.reuse ;  /* 0x0000a7000eac7a23 */ /* 0x100fe200000108c5 */
[----:B------:R-:W-:Y:S01]  /*3e30*/  HMMA.16816.F32.BF16 R32, R4, R174, R32 ;  /* 0x000000ae0420723c */ /* 0x000fe20000041820 */
[----:B------:R-:W5:Y:S03]  /*3e40*/  LDS R5, [R241.X4+0x20180] ;  /* 0x02018000f1057984 */ /* 0x000f660000004800 */
[----:B--2---:R-:W-:Y:S02]  /*3e50*/  F2FP.BF16.PACK_AB R14, R185, R187 ;  /* 0x000000bbb90e723e */ /* 0x004fe400000010ff */
[----:B------:R-:W2:Y:S01]  /*3e60*/  LDS R4, [R241.X4+0x201a0] ;  /* 0x0201a000f1047984 */ /* 0x000ea20000004800 */
[----:B------:R-:W5:Y:S01]  /*3e70*/  MUFU.EX2 R7, R196 ;  /* 0x000000c400077308 */ /* 0x000f620000000800 */
[C---:B----4-:R-:W-:Y:S03]  /*3e80*/  HMMA.16816.F32.BF16 R20, R8.reuse, R164, R20 ;  /* 0x000000a40814723c */ /* 0x050fe60000041814 */
[----:B------:R-:W-:Y:S04]  /*3e90*/  STS [R244+0x20280], R14 ;  /* 0x0202800ef4007388 */ /* 0x000fe80000000800 */
[--C-:B------:R-:W-:Y:S01]  /*3ea0*/  FFMA.FTZ R164, R15, c[0x0][0x29c], -R197.reuse ;  /* 0x0000a7000fa47a23 */ /* 0x100fe200000108c5 */
[C---:B------:R-:W-:Y:S01]  /*3eb0*/  HMMA.16816.F32.BF16 R24, R8.reuse, R166, R24 ;  /* 0x000000a60818723c */ /* 0x040fe20000041818 */
[----:B------:R-:W-:Y:S03]  /*3ec0*/  MUFU.EX2 R172, R172 ;  /* 0x000000ac00ac7308 */ /* 0x000fe60000000800 */
[----:B------:R-:W-:Y:S01]  /*3ed0*/  FFMA.FTZ R197, R19, c[0x0][0x29c], -R197 ;  /* 0x0000a70013c57a23 */ /* 0x000fe200000108c5 */
[----:B---3--:R-:W-:Y:S03]  /*3ee0*/  F2FP.BF16.PACK_AB R6, R13, R176 ;  /* 0x000000b00d06723e */ /* 0x008fe600000010ff */
[C---:B-1----:R-:W-:Y:S03]  /*3ef0*/  HMMA.16816.F32.BF16 R28, R8.reuse, R168, R28 ;  /* 0x000000a8081c723c */ /* 0x042fe6000004181c */
[----:B------:R-:W-:Y:S05]  /*3f00*/  MUFU.EX2 R15, R197 ;  /* 0x000000c5000f7308 */ /* 0x000fea0000000800 */
[----:B------:R-:W-:Y:S05]  /*3f10*/  HMMA.16816.F32.BF16 R32, R8, R170, R32 ;  /* 0x000000aa0820723c */ /* 0x000fea0000041820 */
[----:B------:R-:W1:Y:S02]  /*3f20*/  MUFU.EX2 R164, R164 ;  /* 0x000000a400a47308 */ /* 0x000e640000000800 */
[----:B------:R-:W-:Y:S01]  /*3f30*/  F2FP.BF16.PACK_AB R11, R177, R178 ;  /* 0x000000b2b10b723e */ /* 0x000fe200000010ff */
[--C-:B-----5:R-:W-:Y:S01]  /*3f40*/  FADD.FTZ R21, R21, -R5.reuse ;  /* 0x8000000515157221 */ /* 0x120fe20000010000 */
[----:B------:R-:W-:Y:S03]  /*3f50*/  F2FP.BF16.PACK_AB R8, R7, R12 ;  /* 0x0000000c0708723e */ /* 0x000fe600000010ff */
[--C-:B------:R-:W-:Y:S02]  /*3f60*/  FADD.FTZ R25, R25, -R5.reuse ;  /* 0x8000000519197221 */ /* 0x100fe40000010000 */
[--C-:B------:R-:W-:Y:S01]  /*3f70*/  FADD.FTZ R20, R20, -R5.reuse ;  /* 0x8000000514147221 */ /* 0x100fe20000010000 */
[----:B------:R-:W3:Y:S01]  /*3f80*/  MUFU.EX2 R16, R16 ;  /* 0x0000001000107308 */ /* 0x000ee20000000800 */
[--C-:B------:R-:W-:Y:S02]  /*3f90*/  FADD.FTZ R29, R29, -R5.reuse ;  /* 0x800000051d1d7221 */ /* 0x100fe40000010000 */
[--C-:B------:R-:W-:Y:S02]  /*3fa0*/  FADD.FTZ R24, R24, -R5.reuse ;  /* 0x8000000518187221 */ /* 0x100fe40000010000 */
[--C-:B------:R-:W-:Y:S02]  /*3fb0*/  FADD.FTZ R28, R28, -R5.reuse ;  /* 0x800000051c1c7221 */ /* 0x100fe40000010000 */
[--C-:B--2---:R-:W-:Y:S02]  /*3fc0*/  FADD.FTZ R22, R22, -R4.reuse ;  /* 0x8000000416167221 */ /* 0x104fe40000010000 */
[--C-:B------:R-:W-:Y:S02]  /*3fd0*/  FADD.FTZ R33, R33, -R5.reuse ;  /* 0x8000000521217221 */ /* 0x100fe40000010000 */
[----:B------:R-:W-:Y:S01]  /*3fe0*/  FADD.FTZ R32, R32, -R5 ;  /* 0x8000000520207221 */ /* 0x000fe20000010000 */
[----:B------:R-:W-:Y:S01]  /*3ff0*/  F2FP.BF16.PACK_AB R5, R186, R189 ;  /* 0x000000bdba05723e */ /* 0x000fe200000010ff */
[--C-:B------:R-:W-:Y:S02]  /*4000*/  FADD.FTZ R23, R23, -R4.reuse ;  /* 0x8000000417177221 */ /* 0x100fe40000010000 */
[----:B------:R-:W-:Y:S02]  /*4010*/  FMUL.FTZ R32, R12, R32 ;  /* 0x000000200c207220 */ /* 0x000fe40000410000 */
[----:B------:R1:W-:Y:S01]  /*4020*/  STS [R244+0x20680], R5 ;  /* 0x02068005f4007388 */ /* 0x0003e20000000800 */
[----:B------:R-:W-:Y:S01]  /*4030*/  FMUL.FTZ R12, R7, R33 ;  /* 0x00000021070c7220 */ /* 0x000fe20000410000 */
[----:B------:R-:W-:Y:S01]  /*4040*/  F2FP.BF16.PACK_AB R7, R179, R180 ;  /* 0x000000b4b307723e */ /* 0x000fe200000010ff */
[----:B------:R-:W-:Y:S02]  /*4050*/  FMUL.FTZ R22, R189, R22 ;  /* 0x00000016bd167220 */ /* 0x000fe40000410000 */
[----:B------:R-:W-:Y:S01]  /*4060*/  STS [R247+0x20280], R11 ;  /* 0x0202800bf7007388 */ /* 0x000fe20000000800 */
[----:B------:R-:W-:Y:S01]  /*4070*/  FMUL.FTZ R23, R186, R23 ;  /* 0x00000017ba177220 */ /* 0x000fe20000410000 */
[----:B------:R-:W-:Y:S01]  /*4080*/  F2FP.BF16.PACK_AB R12, R12, R32 ;  /* 0x000000200c0c723e */ /* 0x000fe200000010ff */
[----:B------:R-:W-:Y:S02]  /*4090*/  FMUL.FTZ R20, R187, R20 ;  /* 0x00000014bb147220 */ /* 0x000fe40000410000 */
[----:B------:R-:W-:Y:S01]  /*40a0*/  STS [R247+0x20680], R7 ;  /* 0x02068007f7007388 */ /* 0x000fe20000000800 */
[----:B------:R-:W-:Y:S02]  /*40b0*/  FMUL.FTZ R9, R185, R21 ;  /* 0x00000015b9097220 */ /* 0x000fe40000410000 */
[--C-:B------:R-:W-:Y:S02]  /*40c0*/  FADD.FTZ R27, R27, -R4.reuse ;  /* 0x800000041b1b7221 */ /* 0x100fe40000010000 */
[----:B------:R2:W-:Y:S01]  /*40d0*/  STS [R245], R6 ;  /* 0x00000006f5007388 */ /* 0x0005e20000000800 */
[--C-:B------:R-:W-:Y:S01]  /*40e0*/  FADD.FTZ R26, R26, -R4.reuse ;  /* 0x800000041a1a7221 */ /* 0x100fe20000010000 */
[----:B------:R-:W-:Y:S01]  /*40f0*/  F2FP.BF16.PACK_AB R9, R9, R20 ;  /* 0x000000140909723e */ /* 0x000fe200000010ff */
[----:B------:R-:W-:Y:S02]  /*4100*/  FMUL.FTZ R24, R178, R24 ;  /* 0x00000018b2187220 */ /* 0x000fe40000410000 */
[----:B------:R-:W-:Y:S02]  /*4110*/  FMUL.FTZ R10, R177, R25 ;  /* 0x00000019b10a7220 */ /* 0x000fe40000410000 */
[----:B------:R-:W-:Y:S02]  /*4120*/  FMUL.FTZ R26, R180, R26 ;  /* 0x0000001ab41a7220 */ /* 0x000fe40000410000 */
[--C-:B------:R-:W-:Y:S01]  /*4130*/  FADD.FTZ R30, R30, -R4.reuse ;  /* 0x800000041e1e7221 */ /* 0x100fe20000010000 */
[----:B-1----:R-:W-:Y:S01]  /*4140*/  F2FP.BF16.PACK_AB R5, R164, R172 ;  /* 0x000000aca405723e */ /* 0x002fe200000010ff */
[--C-:B------:R-:W-:Y:S01]  /*4150*/  FADD.FTZ R31, R31, -R4.reuse ;  /* 0x800000041f1f7221 */ /* 0x100fe20000010000 */
[----:B------:R-:W-:Y:S01]  /*4160*/  F2FP.BF16.PACK_AB R10, R10, R24 ;  /* 0x000000180a0a723e */ /* 0x000fe200000010ff */
[----:B------:R-:W-:Y:S02]  /*4170*/  FMUL.FTZ R28, R176, R28 ;  /* 0x0000001cb01c7220 */ /* 0x000fe40000410000 */
[----:B------:R3:W-:Y:S01]  /*4180*/  STS [R245+0x400], R5 ;  /* 0x00040005f5007388 */ /* 0x0007e20000000800 */
[----:B------:R-:W-:Y:S02]  /*4190*/  FMUL.FTZ R13, R13, R29 ;  /* 0x0000001d0d0d7220 */ /* 0x000fe40000410000 */
[----:B------:R-:W-:Y:S02]  /*41a0*/  FMUL.FTZ R172, R172, R30 ;  /* 0x0000001eacac7220 */ /* 0x000fe40000410000 */
[----:B------:R-:W-:Y:S01]  /*41b0*/  STS [R246], R8 ;  /* 0x00000008f6007388 */ /* 0x000fe20000000800 */
[----:B------:R-:W-:Y:S01]  /*41c0*/  FMUL.FTZ R164, R164, R31 ;  /* 0x0000001fa4a47220 */ /* 0x000fe20000410000 */
[----:B------:R-:W-:Y:S01]  /*41d0*/  F2FP.BF16.PACK_AB R13, R13, R28 ;  /* 0x0000001c0d0d723e */ /* 0x000fe200000010ff */
[--C-:B------:R-:W-:Y:S02]  /*41e0*/  FADD.FTZ R34, R34, -R4.reuse ;  /* 0x8000000422227221 */ /* 0x100fe40000010000 */
[----:B--2---:R-:W-:Y:S02]  /*41f0*/  FMUL.FTZ R6, R179, R27 ;  /* 0x0000001bb3067220 */ /* 0x004fe40000410000 */
[----:B------:R-:W-:Y:S03]  /*4200*/  FADD.FTZ R4, R35, -R4 ;  /* 0x8000000423047221 */ /* 0x000fe60000010000 */
[----:B------:R-:W-:Y:S01]  /*4210*/  F2FP.BF16.PACK_AB R6, R6, R26 ;  /* 0x0000001a0606723e */ /* 0x000fe200000010ff */
[C---:B------:R-:W-:Y:S01]  /*4220*/  FMUL.FTZ R4, R15.reuse, R4 ;  /* 0x000000040f047220 */ /* 0x040fe20000410000 */
[----:B---3--:R-:W-:Y:S01]  /*4230*/  F2FP.BF16.PACK_AB R5, R15, R16 ;  /* 0x000000100f05723e */ /* 0x008fe200000010ff */
[----:B------:R-:W-:Y:S04]  /*4240*/  FMUL.FTZ R16, R16, R34 ;  /* 0x0000002210107220 */ /* 0x000fe80000410000 */
[----:B------:R1:W-:Y:S01]  /*4250*/  STS [R246+0x400], R5 ;  /* 0x00040005f6007388 */ /* 0x0003e20000000800 */
[----:B------:R-:W-:Y:S04]  /*4260*/  F2FP.BF16.PACK_AB R4, R4, R16 ;  /* 0x000000100404723e */ /* 0x000fe800000010ff */
        /* <DEDUP_REMOVED lines=114> */
[----:B------:R-:W2:Y:S01]  /*4990*/  LDL.64 R202, [R1] ;  /* 0x0000000001ca7983 */ /* 0x000ea20000100a00 */
[----:B------:R-:W-:Y:S01]  /*49a0*/  LOP3.LUT P3, RZ, R242, 0x2, RZ, 0xc0, !PT ;  /* 0x00000002f2ff7812 */ /* 0x000fe2000786c0ff */
[----:B------:R-:W-:Y:S01]  /*49b0*/  ULDC.64 UR4, c[0x0][0x208] ;  /* 0x0000820000047ab9 */ /* 0x000fe20000000a00 */
[----:B------:R-:W-:Y:S01]  /*49c0*/  IMAD.U32 R16, RZ, RZ, UR7 ;  /* 0x00000007ff107e24 */ /* 0x000fe2000f8e00ff */
[----:B------:R-:W3:Y:S01]  /*49d0*/  LDL R200, [R1+0xc] ;  /* 0x00000c0001c87983 */ /* 0x000ee20000100800 */
[----:B------:R-:W-:Y:S02]  /*49e0*/  USHF.R.S32.HI UR18, URZ, 0x1f, UR9 ;  /* 0x0000001f3f127899 */ /* 0x000fe40008011409 */
[----:B------:R-:W-:Y:S01]  /*49f0*/  UIMAD.WIDE.U32 UR20, UR9, UR4, URZ ;  /* 0x00000004091472a5 */ /* 0x000fe2000f8e003f */
[----:B------:R-:W4:Y:S01]  /*4a00*/  LDL.64 R204, [R1+0x20] ;  /* 0x0000200001cc7983 */ /* 0x000f220000100a00 */
[----:B------:R-:W-:Y:S02]  /*4a10*/  UIMAD UR18, UR18, UR4, URZ ;  /* 0x00000004121272a4 */ /* 0x000fe4000f8e023f */
[----:B------:R-:W-:Y:S01]  /*4a20*/  USHF.L.U32 UR4, UR20, 0x6, URZ ;  /* 0x0000000614047899 */ /* 0x000fe2000800063f */
[----:B------:R-:W5:Y:S01]  /*4a30*/  LDL R201, [R1+0x30] ;  /* 0x0000300001c97983 */ /* 0x000f620000100800 */
        /* <DEDUP_REMOVED lines=11> */
[----:B------:R-:W-:Y:S02]  /*4af0*/  IADD3 R8, -R250, c[0x0][0x168], -R10 ;  /* 0x00005a00fa087a10 */ /* 0x000fe40007ffe90a */
[----:B----4-:R-:W-:Y:S02]  /*4b00*/  IADD3 R11, P0, R204, UR5, RZ ;  /* 0x00000005cc0b7c10 */ /* 0x010fe4000ff1e0ff */
[C---:B------:R-:W-:Y:S02]  /*4b10*/  ISETP.LT.OR P6, PT, R8.reuse, 0x1, !P4 ;  /* 0x000000010800780c */ /* 0x040fe400067c1670 */
[----:B------:R-:W-:Y:S02]  /*4b20*/  ISETP.LT.OR P5, PT, R8, 0x1, !P3 ;  /* 0x000000010800780c */ /* 0x000fe40005fa1670 */
[----:B------:R-:W-:Y:S02]  /*4b30*/  IADD3 R9, P2, P1, R202, UR4, R9 ;  /* 0x00000004ca097c10 */ /* 0x000fe4000f95e009 */
[----:B-----5:R-:W-:Y:S02]  /*4b40*/  LEA.HI.X.SX32 R15, R15, R201, 0x1, P0 ;  /* 0x000000c90f0f7211 */ /* 0x020fe400000f0eff */
[----:B------:R-:W-:Y:S02]  /*4b50*/  LEA R14, P0, R11, c[0x0][0x280], 0x2 ;  /* 0x0000a0000b0e7a11 */ /* 0x000fe400078010ff */
[----:B------:R-:W-:Y:S02]  /*4b60*/  IADD3.X R16, R200, UR18, R16, P2, P1 ;  /* 0x00000012c8107c10 */ /* 0x000fe400097e2410 */
[----:B------:R-:W-:Y:S01]  /*4b70*/  LEA R10, P1, R9, c[0x0][0x1f0], 0x1 ;  /* 0x00007c00090a7a11 */ /* 0x000fe200078208ff */
[----:B------:R-:W-:Y:S01]  /*4b80*/  @!PT LDS RZ, [RZ] ;  /* 0x00000000fffff984 */ /* 0x000fe20000000800 */
[----:B------:R-:W-:Y:S01]  /*4b90*/  @!PT LDS RZ, [RZ] ;  /* 0x00000000fffff984 */ /* 0x000fe20000000800 */
[----:B------:R-:W-:Y:S01]  /*4ba0*/  @!PT LDS RZ, [RZ] ;  /* 0x00000000fffff984 */ /* 0x000fe20000000800 */
[----:B------:R1:W-:Y:S01]  /*4bb0*/  LDGSTS.E.BYPASS.LTC128B.128 [R240+0x18080], [R12.64], !P6 ;  /* 0x180800000cf07fae */ /* 0x0003e2000f101d50 */
[----:B------:R-:W-:Y:S02]  /*4bc0*/  LEA.HI.X R15, R11, c[0x0][0x284], R15, 0x2, P0 ;  /* 0x0000a1000b0f7a11 */ /* 0x000fe400000f140f */
[----:B------:R-:W-:Y:S01]  /*4bd0*/  LOP3.LUT P0, RZ, R242, 0x4, RZ, 0xc0, !PT ;  /* 0x00000004f2ff7812 */ /* 0x000fe2000780c0ff */
        /* <DEDUP_REMOVED lines=10> */
[----:B------:R-:W-:Y:S05]  /*4c80*/  LOP3.LUT P1, RZ, R252, 0x1, RZ, 0xc0, !PT ;  /* 0x00000001fcff7812 */ /* 0x000fea000782c0ff */
[----:B------:R1:W-:Y:S04]  /*4c90*/  LDGSTS.E.BYPASS.LTC128B.128 [R240+0x1e080], [R12.64+0x180], !P5 ;  /* 0x1e0801800cf07fae */ /* 0x0003e8000e901d50 */
[----:B------:R1:W-:Y:S04]  /*4ca0*/  LDGSTS.E.BYPASS.LTC128B.128 [R240+0x19080], [R10.64], !P4 ;  /* 0x190800000af07fae */ /* 0x0003e8000e101d50 */
[----:B------:R1:W-:Y:S01]  /*4cb0*/  LDGSTS.E.BYPASS.LTC128B.128 [R240+0x1b080], [R10.64+0x80], !P3 ;  /* 0x1b0800800af07fae */ /* 0x0003e2000d901d50 */
[----:B------:R-:W-:Y:S03]  /*4cc0*/  @!P1 IMAD.SHL.U32 R8, R248, 0x10, RZ ;  /* 0x00000010f8089824 */ /* 0x000fe600078e00ff */
[----:B------:R1:W-:Y:S04]  /*4cd0*/  LDGSTS.E.BYPASS.LTC128B.128 [R240+0x1d080], [R10.64+0x100], !P2 ;  /* 0x1d0801000af07fae */ /* 0x0003e8000d101d50 */
[----:B------:R1:W-:Y:S04]  /*4ce0*/  LDGSTS.E.BYPASS.LTC128B.128 [R240+0x1f080], [R10.64+0x180], !P0 ;  /* 0x1f0801800af07fae */ /* 0x0003e8000c101d50 */
[----:B------:R1:W-:Y:S02]  /*4cf0*/  @!P1 LDGSTS.E.BYPASS.LTC128B.128 [R8+0x20180], [R14.64] ;  /* 0x201800000e089fae */ /* 0x0003e4000b901d50 */
.L_x_904:
        /* <DEDUP_REMOVED lines=93> */
[----:B------:R-:W2:Y:S01]  /*52d0*/  LDL.64 R226, [R1+0x10] ;  /* 0x0000100001e27983 */ /* 0x000ea20000100a00 */
[----:B------:R-:W-:Y:S01]  /*52e0*/  LOP3.LUT P2, RZ, R243, 0x2, RZ, 0xc0, !PT ;  /* 0x00000002f3ff7812 */ /* 0x000fe2000784c0ff */
[----:B------:R-:W-:Y:S02]  /*52f0*/  ULDC.64 UR4, c[0x0][0x178] ;  /* 0x00005e0000047ab9 */ /* 0x000fe40000000a00 */
[----:B------:R-:W5:Y:S01]  /*5300*/  LDL R224, [R1+0x18] ;  /* 0x0000180001e07983 */ /* 0x000f620000100800 */
[----:B------:R-:W-:Y:S02]  /*5310*/  USHF.R.S32.HI UR18, URZ, 0x1f, UR9 ;  /* 0x0000001f3f127899 */ /* 0x000fe40008011409 */
[----:B------:R-:W-:Y:S01]  /*5320*/  UIMAD.WIDE.U32 UR20, UR9, UR4, URZ ;  /* 0x00000004091472a5 */ /* 0x000fe2000f8e003f */
[----:B----4-:R-:W4:Y:S01]  /*5330*/  LDL.64 R180, [R1+0x28] ;  /* 0x0000280001b47983 */ /* 0x010f220000100a00 */
[----:B------:R-:W-:Y:S02]  /*5340*/  UIMAD UR18, UR18, UR4, URZ ;  /* 0x00000004121272a4 */ /* 0x000fe4000f8e023f */
[----:B------:R-:W-:Y:S01]  /*5350*/  USHF.L.U32 UR19, UR20, 0x6, URZ ;  /* 0x0000000614137899 */ /* 0x000fe2000800063f */
[----:B---3--:R-:W3:Y:S01]  /*5360*/  LDL R225, [R1+0x40] ;  /* 0x0000400001e17983 */ /* 0x008ee20000100800 */
        /* <DEDUP_REMOVED lines=12> */
[----:B------:R-:W-:Y:S02]  /*5430*/  IADD3 R4, -R250, c[0x0][0x168], -R6 ;  /* 0x00005a00fa047a10 */ /* 0x000fe40007ffe906 */
[----:B----4-:R-:W-:Y:S02]  /*5440*/  IADD3 R7, P0, R180, UR18, RZ ;  /* 0x00000012b4077c10 */ /* 0x010fe4000ff1e0ff */
[----:B------:R-:W-:Y:S02]  /*5450*/  ISETP.LT.OR P5, PT, R4, 0x1, !P3 ;  /* 0x000000010400780c */ /* 0x000fe40005fa1670 */
[----:B------:R-:W-:Y:S02]  /*5460*/  IADD3 R5, P1, R226, UR19, RZ ;  /* 0x00000013e2057c10 */ /* 0x000fe4000ff3e0ff */
[----:B---3--:R-:W-:Y:S02]  /*5470*/  LEA.HI.X.SX32 R11, R11, R225, 0x1, P0 ;  /* 0x000000e10b0b7211 */ /* 0x008fe400000f0eff */
[C---:B------:R-:W-:Y:S02]  /*5480*/  LEA R10, P0, R7.reuse, c[0x0][0x258], 0x2 ;  /* 0x00009600070a7a11 */ /* 0x040fe400078010ff */
[----:B------:R-:W-:Y:S02]  /*5490*/  ISETP.LT.OR P4, PT, R4, 0x1, !P2 ;  /* 0x000000010400780c */ /* 0x000fe40005781670 */
[----:B------:R-:W-:Y:S02]  /*54a0*/  LEA.HI.X R11, R7, c[0x0][0x25c], R11, 0x2, P0 ;  /* 0x00009700070b7a11 */ /* 0x000fe400000f140b */
[----:B------:R-:W-:Y:S01]  /*54b0*/  IADD3.X R12, R224, UR4, RZ, P1, !PT ;  /* 0x00000004e00c7c10 */ /* 0x000fe20008ffe4ff */
[----:B------:R-:W-:Y:S01]  /*54c0*/  @!PT LDS RZ, [RZ] ;  /* 0x00000000fffff984 */ /* 0x000fe20000000800 */
[----:B------:R-:W-:Y:S01]  /*54d0*/  @!PT LDS RZ, [RZ] ;  /* 0x00000000fffff984 */ /* 0x000fe20000000800 */
[----:B------:R-:W-:Y:S01]  /*54e0*/  @!PT LDS RZ, [RZ] ;  /* 0x00000000fffff984 */ /* 0x000fe20000000800 */
[----:B------:R2:W-:Y:S01]  /*54f0*/  LDGSTS.E.BYPASS.LTC128B.128 [R240+0x10080], [R8.64], !P5 ;  /* 0x1008000008f07fae */ /* 0x0005e2000e901d50 */
[----:B------:R-:W-:Y:S02]  /*5500*/  LEA R6, P1, R5, c[0x0][0x160], 0x1 ;  /* 0x0000580005067a11 */ /* 0x000fe400078208ff */
[----:B------:R-:W-:Y:S02]  /*5510*/  LOP3.LUT P0, RZ, R243, 0x4, RZ, 0xc0, !PT ;  /* 0x00000004f3ff7812 */ /* 0x000fe4000780c0ff */
[----:B------:R-:W-:Y:S02]  /*5520*/  LEA.HI.X R7, R5, c[0x0][0x164], R12, 0x1, P1 ;  /* 0x0000590005077a11 */ /* 0x000fe400008f0c0c */
[C---:B------:R-:W-:Y:S01]  /*5530*/  ISETP.LT.OR P6, PT, R4.reuse, 0x1, !P0 ;  /* 0x000000010400780c */ /* 0x040fe200047c1670 */
[----:B------:R2:W-:Y:S01]  /*5540*/  LDGSTS.E.BYPASS.LTC128B.128 [R240+0x12080], [R8.64+0x80], !P4 ;  /* 0x1208008008f07fae */ /* 0x0005e2000e101d50 */
        /* <DEDUP_REMOVED lines=15> */
.L_x_905:
[-C--:B--2---:R-:W-:Y:S01]  /*5640*/  HMMA.16816.F32.BF16 R4, R192, R16.reuse, RZ ;  /* 0x00000010c004723c */ /* 0x084fe200000418ff */
        /* <DEDUP_REMOVED lines=217> */
.L_x_903:
[----:B------:R-:W-:Y:S05]  /*63e0*/  @P0 BRA `(.L_x_907) ;  /* 0x00001d7000000947 */ /* 0x000fea0003800000 */
[----:B------:R-:W-:Y:S01]  /*63f0*/  SHF.R.S32.HI R5, RZ, 0x1f, R248 ;  /* 0x0000001fff057819 */ /* 0x000fe200000114f8 */
[----:B------:R-:W-:Y:S01]  /*6400*/  BAR.SYNC.DEFER_BLOCKING 0x1, 0x100 ;  /* 0x0044000000007b1d */ /* 0x000fe20000010000 */
[----:B------:R-:W-:Y:S01]  /*6410*/  F2FP.BF16.PACK_AB R107, R37, R36 ;  /* 0x00000024256b723e */ /* 0x000fe200000010ff */
[----:B------:R-:W-:Y:S01]  /*6420*/  USHF.R.S32.HI UR6, URZ, 0x1f, UR13 ;  /* 0x0000001f3f067899 */ /* 0x000fe2000801140d */
[----:B------:R-:W-:Y:S02]  /*6430*/  LEA.HI R3, R5, R248, RZ, 0x2 ;  /* 0x000000f805037211 */ /* 0x000fe400078f10ff */
[----:B------:R-:W-:Y:S01]  /*6440*/  F2FP.BF16.PACK_AB R39, R39, R38 ;  /* 0x000000262727723e */ /* 0x000fe200000010ff */
[----:B------:R-:W-:Y:S01]  /*6450*/  ULDC UR7, c[0x0][0x2f0] ;  /* 0x0000bc0000077ab9 */ /* 0x000fe20000000800 */
[--C-:B------:R-:W-:Y:S01]  /*6460*/  SHF.R.S32.HI R4, RZ, 0x2, R3.reuse ;  /* 0x00000002ff047819 */ /* 0x100fe20000011403 */
[----:B------:R-:W-:Y:S01]  /*6470*/  UIADD3 UR8, -UR10, UR7, URZ ;  /* 0x000000070a087290 */ /* 0x000fe2000fffe13f */
[----:B------:R-:W-:Y:S01]  /*6480*/  SHF.R.S32.HI R0, RZ, 0x1f, R3 ;  /* 0x0000001fff007819 */ /* 0x000fe20000011403 */
[----:B------:R-:W-:Y:S01]  /*6490*/  ULDC.64 UR4, c[0x0][0x338] ;  /* 0x0000ce0000047ab9 */ /* 0x000fe20000000a00 */
[----:B------:R-:W-:Y:S01]  /*64a0*/  LOP3.LUT R6, R3, 0x3ffffffc, RZ, 0xc0, !PT ;  /* 0x3ffffffc03067812 */ /* 0x000fe200078ec0ff */
[----:B------:R-:W-:Y:S01]  /*64b0*/  UISETP.LT.AND UP0, UPT, UR8, 0x40, UPT ;  /* 0x000000400800788c */ /* 0x000fe2000bf01270 */
[----:B------:R-:W-:Y:S01]  /*64c0*/  LEA.HI R2, R0, R4, RZ, 0x3 ;  /* 0x0000000400027211 */ /* 0x000fe200078f18ff */
[----:B------:R-:W-:Y:S01]  /*64d0*/  UIMAD UR4, UR6, UR4, URZ ;  /* 0x00000004060472a4 */ /* 0x000fe2000f8e023f */
[----:B------:R-:W-:Y:S01]  /*64e0*/  LEA.HI R0, R5, R248, RZ, 0x5 ;  /* 0x000000f805007211 */ /* 0x000fe200078f28ff */
[----:B------:R-:W-:Y:S01]  /*64f0*/  USEL UR8, UR8, 0x40, UP0 ;  /* 0x0000004008087887 */ /* 0x000fe20008000000 */
[----:B------:R-:W-:Y:S01]  /*6500*/  LOP3.LUT R2, R2, 0xfffffff8, RZ, 0xc0, !PT ;  /* 0xfffffff802027812 */ /* 0x000fe200078ec0ff */
[----:B------:R-:W-:Y:S01]  /*6510*/  UIMAD UR5, UR13, UR5, UR4 ;  /* 0x000000050d0572a4 */ /* 0x000fe2000f8e0204 */
[----:B------:R-:W-:Y:S01]  /*6520*/  SHF.R.S32.HI R8, RZ, 0x5, R0 ;  /* 0x00000005ff087819 */ /* 0x000fe20000011400 */
[----:B------:R-:W-:Y:S01]  /*6530*/  USHF.R.S32.HI UR7, URZ, 0x1f, UR14 ;  /* 0x0000001f3f077899 */ /* 0x000fe2000801140e */
[----:B------:R-:W-:Y:S01]  /*6540*/  F2FP.BF16.PACK_AB R48, R49, R48 ;  /* 0x000000303130723e */ /* 0x000fe200000010ff */
[----:B------:R-:W-:Y:S01]  /*6550*/  IMAD.IADD R9, R4, 0x1, -R2 ;  /* 0x0000000104097824 */ /* 0x000fe200078e0a02 */
[----:B------:R-:W-:Y:S01]  /*6560*/  LEA.HI R2, R5, R248, RZ, 0x6 ;  /* 0x000000f805027211 */ /* 0x000fe200078f30ff */
[----:B------:R-:W-:Y:S01]  /*6570*/  BSSY B0, `(.L_x_908) ;  /* 0x00000c4000007945 */ /* 0x000fe20003800000 */
        /* <DEDUP_REMOVED lines=195> */
.L_x_909:
[----:B--234-:R-:W-:Y:S05]  /*71b0*/  BSYNC B0 ;  /* 0x0000000000007941 */ /* 0x01cfea0003800000 */
.L_x_908:
        /* <DEDUP_REMOVED lines=17> */
.L_x_911:
[----:B------:R-:W-:Y:S05]  /*72d0*/  BSYNC B0 ;  /* 0x0000000000007941 */ /* 0x000fea0003800000 */
.L_x_910:
        /* <DEDUP_REMOVED lines=17> */
.L_x_913:
[----:B------:R-:W-:Y:S05]  /*73f0*/  BSYNC B0 ;  /* 0x0000000000007941 */ /* 0x000fea0003800000 */
.L_x_912:
        /* <DEDUP_REMOVED lines=16> */
.L_x_915:
[----:B------:R-:W-:Y:S05]  /*7500*/  BSYNC B0 ;  /* 0x0000000000007941 */ /* 0x000fea0003800000 */
.L_x_914:
        /* <DEDUP_REMOVED lines=16> */
.L_x_917:
[----:B------:R-:W-:Y:S05]  /*7610*/  BSYNC B0 ;  /* 0x0000000000007941 */ /* 0x000fea0003800000 */
.L_x_916:
        /* <DEDUP_REMOVED lines=16> */
.L_x_919:
[----:B------:R-:W-:Y:S05]  /*7720*/  BSYNC B0 ;  /* 0x0000000000007941 */ /* 0x000fea0003800000 */
.L_x_918:
        /* <DEDUP_REMOVED lines=16> */
.L_x_921:
[----:B------:R-:W-:Y:S05]  /*7830*/  BSYNC B0 ;  /* 0x0000000000007941 */ /* 0x000fea0003800000 */
.L_x_920:
        /* <DEDUP_REMOVED lines=15> */
.L_x_923:
[----:B------:R-:W-:Y:S05]  /*7930*/  BSYNC B0 ;  /* 0x0000000000007941 */ /* 0x000fea0003800000 */
.L_x_922:
        /* <DEDUP_REMOVED lines=23> */
.L_x_925:
[----:B------:R-:W-:Y:S05]  /*7ab0*/  BSYNC B0 ;  /* 0x0000000000007941 */ /* 0x000fea0003800000 */
.L_x_924:
        /* <DEDUP_REMOVED lines=15> */
.L_x_927:
[----:B------:R-:W-:Y:S05]  /*7bb0*/  BSYNC B0 ;  /* 0x0000000000007941 */ /* 0x000fea0003800000 */
.L_x_926:
        /* <DEDUP_REMOVED lines=15> */
.L_x_929:
[----:B------:R-:W-:Y:S05]  /*7cb0*/  BSYNC B0 ;  /* 0x0000000000007941 */ /* 0x000fea0003800000 */
.L_x_928:
        /* <DEDUP_REMOVED lines=14> */
.L_x_931:
[----:B------:R-:W-:Y:S05]  /*7da0*/  BSYNC B0 ;  /* 0x0000000000007941 */ /* 0x000fea0003800000 */
.L_x_930:
        /* <DEDUP_REMOVED lines=14> */
.L_x_933:
[----:B------:R-:W-:Y:S05]  /*7e90*/  BSYNC B0 ;  /* 0x0000000000007941 */ /* 0x000fea0003800000 */
.L_x_932:
        /* <DEDUP_REMOVED lines=14> */
.L_x_935:
[----:B------:R-:W-:Y:S05]  /*7f80*/  BSYNC B0 ;  /* 0x0000000000007941 */ /* 0x000fea0003800000 */
.L_x_934:
        /* <DEDUP_REMOVED lines=14> */
.L_x_937:
[----:B------:R-:W-:Y:S05]  /*8070*/  BSYNC B0 ;  /* 0x0000000000007941 */ /* 0x000fea0003800000 */
.L_x_936:
        /* <DEDUP_REMOVED lines=14> */
.L_x_907:
[----:B------:R-:W-:Y:S01]  /*8160*/  SHF.R.S32.HI R0, RZ, 0x1f, R248 ;  /* 0x0000001fff007819 */ /* 0x000fe200000114f8 */
[----:B------:R-:W-:Y:S01]  /*8170*/  USHF.R.S32.HI UR6, URZ, 0x1f, UR13 ;  /* 0x0000001f3f067899 */ /* 0x000fe2000801140d */
[----:B------:R-:W-:Y:S01]  /*8180*/  IMAD.U32 R10, RZ, RZ, UR13 ;  /* 0x0000000dff0a7e24 */ /* 0x000fe2000f8e00ff */
[----:B------:R-:W-:Y:S01]  /*8190*/  ULDC.64 UR4, c[0x0][0x308] ;  /* 0x0000c20000047ab9 */ /* 0x000fe20000000a00 */
[----:B------:R-:W-:Y:S01]  /*81a0*/  LEA.HI R0, R0, R248, RZ, 0x5 ;  /* 0x000000f800007211 */ /* 0x000fe200078f28ff */
[----:B------:R-:W-:Y:S01]  /*81b0*/  UIMAD UR4, UR6, UR4, URZ ;  /* 0x00000004060472a4 */ /* 0x000fe2000f8e023f */
[----:B------:R-:W-:Y:S01]  /*81c0*/  IMAD.U32 R2, RZ, RZ, UR15 ;  /* 0x0000000fff027e24 */ /* 0x000fe2000f8e00ff */
[----:B------:R-:W-:Y:S01]  /*81d0*/  USHF.R.S32.HI UR7, URZ, 0x1f, UR14 ;  /* 0x0000001f3f077899 */ /* 0x000fe2000801140e */
[----:B------:R-:W-:Y:S01]  /*81e0*/  LOP3.LUT R4, R0, 0x1fffffe0, RZ, 0xc0, !PT ;  /* 0x1fffffe000047812 */ /* 0x000fe200078ec0ff */
[----:B------:R-:W-:Y:S01]  /*81f0*/  UIMAD UR5, UR13, UR5, UR4 ;  /* 0x000000050d0572a4 */ /* 0x000fe2000f8e0204 */
[----:B------:R-:W-:Y:S01]  /*8200*/  SHF.R.S32.HI R6, RZ, 0x5, R0 ;  /* 0x00000005ff067819 */ /* 0x000fe20000011400 */
[----:B------:R-:W-:Y:S01]  /*8210*/  IMAD.U32 R0, RZ, RZ, UR14 ;  /* 0x0000000eff007e24 */ /* 0x000fe2000f8e00ff */
[----:B------:R-:W-:Y:S01]  /*8220*/  ULDC UR4, c[0x0][0x2f0] ;  /* 0x0000bc0000047ab9 */ /* 0x000fe20000000800 */
[----:B------:R-:W-:Y:S01]  /*8230*/  IMAD.IADD R4, R248, 0x1, -R4 ;  /* 0x00000001f8047824 */ /* 0x000fe200078e0a04 */
[----:B------:R-:W-:Y:S01]  /*8240*/  UIADD3 UR10, -UR10, UR4, URZ ;  /* 0x000000040a0a7290 */ /* 0x000fe2000fffe13f */
[----:B------:R-:W-:Y:S01]  /*8250*/  SHF.R.S32.HI R7, RZ, 0x1f, R6 ;  /* 0x0000001fff077819 */ /* 0x000fe20000011406 */
[----:B------:R-:W-:Y:S01]  /*8260*/  BSSY B0, `(.L_x_938) ;  /* 0x0000016000007945 */ /* 0x000fe20003800000 */
[----:B------:R-:W-:-:S03]  /*8270*/  IMAD.SHL.U32 R4, R4, 0x8, RZ ;  /* 0x0000000804047824 */ /* 0x000fc600078e00ff */
[----:B------:R-:W-:Y:S01]  /*8280*/  ISETP.GE.AND P2, PT, R6, UR10, PT ;  /* 0x0000000a06007c0c */ /* 0x000fe2000bf46270 */
        /* <DEDUP_REMOVED lines=19> */
.L_x_939:
[----:B------:R-:W-:Y:S05]  /*83c0*/  BSYNC B0 ;  /* 0x0000000000007941 */ /* 0x000fea0003800000 */
.L_x_938:
        /* <DEDUP_REMOVED lines=17> */
.L_x_941:
[----:B------:R-:W-:Y:S05]  /*84e0*/  BSYNC B0 ;  /* 0x0000000000007941 */ /* 0x000fea0003800000 */
.L_x_940:
        /* <DEDUP_REMOVED lines=17> */
.L_x_943:
[----:B------:R-:W-:Y:S05]  /*8600*/  BSYNC B0 ;  /* 0x0000000000007941 */ /* 0x000fea0003800000 */
.L_x_942:
        /* <DEDUP_REMOVED lines=16> */
.L_x_945:
[----:B------:R-:W-:Y:S05]  /*8710*/  BSYNC B0 ;  /* 0x0000000000007941 */ /* 0x000fea0003800000 */
.L_x_944:
        /* <DEDUP_REMOVED lines=16> */
.L_x_947:
[----:B------:R-:W-:Y:S05]  /*8820*/  BSYNC B0 ;  /* 0x0000000000007941 */ /* 0x000fea0003800000 */
.L_x_946:
        /* <DEDUP_REMOVED lines=16> */
.L_x_949:
[----:B------:R-:W-:Y:S05]  /*8930*/  BSYNC B0 ;  /* 0x0000000000007941 */ /* 0x000fea0003800000 */
.L_x_948:
        /* <DEDUP_REMOVED lines=16> */
.L_x_951:
[----:B------:R-:W-:Y:S05]  /*8a40*/  BSYNC B0 ;  /* 0x0000000000007941 */ /* 0x000fea0003800000 */
.L_x_950:
        /* <DEDUP_REMOVED lines=15> */
.L_x_953:
[----:B------:R-:W-:Y:S05]  /*8b40*/  BSYNC B0 ;  /* 0x0000000000007941 */ /* 0x000fea0003800000 */
.L_x_952:
        /* <DEDUP_REMOVED lines=23> */
.L_x_955:
[----:B------:R-:W-:Y:S05]  /*8cc0*/  BSYNC B0 ;  /* 0x0000000000007941 */ /* 0x000fea0003800000 */
.L_x_954:
        /* <DEDUP_REMOVED lines=15> */
.L_x_957:
[----:B------:R-:W-:Y:S05]  /*8dc0*/  BSYNC B0 ;  /* 0x0000000000007941 */ /* 0x000fea0003800000 */
.L_x_956:
        /* <DEDUP_REMOVED lines=15> */
.L_x_959:
[----:B------:R-:W-:Y:S05]  /*8ec0*/  BSYNC B0 ;  /* 0x0000000000007941 */ /* 0x000fea0003800000 */
.L_x_958:
        /* <DEDUP_REMOVED lines=14> */
.L_x_961:
[----:B------:R-:W-:Y:S05]  /*8fb0*/  BSYNC B0 ;  /* 0x0000000000007941 */ /* 0x000fea0003800000 */
.L_x_960:
        /* <DEDUP_REMOVED lines=14> */
.L_x_963:
[----:B------:R-:W-:Y:S05]  /*90a0*/  BSYNC B0 ;  /* 0x0000000000007941 */ /* 0x000fea0003800000 */
.L_x_962:
        /* <DEDUP_REMOVED lines=14> */
.L_x_965:
[----:B------:R-:W-:Y:S05]  /*9190*/  BSYNC B0 ;  /* 0x0000000000007941 */ /* 0x000fea0003800000 */
.L_x_964:
        /* <DEDUP_REMOVED lines=14> */
.L_x_967:
[----:B------:R-:W-:Y:S05]  /*9280*/  BSYNC B0 ;  /* 0x0000000000007941 */ /* 0x000fea0003800000 */
.L_x_966:
        /* <DEDUP_REMOVED lines=13> */
.L_x_968:
        /* <DEDUP_REMOVED lines=10> */
.L_x_1169:


//--------------------- .text._ZN7cutlass13device_kernelIN5flash19enable_sm80_to_sm89INS1_16FlashAttnBwdSm80INS1_25CollectiveMainloopBwdSm80ILi1ELi1EN4cute5tupleIJNS5_1CILi64EEES8_NS7_ILi256EEEEEENS_10bfloat16_tEfNS_4arch4Sm80ELb1ELb0ELb0ELb0ELb0ELb0ELb0ELb0ELi2ELi4ELi2ELi2ELb0EEENS1_24CollectiveEpilogueBwdGQAISA_fSD_Li256ELb0ELb0EEENS1_25SingleTileBwdLPTSchedulerILb0ELi64ELb0EEEEEEEEEvNT_6ParamsE --------------------------
	.section	.text._ZN7cutlass13device_kernelIN5flash19enable_sm80_to_sm89INS1_16FlashAttnBwdSm80INS1_25CollectiveMainloopBwdSm80ILi1ELi1EN4cute5tupleIJNS5_1CILi64EEES8_NS7_ILi256EEEEEENS_10bfloat16_tEfNS_4arch4Sm80ELb1ELb0ELb0ELb0ELb0ELb0ELb0ELb0ELi2ELi4ELi2ELi2ELb0EEENS1_24CollectiveEpilogueBwdGQAISA_fSD_Li256ELb0ELb0EEENS1_25SingleTileBwdLPTSchedulerILb0ELi64ELb0EEEEEEEEEvNT_6ParamsE,"ax",@progbits
	.sectioninfo	@"SHI_REGISTERS=255"
	.align	128
.text._ZN7cutlass13device_kernelIN5flash19enable_sm80_to_sm89INS1_16FlashAttnBwdSm80INS1_25CollectiveMainloopBwdSm80ILi1ELi1EN4cute5tupleIJNS5_1CILi64EEES8_NS7_ILi256EEEEEENS_10bfloat16_tEfNS_4arch4Sm80ELb1ELb0ELb0ELb0ELb0ELb0ELb0ELb0ELi2ELi4ELi2ELi2ELb0EEENS1_24CollectiveEpilogueBwdGQAISA_fSD_Li256ELb0ELb0EEENS1_25SingleTileBwdLPTSchedulerILb0ELi64ELb0EEEEEEEEEvNT_6ParamsE:
        .type           _ZN7cutlass13device_kernelIN5flash19enable_sm80_to_sm89INS1_16FlashAttnBwdSm80INS1_25CollectiveMainloopBwdSm80ILi1ELi1EN4cute5tupleIJNS5_1CILi64EEES8_NS7_ILi256EEEEEENS_10bfloat16_tEfNS_4arch4Sm80ELb1ELb0ELb0ELb0ELb0ELb0ELb0ELb0ELi2ELi4ELi2ELi2ELb0EEENS1_24CollectiveEpilogueBwdGQAISA_fSD_Li256ELb0ELb0EEENS1_25SingleTileBwdLPTSchedulerILb0ELi64ELb0EEEEEEEEEvNT_6ParamsE,@function
        .size           _ZN7cutlass13device_kernelIN5flash19enable_sm80_to_sm89INS1_16FlashAttnBwdSm80INS1_25CollectiveMainloopBwdSm80ILi1ELi1EN4cute5tupleIJNS5_1CILi64EEES8_NS7_ILi256EEEEEENS_10bfloat16_tEfNS_4arch4Sm80ELb1ELb0ELb0ELb0ELb0ELb0ELb0ELb0ELi2ELi4ELi2ELi2ELb0EEENS1_24CollectiveEpilogueBwdGQAISA_fSD_Li256ELb0ELb0EEENS1_25SingleTileBwdLPTSchedulerILb0ELi64ELb0EEEEEEEEEvNT_6ParamsE,(.L_x_1170 - _ZN7cutlass13device_kernelIN5flash19enable_sm80_to_sm89INS1_16FlashAttnBwdSm80INS1_25CollectiveMainloopBwdSm80ILi1ELi1EN4cute5tupleIJNS5_1CILi64EEES8_NS7_ILi256EEEEEENS_10bfloat16_tEfNS_4arch4Sm80ELb1ELb0ELb0ELb0ELb0ELb0ELb0ELb0ELi2ELi4ELi2ELi2ELb0EEENS1_24CollectiveEpilogueBwdGQAISA_fSD_Li256ELb0ELb0EEENS1_25SingleTileBwdLPTSchedulerILb0ELi64ELb0EEEEEEEEEvNT_6ParamsE)
        .other          _ZN7cutlass13device_kernelIN5flash19enable_sm80_to_sm89INS1_16FlashAttnBwdSm80INS1_25CollectiveMainloopBwdSm80ILi1ELi1EN4cute5tupleIJNS5_1CILi64EEES8_NS7_ILi256EEEEEENS_10bfloat16_tEfNS_4arch4Sm80ELb1ELb0ELb0ELb0ELb0ELb0ELb0ELb0ELi2ELi4ELi2ELi2ELb0EEENS1_24CollectiveEpilogueBwdGQAISA_fSD_Li256ELb0ELb0EEENS1_25SingleTileBwdLPTSchedulerILb0ELi64ELb0EEEEEEEEEvNT_6ParamsE,@"STO_CUDA_ENTRY STV_DEFAULT"
_ZN7cutlass13device_kernelIN5flash19enable_sm80_to_sm89INS1_16FlashAttnBwdSm80INS1_25CollectiveMainloopBwdSm80ILi1ELi1EN4cute5tupleIJNS5_1CILi64EEES8_NS7_ILi256EEEEEENS_10bfloat16_tEfNS_4arch4Sm80ELb1ELb0ELb0ELb0ELb0ELb0ELb0ELb0ELi2ELi4ELi2ELi2ELb0EEENS1_24CollectiveEpilogueBwdGQAISA_fSD_Li256ELb0ELb0EEENS1_25SingleTileBwdLPTSchedulerILb0ELi64ELb0EEEEEEEEEvNT_6ParamsE:
        /* <DEDUP_REMOVED lines=28> */
.L_x_970:
[----:B------:R-:W-:Y:S02]  /*01c0*/  ULDC UR7, c[0x0][0x3b4] ;  /* 0x0000ed0000077ab9 */ /* 0x000fe40000000800 */
[----:B------:R-:W-:Y:S02]  /*01d0*/  UISETP.NE.AND UP0, UPT, UR7, 0x1, UPT ;  /* 0x000000010700788c */ /* 0x000fe4000bf05270 */
[----:B------:R-:W-:Y:S02]  /*01e0*/  ULDC.64 UR4, c[0x0][0x3b8] ;  /* 0x0000ee0000047ab9 */ /* 0x000fe40000000a00 */
[----:B------:R-:W-:Y:S02]  /*01f0*/  UIMAD.WIDE.U32 UR10, UR6, UR4, URZ ;  /* 0x00000004060a72a5 */ /* 0x000fe4000f8e003f */
[----:B------:R-:W-:-:S05]  /*0200*/  UMOV UR15, UR6 ;  /* 0x00000006000f7c82 */ /* 0x000fca0008000000 */
[----:B------:R-:W-:-:S04]  /*0210*/  @UP0 USHF.R.U32.HI UR15, URZ, UR5, UR11 ;  /* 0x000000053f0f0299 */ /* 0x000fc8000801160b */
[----:B------:R-:W-:-:S04]  /*0220*/  UIMAD UR7, UR15, UR7, URZ ;  /* 0x000000070f0772a4 */ /* 0x000fc8000f8e023f */
.L_x_971:
        /* <DEDUP_REMOVED lines=11> */
.L_x_969:
        /* <DEDUP_REMOVED lines=20> */
.L_x_973:
[----:B------:R-:W-:Y:S02]  /*0420*/  ULDC UR7, c[0x0][0x3b4] ;  /* 0x0000ed0000077ab9 */ /* 0x000fe40000000800 */
[----:B------:R-:W-:Y:S02]  /*0430*/  UISETP.NE.AND UP0, UPT, UR7, 0x1, UPT ;  /* 0x000000010700788c */ /* 0x000fe4000bf05270 */
[----:B------:R-:W-:Y:S02]  /*0440*/  ULDC.64 UR4, c[0x0][0x3b8] ;  /* 0x0000ee0000047ab9 */ /* 0x000fe40000000a00 */
[----:B------:R-:W-:Y:S02]  /*0450*/  UIMAD.WIDE.U32 UR10, UR6, UR4, URZ ;  /* 0x00000004060a72a5 */ /* 0x000fe4000f8e003f */
[----:B------:R-:W-:-:S05]  /*0460*/  UMOV UR15, UR6 ;  /* 0x00000006000f7c82 */ /* 0x000fca0008000000 */
[----:B------:R-:W-:-:S04]  /*0470*/  @UP0 USHF.R.U32.HI UR15, URZ, UR5, UR11 ;  /* 0x000000053f0f0299 */ /* 0x000fc8000801160b */
[----:B------:R-:W-:-:S04]  /*0480*/  UIMAD UR7, UR15, UR7, URZ ;  /* 0x000000070f0772a4 */ /* 0x000fc8000f8e023f */
.L_x_974:
        /* <DEDUP_REMOVED lines=10> */
.L_x_972:
        /* <DEDUP_REMOVED lines=16> */
[----:B------:R-:W-:Y:S01]  /*0630*/  UIADD3 UR6, UR6, 0x3f, URZ ;  /* 0x0000003f06067890 */ /* 0x000fe2000fffe03f */
[----:B------:R-:W-:Y:S01]  /*0640*/  CS2R R150, SRZ ;  /* 0x0000000000967805 */ /* 0x000fe2000001ff00 */
[----:B------:R-:W-:Y:S01]  /*0650*/  USHF.R.S32.HI UR4, URZ, 0x1f, UR5 ;  /* 0x0000001f3f047899 */ /* 0x000fe20008011405 */
[----:B------:R-:W-:Y:S01]  /*0660*/  CS2R R148, SRZ ;  /* 0x0000000000947805 */ /* 0x000fe2000001ff00 */
[----:B------:R-:W-:Y:S01]  /*0670*/  ULDC.64 UR16, c[0x0][0x118] ;  /* 0x0000460000107ab9 */ /* 0x000fe20000000a00 */
        /* <DEDUP_REMOVED lines=80> */
[----:B------:R-:W-:Y:S01]  /*0b80*/  CS2R R162, SRZ ;  /* 0x0000000000a27805 */ /* 0x000fe2000001ff00 */
        /* <DEDUP_REMOVED lines=84> */
[----:B------:R-:W-:Y:S01]  /*10d0*/  UIMAD UR7, UR19, UR4, URZ ;  /* 0x00000004130772a4 */ /* 0x000fe2000f8e023f */
[----:B------:R-:W-:Y:S01]  /*10e0*/  SHF.R.S32.HI R27, RZ, 0x6, R8 ;  /* 0x00000006ff1b7819 */ /* 0x000fe20000011408 */
[----:B------:R-:W-:Y:S01]  /*10f0*/  IMAD.WIDE.U32 R18, R11, c[0x0][0x188], R12 ;  /* 0x000062000b127a25 */ /* 0x000fe200078e000c */
[C---:B------:R-:W-:Y:S01]  /*1100*/  LEA R8, P3, R9.reuse, R4, 0x6 ;  /* 0x0000000409087211 */ /* 0x040fe200078630ff */
[----:B------:R-:W-:Y:S01]  /*1110*/  UIMAD.WIDE.U32 UR22, UR11, UR4, URZ ;  /* 0x000000040b1672a5 */ /* 0x000fe2000f8e003f */
[----:B------:R-:W-:Y:S01]  /*1120*/  ISETP.LT.OR P2, PT, R0, 0x1, P5 ;  /* 0x000000010000780c */ /* 0x000fe20002f41670 */
        /* <DEDUP_REMOVED lines=9> */
[C---:B------:R-:W-:Y:S01]  /*11c0*/  ISETP.LT.OR P0, PT, R0.reuse, 0x21, P0 ;  /* 0x000000210000780c */ /* 0x040fe20000701670 */
[----:B------:R-:W-:Y:S01]  /*11d0*/  UIADD3 UR5, UR23, UR5, URZ ;  /* 0x0000000517057290 */ /* 0x000fe2000fffe03f */
[C---:B------:R-:W-:Y:S01]  /*11e0*/  ISETP.LT.OR P6, PT, R0.reuse, 0x21, P6 ;  /* 0x000000210000780c */ /* 0x040fe200037c1670 */
[----:B------:R-:W-:Y:S01]  /*11f0*/  @!PT LDS RZ, [RZ] ;  /* 0x00000000fffff984 */ /* 0x000fe20000000800 */
[----:B------:R-:W-:Y:S01]  /*1200*/  @!PT LDS RZ, [RZ] ;  /* 0x00000000fffff984 */ /* 0x000fe20000000800 */
[----:B------:R-:W-:Y:S01]  /*1210*/  @!PT LDS RZ, [RZ] ;  /* 0x00000000fffff984 */ /* 0x000fe20000000800 */
[----:B------:R1:W-:Y:S01]  /*1220*/  LDGSTS.E.BYPASS.LTC128B.128 [R240+0x8080], [R4.64], !P2 ;  /* 0x0808000004f07fae */ /* 0x0003e2000d101d50 */
[C---:B------:R-:W-:Y:S01]  /*1230*/  ISETP.LT.OR P2, PT, R0.reuse, 0x1, P4 ;  /* 0x000000010000780c */ /* 0x040fe20002741670 */
[----:B------:R-:W-:Y:S01]  /*1240*/  IMAD.MOV.U32 R246, RZ, RZ, 0x20 ;  /* 0x00000020fff67424 */ /* 0x000fe200078e00ff */
[----:B------:R-:W-:Y:S01]  /*1250*/  ISETP.LT.OR P4, PT, R0, 0x21, P4 ;  /* 0x000000210000780c */ /* 0x000fe20002781670 */
[----:B------:R-:W-:Y:S01]  /*1260*/  IMAD.U32 R17, RZ, RZ, UR5 ;  /* 0x00000005ff117e24 */ /* 0x000fe2000f8e00ff */
[--C-:B------:R-:W-:Y:S01]  /*1270*/  SHF.R.S32.HI R13, RZ, 0x1f, R12.reuse ;  /* 0x0000001fff0d7819 */ /* 0x100fe2000001140c */
[----:B------:R2:W-:Y:S01]  /*1280*/  STL.64 [R1+0x8], R18 ;  /* 0x0000081201007387 */ /* 0x0005e20000100a00 */
[----:B------:R-:W-:Y:S01]  /*1290*/  IADD3 R23, R19, UR6, RZ ;  /* 0x0000000613177c10 */ /* 0x000fe2000fffe0ff */
[----:B------:R-:W-:Y:S01]  /*12a0*/  ULDC.64 UR4, c[0x0][0x238] ;  /* 0x00008e0000047ab9 */ /* 0x000fe20000000a00 */
[----:B------:R-:W-:Y:S01]  /*12b0*/  CS2R R156, SRZ ;  /* 0x00000000009c7805 */ /* 0x000fe2000001ff00 */
[----:B------:R1:W-:Y:S01]  /*12c0*/  LDGSTS.E.BYPASS.LTC128B.128 [R240+0xa080], [R4.64+0x80], !P1 ;  /* 0x0a08008004f07fae */ /* 0x0003e2000c901d50 */
[C---:B------:R-:W-:Y:S01]  /*12d0*/  LEA R10, P1, R14.reuse, R6, 0x6 ;  /* 0x000000060e0a7211 */ /* 0x040fe200078230ff */
[----:B------:R-:W-:Y:S01]  /*12e0*/  UIMAD UR4, UR20, UR4, URZ ;  /* 0x00000004140472a4 */ /* 0x000fe2000f8e023f */
[----:B------:R-:W-:Y:S01]  /*12f0*/  CS2R R154, SRZ ;  /* 0x00000000009a7805 */ /* 0x000fe2000001ff00 */
[----:B------:R1:W-:Y:S01]  /*1300*/  LDGSTS.E.BYPASS.LTC128B.128 [R240+0xc080], [R4.64+0x100], !P3 ;  /* 0x0c08010004f07fae */ /* 0x0003e2000d901d50 */
[----:B------:R-:W-:Y:S01]  /*1310*/  LEA.HI.X R11, R14, R7, R15, 0x6, P1 ;  /* 0x000000070e0b7211 */ /* 0x000fe200008f340f */
[----:B------:R-:W-:Y:S01]  /*1320*/  IMAD.U32 R14, RZ, RZ, UR13 ;  /* 0x0000000dff0e7e24 */ /* 0x000fe2000f8e00ff */
[----:B------:R-:W-:Y:S01]  /*1330*/  ISETP.GE.AND P1, PT, R2, c[0x0][0x19c], PT ;  /* 0x0000670002007a0c */ /* 0x000fe20003f26270 */
[----:B------:R1:W-:Y:S01]  /*1340*/  LDGSTS.E.BYPASS.LTC128B.128 [R240+0xe080], [R4.64+0x180], !P2 ;  /* 0x0e08018004f07fae */ /* 0x0003e2000d101d50 */
[----:B------:R-:W-:Y:S01]  /*1350*/  ISETP.LT.OR P2, PT, R0, 0x21, P5 ;  /* 0x000000210000780c */ /* 0x000fe20002f41670 */
[--C-:B------:R-:W-:Y:S01]  /*1360*/  IMAD.WIDE.U32 R14, R14, c[0x0][0x270], R12.reuse ;  /* 0x00009c000e0e7a25 */ /* 0x100fe200078e000c */
[----:B------:R-:W-:Y:S01]  /*1370*/  ISETP.LT.OR P3, PT, R0, 0x1, P1 ;  /* 0x000000010000780c */ /* 0x000fe20000f61670 */
[----:B------:R-:W-:Y:S01]  /*1380*/  ULDC.64 UR6, c[0x0][0x270] ;  /* 0x00009c0000067ab9 */ /* 0x000fe20000000a00 */
[----:B------:R-:W-:Y:S01]  /*1390*/  ISETP.GE.AND P5, PT, R26, c[0x0][0x19c], PT ;  /* 0x000067001a007a0c */ /* 0x000fe20003fa6270 */
[----:B------:R-:W-:Y:S01]  /*13a0*/  UIMAD UR4, UR13, UR5, UR4 ;  /* 0x000000050d0472a4 */ /* 0x000fe2000f8e0204 */
[C---:B------:R-:W-:Y:S01]  /*13b0*/  ISETP.LT.OR P1, PT, R0.reuse, 0x21, P1 ;  /* 0x000000210000780c */ /* 0x040fe20000f21670 */
[----:B------:R-:W-:Y:S01]  /*13c0*/  UIMAD UR6, UR20, UR6, URZ ;  /* 0x00000006140672a4 */ /* 0x000fe2000f8e023f */
[----:B------:R3:W-:Y:S01]  /*13d0*/  STL [R1+0x14], R23 ;  /* 0x0000141701007387 */ /* 0x0007e20000100800 */
[----:B------:R-:W-:Y:S01]  /*13e0*/  CS2R R152, SRZ ;  /* 0x0000000000987805 */ /* 0x000fe2000001ff00 */
[----:B------:R-:W-:Y:S01]  /*13f0*/  CS2R R150, SRZ ;  /* 0x0000000000967805 */ /* 0x000fe2000001ff00 */
[----:B------:R-:W-:Y:S01]  /*1400*/  UIMAD UR6, UR13, UR7, UR6 ;  /* 0x000000070d0672a4 */ /* 0x000fe2000f8e0206 */
[----:B------:R-:W-:Y:S01]  /*1410*/  CS2R R148, SRZ ;  /* 0x0000000000947805 */ /* 0x000fe2000001ff00 */
[----:B------:R4:W-:Y:S01]  /*1420*/  LDGSTS.E.BYPASS.LTC128B.128 [R240+0x9080], [R8.64], !P2 ;  /* 0x0908000008f07fae */ /* 0x0009e2000d101d50 */
        /* <DEDUP_REMOVED lines=8> */
[----:B------:R-:W-:Y:S01]  /*14b0*/  CS2R R138, SRZ ;  /* 0x00000000008a7805 */ /* 0x000fe2000001ff00 */
[----:B------:R-:W-:Y:S01]  /*14c0*/  CS2R R136, SRZ ;  /* 0x0000000000887805 */ /* 0x000fe2000001ff00 */
[----:B------:R-:W-:Y:S01]  /*14d0*/  CS2R R134, SRZ ;  /* 0x0000000000867805 */ /* 0x000fe2000001ff00 */
[----:B------:R4:W-:Y:S01]  /*14e0*/  LDGSTS.E.BYPASS.LTC128B.128 [R240+0xf080], [R8.64+0x180], !P4 ;  /* 0x0f08018008f07fae */ /* 0x0009e2000e101d50 */
[----:B-1----:R-:W-:Y:S01]  /*14f0*/  IMAD.U32 R4, RZ, RZ, UR22 ;  /* 0x00000016ff047e24 */ /* 0x002fe2000f8e00ff */
[----:B------:R-:W-:Y:S01]  /*1500*/  ISETP.GE.AND P4, PT, R25, c[0x0][0x19c], PT ;  /* 0x0000670019007a0c */ /* 0x000fe20003f86270 */
[----:B------:R-:W-:Y:S01]  /*1510*/  IMAD.U32 R5, RZ, RZ, UR23 ;  /* 0x00000017ff057e24 */ /* 0x000fe2000f8e00ff */
[----:B------:R1:W-:Y:S01]  /*1520*/  LDGSTS.E.BYPASS.LTC128B.128 [R240+0x80], [R6.64], !P3 ;  /* 0x0008000006f07fae */ /* 0x0003e2000d901d50 */
[----:B------:R-:W-:Y:S01]  /*1530*/  CS2R R132, SRZ ;  /* 0x0000000000847805 */ /* 0x000fe2000001ff00 */
[----:B------:R-:W-:Y:S01]  /*1540*/  LEA R5, P2, R4, R18, 0x6 ;  /* 0x0000001204057211 */ /* 0x000fe200078430ff */
[----:B--2---:R-:W-:Y:S01]  /*1550*/  IMAD.WIDE.U32 R18, R16, c[0x0][0x288], R12 ;  /* 0x0000a20010127a25 */ /* 0x004fe200078e000c */
[----:B------:R-:W-:Y:S01]  /*1560*/  ISETP.LT.OR P6, PT, R0, 0x1, P4 ;  /* 0x000000010000780c */ /* 0x000fe200027c1670 */
[----:B------:R1:W-:Y:S01]  /*1570*/  LDGSTS.E.BYPASS.LTC128B.128 [R240+0x2080], [R6.64+0x80], !P0 ;  /* 0x0208008006f07fae */ /* 0x0003e2000c101d50 */
[----:B------:R-:W-:Y:S01]  /*1580*/  LEA.HI.X R12, R4, R23, R17, 0x6, P2 ;  /* 0x00000017040c7211 */ /* 0x000fe200010f3411 */
[----:B------:R-:W-:Y:S01]  /*1590*/  CS2R R130, SRZ ;  /* 0x0000000000827805 */ /* 0x000fe2000001ff00 */
[----:B------:R-:W-:Y:S01]  /*15a0*/  ISETP.GE.AND P2, PT, R24, c[0x0][0x19c], PT ;  /* 0x0000670018007a0c */ /* 0x000fe20003f46270 */
[----:B------:R-:W-:Y:S01]  /*15b0*/  CS2R R128, SRZ ;  /* 0x0000000000807805 */ /* 0x000fe2000001ff00 */
[C---:B------:R-:W-:Y:S01]  /*15c0*/  ISETP.LT.OR P4, PT, R0.reuse, 0x21, P4 ;  /* 0x000000210000780c */ /* 0x040fe20002781670 */
[----:B------:R-:W-:Y:S01]  /*15d0*/  CS2R R126, SRZ ;  /* 0x00000000007e7805 */ /* 0x000fe2000001ff00 */
[C---:B------:R-:W-:Y:S01]  /*15e0*/  ISETP.LT.OR P3, PT, R0.reuse, 0x1, P2 ;  /* 0x000000010000780c */ /* 0x040fe20001761670 */
[----:B------:R-:W-:Y:S01]  /*15f0*/  CS2R R124, SRZ ;  /* 0x00000000007c7805 */ /* 0x000fe2000001ff00 */
[----:B------:R-:W-:Y:S01]  /*1600*/  ISETP.LT.OR P2, PT, R0, 0x21, P2 ;  /* 0x000000210000780c */ /* 0x000fe20001741670 */
[----:B------:R-:W-:Y:S01]  /*1610*/  IMAD.MOV.U32 R0, RZ, RZ, c[0x0][0x178] ;  /* 0x00005e00ff007624 */ /* 0x000fe200078e00ff */
[C---:B------:R-:W-:Y:S01]  /*1620*/  LEA R4, P0, R5.reuse, c[0x0][0x160], 0x1 ;  /* 0x0000580005047a11 */ /* 0x040fe200078008ff */
[----:B------:R1:W-:Y:S01]  /*1630*/  LDGSTS.E.BYPASS.LTC128B.128 [R240+0x4080], [R6.64+0x100], !P6 ;  /* 0x0408010006f07fae */ /* 0x0003e2000f101d50 */
[-C--:B------:R-:W-:Y:S01]  /*1640*/  LEA.HI R17, R22, R248.reuse, RZ, 0x4 ;  /* 0x000000f816117211 */ /* 0x080fe200078f20ff */
[----:B------:R-:W-:Y:S01]  /*1650*/  CS2R R122, SRZ ;  /* 0x00000000007a7805 */ /* 0x000fe2000001ff00 */
[----:B------:R-:W-:Y:S01]  /*1660*/  LEA.HI.X R5, R5, c[0x0][0x164], R12, 0x1, P0 ;  /* 0x0000590005057a11 */ /* 0x000fe200000f0c0c */
[----:B------:R-:W-:Y:S01]  /*1670*/  IMAD.MOV.U32 R12, RZ, RZ, R20 ;  /* 0x000000ffff0c7224 */ /* 0x000fe200078e0014 */
[----:B------:R-:W-:Y:S01]  /*1680*/  ISETP.GE.AND P0, PT, R2, c[0x0][0x16c], PT ;  /* 0x00005b0002007a0c */ /* 0x000fe20003f06270 */
[----:B----4-:R-:W-:Y:S01]  /*1690*/  IMAD.U32 R9, RZ, RZ, UR18 ;  /* 0x00000012ff097e24 */ /* 0x010fe2000f8e00ff */
[----:B------:R-:W-:Y:S01]  /*16a0*/  SHF.R.S32.HI R8, RZ, 0x4, R17 ;  /* 0x00000004ff087819 */ /* 0x000fe20000011411 */
[----:B------:R1:W-:Y:S01]  /*16b0*/  LDGSTS.E.BYPASS.LTC128B.128 [R240+0x6080], [R6.64+0x180], !P3 ;  /* 0x0608018006f07fae */ /* 0x0003e2000d901d50 */
[----:B------:R-:W-:Y:S01]  /*16c0*/  IADD3 R13, R21, UR4, RZ ;  /* 0x00000004150d7c10 */ /* 0x000fe2000fffe0ff */
[----:B------:R-:W-:Y:S01]  /*16d0*/  ULDC.64 UR4, c[0x0][0x278] ;  /* 0x00009e0000047ab9 */ /* 0x000fe20000000a00 */
[----:B------:R-:W-:Y:S01]  /*16e0*/  IADD3 R9, -R9, c[0x0][0x168], -R250 ;  /* 0x00005a0009097a10 */ /* 0x000fe20007ffe9fa */
[----:B------:R2:W-:Y:S01]  /*16f0*/  LDGSTS.E.BYPASS.LTC128B.128 [R240+0x1080], [R10.64], !P1 ;  /* 0x010800000af07fae */ /* 0x0005e2000c901d50 */
[----:B------:R-:W-:Y:S01]  /*1700*/  ISETP.GE.AND P1, PT, R26, c[0x0][0x16c], PT ;  /* 0x00005b001a007a0c */ /* 0x000fe20003f26270 */
[----:B------:R-:W-:Y:S01]  /*1710*/  UIMAD UR4, UR9, UR4, URZ ;  /* 0x00000004090472a4 */ /* 0x000fe2000f8e023f */
        /* <DEDUP_REMOVED lines=13> */
[----:B------:R-:W0:Y:S01]  /*17f0*/  LDGDEPBAR ;  /* 0x00000000000079af */ /* 0x000e220000000000 */
[CC--:B------:R-:W-:Y:S01]  /*1800*/  LEA.HI R16, R22.reuse, R248.reuse, RZ, 0x5 ;  /* 0x000000f816107211 */ /* 0x0c0fe200078f28ff */
[----:B------:R-:W-:Y:S01]  /*1810*/  CS2R R114, SRZ ;  /* 0x0000000000727805 */ /* 0x000fe2000001ff00 */
[----:B------:R-:W-:Y:S01]  /*1820*/  LEA.HI R20, R22, R248, RZ, 0x2 ;  /* 0x000000f816147211 */ /* 0x000fe200078f10ff */
[----:B------:R4:W-:Y:S01]  /*1830*/  LDGSTS.E.BYPASS.LTC128B.128 [R240+0x10080], [R4.64], !P3 ;  /* 0x1008000004f07fae */ /* 0x0009e2000d901d50 */
[----:B------:R-:W-:Y:S01]  /*1840*/  ISETP.LT.OR P3, PT, R9, 0x1, P4 ;  /* 0x000000010900780c */ /* 0x000fe20002761670 */
[----:B------:R-:W-:Y:S01]  /*1850*/  CS2R R112, SRZ ;  /* 0x0000000000707805 */ /* 0x000fe2000001ff00 */
[----:B-1----:R-:W-:Y:S01]  /*1860*/  IADD3 R7, R15, UR6, RZ ;  /* 0x000000060f077c10 */ /* 0x002fe2000fffe0ff */
[----:B------:R-:W-:Y:S01]  /*1870*/  IMAD.MOV.U32 R6, RZ, RZ, R14 ;  /* 0x000000ffff067224 */ /* 0x000fe200078e000e */
[----:B------:R-:W-:Y:S01]  /*1880*/  ULDC.64 UR6, c[0x0][0x210] ;  /* 0x0000840000067ab9 */ /* 0x000fe20000000a00 */
[----:B------:R4:W-:Y:S01]  /*1890*/  LDGSTS.E.BYPASS.LTC128B.128 [R240+0x12080], [R4.64+0x80], !P2 ;  /* 0x1208008004f07fae */ /* 0x0009e2000d101d50 */
[----:B------:R-:W-:Y:S01]  /*18a0*/  UIMAD UR21, UR20, UR6, URZ ;  /* 0x00000006141572a4 */ /* 0x000fe2000f8e023f */
[C---:B------:R-:W-:Y:S01]  /*18b0*/  ISETP.LT.OR P5, PT, R9.reuse, 0x21, P5 ;  /* 0x000000210900780c */ /* 0x040fe20002fa1670 */
[----:B------:R-:W-:Y:S01]  /*18c0*/  UIMAD UR6, UR14, UR5, UR4 ;  /* 0x000000050e0672a4 */ /* 0x000fe2000f8e0204 */
[----:B------:R4:W-:Y:S01]  /*18d0*/  LDGSTS.E.BYPASS.LTC128B.128 [R240+0x14080], [R4.64+0x100], !P6 ;  /* 0x1408010004f07fae */ /* 0x0009e2000f101d50 */
[C---:B------:R-:W-:Y:S01]  /*18e0*/  ISETP.GE.AND P6, PT, R2.reuse, c[0x0][0x1fc], PT ;  /* 0x00007f0002007a0c */ /* 0x040fe20003fc6270 */
[----:B------:R-:W-:Y:S01]  /*18f0*/  UIMAD UR7, UR13, UR7, UR21 ;  /* 0x000000070d0772a4 */ /* 0x000fe2000f8e0215 */
[----:B------:R-:W-:Y:S01]  /*1900*/  ISETP.LT.OR P4, PT, R9, 0x21, P4 ;  /* 0x000000210900780c */ /* 0x000fe20002781670 */
[----:B------:R4:W-:Y:S01]  /*1910*/  LDGSTS.E.BYPASS.LTC128B.128 [R240+0x16080], [R4.64+0x180], !P3 ;  /* 0x1608018004f07fae */ /* 0x0009e2000d901d50 */
[----:B------:R-:W-:Y:S01]  /*1920*/  ISETP.GE.AND P3, PT, R2, c[0x0][0x16c], PT ;  /* 0x00005b0002007a0c */ /* 0x000fe20003f66270 */
[----:B------:R-:W-:Y:S01]  /*1930*/  USHF.R.S32.HI UR21, URZ, 0x1f, UR18 ;  /* 0x0000001f3f157899 */ /* 0x000fe20008011412 */
[----:B------:R-:W-:Y:S01]  /*1940*/  CS2R R110, SRZ ;  /* 0x00000000006e7805 */ /* 0x000fe2000001ff00 */
[----:B------:R-:W-:Y:S01]  /*1950*/  ULDC.64 UR4, c[0x0][0x218] ;  /* 0x0000860000047ab9 */ /* 0x000fe20000000a00 */
[----:B--2---:R-:W-:Y:S01]  /*1960*/  IMAD.MOV.U32 R11, RZ, RZ, c[0x0][0x17c] ;  /* 0x00005f00ff0b7624 */ /* 0x004fe200078e00ff */
[C---:B------:R-:W-:Y:S01]  /*1970*/  LEA R10, P2, R0.reuse, R4, 0x6 ;  /* 0x00000004000a7211 */ /* 0x040fe200078430ff */
[----:B------:R-:W-:Y:S01]  /*1980*/  UIMAD UR4, UR9, UR4, URZ ;  /* 0x00000004090472a4 */ /* 0x000fe2000f8e023f */
[----:B------:R-:W-:Y:S01]  /*1990*/  CS2R R108, SRZ ;  /* 0x00000000006c7805 */ /* 0x000fe2000001ff00 */
[----:B------:R-:W-:Y:S01]  /*19a0*/  CS2R R106, SRZ ;  /* 0x00000000006a7805 */ /* 0x000fe2000001ff00 */
[----:B------:R-:W-:Y:S01]  /*19b0*/  LEA.HI.X R11, R0, R5, R11, 0x6, P2 ;  /* 0x00000005000b7211 */ /* 0x000fe200010f340b */
[----:B------:R-:W-:Y:S01]  /*19c0*/  UIMAD UR22, UR14, UR5, UR4 ;  /* 0x000000050e1672a4 */ /* 0x000fe2000f8e0204 */
[----:B------:R-:W-:Y:S01]  /*19d0*/  LEA.HI R0, R17, R8, RZ, 0x1 ;  /* 0x0000000811007211 */ /* 0x000fe200078f08ff */
[----:B------:R-:W-:Y:S01]  /*19e0*/  CS2R R104, SRZ ;  /* 0x0000000000687805 */ /* 0x000fe2000001ff00 */
[----:B------:R-:W-:Y:S01]  /*19f0*/  ISETP.GE.AND P2, PT, R2, c[0x0][0x1fc], PT ;  /* 0x00007f0002007a0c */ /* 0x000fe20003f46270 */
[----:B------:R1:W-:Y:S01]  /*1a00*/  LDGSTS.E.BYPASS.LTC128B.128 [R240+0x11080], [R10.64], !P0 ;  /* 0x110800000af07fae */ /* 0x0003e2000c101d50 */
[----:B------:R-:W-:Y:S01]  /*1a10*/  LOP3.LUT R0, R0, 0xfffffffe, RZ, 0xc0, !PT ;  /* 0xfffffffe00007812 */ /* 0x000fe200078ec0ff */
[----:B------:R-:W-:Y:S01]  /*1a20*/  IMAD.WIDE.U32 R2, R250, c[0x0][0x208], R2 ;  /* 0x00008200fa027a25 */ /* 0x000fe200078e0002 */
[----:B------:R-:W-:Y:S01]  /*1a30*/  ISETP.GT.AND P0, PT, R248, 0xf, PT ;  /* 0x0000000ff800780c */ /* 0x000fe20003f04270 */
[----:B------:R1:W-:Y:S01]  /*1a40*/  LDGSTS.E.BYPASS.LTC128B.128 [R240+0x13080], [R10.64+0x80], !P1 ;  /* 0x130800800af07fae */ /* 0x0003e2000c901d50 */
[----:B------:R-:W-:Y:S01]  /*1a50*/  ULDC.64 UR4, c[0x0][0x288] ;  /* 0x0000a20000047ab9 */ /* 0x000fe20000000a00 */
[----:B------:R-:W-:Y:S01]  /*1a60*/  IMAD.IADD R21, R8, 0x1, -R0 ;  /* 0x0000000108157824 */ /* 0x000fe200078e0a00 */
[----:B------:R-:W-:Y:S01]  /*1a70*/  UIMAD UR4, UR20, UR4, URZ ;  /* 0x00000004140472a4 */ /* 0x000fe2000f8e023f */
[----:B------:R-:W-:Y:S01]  /*1a80*/  IMAD R0, R251, c[0x0][0x208], RZ ;  /* 0x00008200fb007a24 */ /* 0x000fe200078e02ff */
[----:B------:R1:W-:Y:S01]  /*1a90*/  LDGSTS.E.BYPASS.LTC128B.128 [R240+0x15080], [R10.64+0x100], !P5 ;  /* 0x150801000af07fae */ /* 0x0003e2000e901d50 */
[----:B------:R-:W-:Y:S01]  /*1aa0*/  ISETP.GE.AND P5, PT, R26, c[0x0][0x16c], PT ;  /* 0x00005b001a007a0c */ /* 0x000fe20003fa6270 */
[----:B------:R-:W-:Y:S01]  /*1ab0*/  UIMAD UR4, UR13, UR5, UR4 ;  /* 0x000000050d0472a4 */ /* 0x000fe2000f8e0204 */
[----:B----4-:R-:W-:Y:S01]  /*1ac0*/  IMAD.U32 R4, RZ, RZ, UR14 ;  /* 0x0000000eff047e24 */ /* 0x010fe2000f8e00ff */
[----:B------:R-:W-:Y:S01]  /*1ad0*/  SHF.R.S32.HI R5, RZ, 0x1f, R16 ;  /* 0x0000001fff057819 */ /* 0x000fe20000011410 */
[----:B------:R-:W-:Y:S01]  /*1ae0*/  IMAD R0, R250, c[0x0][0x20c], R0 ;  /* 0x00008300fa007a24 */ /* 0x000fe200078e0200 */
[----:B------:R1:W-:Y:S01]  /*1af0*/  LDGSTS.E.BYPASS.LTC128B.128 [R240+0x17080], [R10.64+0x180], !P4 ;  /* 0x170801800af07fae */ /* 0x0003e2000e101d50 */
[----:B------:R-:W-:Y:S01]  /*1b00*/  IMAD.WIDE.U32 R32, R4, c[0x0][0x278], R6 ;  /* 0x00009e0004207a25 */ /* 0x000fe200078e0006 */
[----:B------:R-:W-:Y:S01]  /*1b10*/  SHF.R.S32.HI R4, RZ, 0x5, R16 ;  /* 0x00000005ff047819 */ /* 0x000fe20000011410 */
[----:B------:R-:W-:Y:S01]  /*1b20*/  CS2R R102, SRZ ;  /* 0x0000000000667805 */ /* 0x000fe2000001ff00 */
[----:B------:R-:W-:Y:S01]  /*1b30*/  ISETP.GE.AND P4, PT, R24, c[0x0][0x16c], PT ;  /* 0x00005b0018007a0c */ /* 0x000fe20003f86270 */
[----:B------:R-:W-:Y:S01]  /*1b40*/  IMAD.IADD R3, R3, 0x1, R0 ;  /* 0x0000000103037824 */ /* 0x000fe200078e0200 */
[-C--:B------:R-:W-:Y:S01]  /*1b50*/  LEA.HI R6, R5, R4.reuse, RZ, 0x2 ;  /* 0x0000000405067211 */ /* 0x080fe200078f10ff */
[----:B------:R-:W-:Y:S01]  /*1b60*/  IMAD.U32 R0, RZ, RZ, UR13 ;  /* 0x0000000dff007e24 */ /* 0x000fe2000f8e00ff */
[----:B------:R-:W-:Y:S01]  /*1b70*/  LEA.HI R5, R4, R4, RZ, 0x1 ;  /* 0x0000000404057211 */ /* 0x000fe200078f08ff */
[----:B------:R2:W-:Y:S01]  /*1b80*/  STL.64 [R1+0x20], R32 ;  /* 0x0000202001007387 */ /* 0x0005e20000100a00 */
[----:B------:R-:W-:Y:S01]  /*1b90*/  IADD3 R28, R33, UR6, RZ ;  /* 0x00000006211c7c10 */ /* 0x000fe2000fffe0ff */
[----:B------:R-:W-:Y:S01]  /*1ba0*/  IMAD.WIDE.U32 R2, R0, c[0x0][0x210], R2 ;  /* 0x0000840000027a25 */ /* 0x000fe200078e0002 */
[----:B------:R-:W-:Y:S01]  /*1bb0*/  @!P0 IADD3 R0, P1, R32, UR18, RZ ;  /* 0x0000001220008c10 */ /* 0x000fe2000ff3e0ff */
[----:B------:R-:W-:Y:S01]  /*1bc0*/  CS2R R100, SRZ ;  /* 0x0000000000647805 */ /* 0x000fe2000001ff00 */
[----:B------:R-:W-:Y:S01]  /*1bd0*/  LOP3.LUT R7, R5, 0xfffffffe, RZ, 0xc0, !PT ;  /* 0xfffffffe05077812 */ /* 0x000fe200078ec0ff */
[----:B------:R4:W-:Y:S01]  /*1be0*/  STL [R1+0x38], R28 ;  /* 0x0000381c01007387 */ /* 0x0009e20000100800 */
[----:B------:R-:W-:Y:S01]  /*1bf0*/  IADD3 R3, R3, UR7, RZ ;  /* 0x0000000703037c10 */ /* 0x000fe2000fffe0ff */
[----:B------:R-:W-:Y:S01]  /*1c00*/  ULDC.64 UR6, c[0x0][0x208] ;  /* 0x0000820000067ab9 */ /* 0x000fe20000000a00 */
[----:B------:R-:W-:Y:S01]  /*1c10*/  @!P0 IADD3.X R5, R28, UR21, RZ, P1, !PT ;  /* 0x000000151c058c10 */ /* 0x000fe20008ffe4ff */
[----:B------:R-:W-:Y:S01]  /*1c20*/  UIMAD UR19, UR19, UR6, URZ ;  /* 0x00000006131372a4 */ /* 0x000fe2000f8e023f */
[----:B------:R-:W-:Y:S01]  /*1c30*/  LOP3.LUT R6, R6, 0xfffffffc, RZ, 0xc0, !PT ;  /* 0xfffffffc06067812 */ /* 0x000fe200078ec0ff */
[----:B------:R-:W-:Y:S01]  /*1c40*/  UIMAD.WIDE.U32 UR24, UR11, UR6, URZ ;  /* 0x000000060b1872a5 */ /* 0x000fe2000f8e003f */
[----:B------:R-:W-:Y:S01]  /*1c50*/  @!P0 LEA R14, P1, R0, c[0x0][0x258], 0x2 ;  /* 0x00009600000e8a11 */ /* 0x000fe200078210ff */
[----:B------:R-:W-:Y:S01]  /*1c60*/  UIMAD UR19, UR11, UR7, UR19 ;  /* 0x000000070b1372a4 */ /* 0x000fe2000f8e0213 */
[----:B------:R-:W-:Y:S01]  /*1c70*/  SEL R243, RZ, 0x8, P4 ;  /* 0x00000008fff37807 */ /* 0x000fe20002000000 */
[----:B---3--:R-:W-:Y:S01]  /*1c80*/  IMAD.IADD R23, R4, 0x1, -R6 ;  /* 0x0000000104177824 */ /* 0x008fe200078e0a06 */
[----:B------:R-:W-:Y:S01]  /*1c90*/  @!P0 LEA.HI.X R15, R0, c[0x0][0x25c], R5, 0x2, P1 ;  /* 0x00009700000f8a11 */ /* 0x000fe200008f1405 */
[----:B------:R-:W-:Y:S01]  /*1ca0*/  IMAD.U32 R0, RZ, RZ, UR14 ;  /* 0x0000000eff007e24 */ /* 0x000fe2000f8e00ff */
[----:B------:R-:W-:Y:S01]  /*1cb0*/  SHF.R.S32.HI R5, RZ, 0x2, R20 ;  /* 0x00000002ff057819 */ /* 0x000fe20000011414 */
[----:B------:R-:W-:Y:S01]  /*1cc0*/  UIADD3 UR19, UR25, UR19, URZ ;  /* 0x0000001319137290 */ /* 0x000fe2000fffe03f */
[----:B------:R-:W-:Y:S01]  /*1cd0*/  IMAD.MOV.U32 R6, RZ, RZ, R18 ;  /* 0x000000ffff067224 */ /* 0x000fe200078e0012 */
[----:B------:R-:W-:Y:S01]  /*1ce0*/  ISETP.GE.AND P4, PT, R25, c[0x0][0x1fc], PT ;  /* 0x00007f0019007a0c */ /* 0x000fe20003f86270 */
[----:B-1----:R-:W-:Y:S01]  /*1cf0*/  IMAD.SHL.U32 R10, R27, 0x8, RZ ;  /* 0x000000081b0a7824 */ /* 0x002fe200078e00ff */
[----:B------:R-:W-:Y:S01]  /*1d00*/  SEL R31, RZ, 0x1, P2 ;  /* 0x00000001ff1f7807 */ /* 0x000fe20001000000 */
[----:B------:R-:W-:Y:S01]  /*1d10*/  CS2R R98, SRZ ;  /* 0x0000000000627805 */ /* 0x000fe2000001ff00 */
[----:B------:R-:W-:Y:S01]  /*1d20*/  ISETP.GE.AND P2, PT, R24, c[0x0][0x1fc], PT ;  /* 0x00007f0018007a0c */ /* 0x000fe20003f46270 */
[----:B--2---:R-:W-:Y:S01]  /*1d30*/  IMAD.WIDE.U32 R32, R0, c[0x0][0x218], R2 ;  /* 0x0000860000207a25 */ /* 0x004fe200078e0002 */
[----:B------:R-:W-:Y:S01]  /*1d40*/  CS2R R96, SRZ ;  /* 0x0000000000607805 */ /* 0x000fe2000001ff00 */
[----:B------:R-:W-:Y:S01]  /*1d50*/  CS2R R94, SRZ ;  /* 0x00000000005e7805 */ /* 0x000fe2000001ff00 */
[----:B------:R-:W-:Y:S01]  /*1d60*/  SEL R242, RZ, 0x8, P2 ;  /* 0x00000008fff27807 */ /* 0x000fe20001000000 */
[----:B----4-:R-:W-:Y:S01]  /*1d70*/  IMAD.IADD R28, R4, 0x1, -R7 ;  /* 0x00000001041c7824 */ /* 0x010fe200078e0a07 */
[----:B------:R-:W-:Y:S01]  /*1d80*/  SHF.R.S32.HI R4, RZ, 0x1f, R20 ;  /* 0x0000001fff047819 */ /* 0x000fe20000011414 */
[----:B------:R-:W-:Y:S01]  /*1d90*/  IMAD.U32 R2, RZ, RZ, UR24 ;  /* 0x00000018ff027e24 */ /* 0x000fe2000f8e00ff */
[----:B------:R-:W-:Y:S01]  /*1da0*/  IADD3 R29, R33, UR22, RZ ;  /* 0x00000016211d7c10 */ /* 0x000fe2000fffe0ff */
[----:B------:R-:W-:Y:S01]  /*1db0*/  IMAD.U32 R3, RZ, RZ, UR25 ;  /* 0x00000019ff037e24 */ /* 0x000fe2000f8e00ff */
[----:B------:R-:W-:Y:S01]  /*1dc0*/  LEA.HI R0, R4, R5, RZ, 0x3 ;  /* 0x0000000504007211 */ /* 0x000fe200078f18ff */
[----:B------:R1:W-:Y:S01]  /*1dd0*/  STL.64 [R1], R32 ;  /* 0x0000002001007387 */ /* 0x0003e20000100a00 */
[----:B------:R-:W-:Y:S01]  /*1de0*/  LEA R8, P1, R2, R32, 0x6 ;  /* 0x0000002002087211 */ /* 0x000fe200078230ff */
[----:B------:R-:W-:Y:S01]  /*1df0*/  IMAD.U32 R4, RZ, RZ, UR14 ;  /* 0x0000000eff047e24 */ /* 0x000fe2000f8e00ff */
[----:B------:R-:W-:Y:S01]  /*1e00*/  LOP3.LUT R3, R0, 0xfffffff8, RZ, 0xc0, !PT ;  /* 0xfffffff800037812 */ /* 0x000fe200078ec0ff */
[----:B------:R-:W-:Y:S01]  /*1e10*/  IMAD.U32 R0, RZ, RZ, UR19 ;  /* 0x00000013ff007e24 */ /* 0x000fe2000f8e00ff */
[----:B------:R-:W-:Y:S01]  /*1e20*/  IADD3 R7, R19, UR4, RZ ;  /* 0x0000000413077c10 */ /* 0x000fe2000fffe0ff */
[----:B------:R2:W-:Y:S01]  /*1e30*/  STL [R1+0x10], R29 ;  /* 0x0000101d01007387 */ /* 0x0005e20000100800 */
[----:B------:R-:W-:Y:S01]  /*1e40*/  IMAD.WIDE.U32 R34, R4, c[0x0][0x240], R12 ;  /* 0x0000900004227a25 */ /* 0x000fe200078e000c */
[----:B------:R-:W-:Y:S01]  /*1e50*/  ULDC.64 UR4, c[0x0][0x290] ;  /* 0x0000a40000047ab9 */ /* 0x000fe20000000a00 */
[----:B------:R-:W-:Y:S01]  /*1e60*/  CS2R R92, SRZ ;  /* 0x00000000005c7805 */ /* 0x000fe2000001ff00 */
[----:B------:R-:W-:Y:S01]  /*1e70*/  UIMAD UR4, UR9, UR4, URZ ;  /* 0x00000004090472a4 */ /* 0x000fe2000f8e023f */
[----:B------:R-:W-:Y:S01]  /*1e80*/  IMAD.IADD R19, R5, 0x1, -R3 ;  /* 0x0000000105137824 */ /* 0x000fe200078e0a03 */
[----:B------:R-:W-:Y:S01]  /*1e90*/  LEA.HI.X R5, R2, R29, R0, 0x6, P1 ;  /* 0x0000001d02057211 */ /* 0x000fe200008f3400 */
[----:B------:R-:W-:Y:S01]  /*1ea0*/  IMAD.U32 R0, RZ, RZ, UR14 ;  /* 0x0000000eff007e24 */ /* 0x000fe2000f8e00ff */
[----:B------:R-:W-:Y:S01]  /*1eb0*/  LOP3.LUT R2, R17, 0xfffffff0, RZ, 0xc0, !PT ;  /* 0xfffffff011027812 */ /* 0x000fe200078ec0ff */
[----:B------:R-:W-:Y:S01]  /*1ec0*/  UIMAD UR4, UR14, UR5, UR4 ;  /* 0x000000050e0472a4 */ /* 0x000fe2000f8e0204 */
[C---:B------:R-:W-:Y:S01]  /*1ed0*/  ISETP.GE.AND P1, PT, R25.reuse, c[0x0][0x16c], PT ;  /* 0x00005b0019007a0c */ /* 0x040fe20003f26270 */
[----:B------:R-:W-:Y:S01]  /*1ee0*/  IMAD.WIDE.U32 R36, R0, c[0x0][0x290], R6 ;  /* 0x0000a40000247a25 */ /* 0x000fe200078e0006 */
[----:B------:R-:W-:Y:S01]  /*1ef0*/  LOP3.LUT R3, R16, 0xffffffe0, RZ, 0xc0, !PT ;  /* 0xffffffe010037812 */ /* 0x000fe200078ec0ff */
[----:B------:R-:W-:Y:S01]  /*1f00*/  STL.64 [R1+0x30], R34 ;  /* 0x0000302201007387 */ /* 0x000fe20000100a00 */
[----:B------:R-:W-:Y:S01]  /*1f10*/  CS2R R90, SRZ ;  /* 0x00000000005a7805 */ /* 0x000fe2000001ff00 */
[C---:B------:R-:W-:Y:S01]  /*1f20*/  IMAD.IADD R2, R248.reuse, 0x1, -R2 ;  /* 0x00000001f8027824 */ /* 0x040fe200078e0a02 */
[----:B------:R-:W-:Y:S01]  /*1f30*/  CS2R R88, SRZ ;  /* 0x0000000000587805 */ /* 0x000fe2000001ff00 */
[C---:B------:R-:W-:Y:S01]  /*1f40*/  IMAD.IADD R0, R248.reuse, 0x1, -R3 ;  /* 0x00000001f8007824 */ /* 0x040fe200078e0a03 */
[----:B------:R3:W-:Y:S01]  /*1f50*/  STL.64 [R1+0x18], R36 ;  /* 0x0000182401007387 */ /* 0x0007e20000100a00 */
[----:B------:R-:W-:Y:S01]  /*1f60*/  @!P0 IMAD.SHL.U32 R3, R248, 0x10, RZ ;  /* 0x00000010f8038824 */ /* 0x000fe200078e00ff */
[----:B------:R-:W-:Y:S01]  /*1f70*/  SHF.R.S32.HI R6, RZ, 0x1f, R2 ;  /* 0x0000001fff067819 */ /* 0x000fe20000011402 */
[----:B------:R-:W-:Y:S01]  /*1f80*/  CS2R R86, SRZ ;  /* 0x0000000000567805 */ /* 0x000fe2000001ff00 */
[----:B-1----:R-:W-:Y:S01]  /*1f90*/  SEL R32, RZ, 0x1, P3 ;  /* 0x00000001ff207807 */ /* 0x002fe20001800000 */
[----:B------:R-:W-:Y:S01]  /*1fa0*/  CS2R R84, SRZ ;  /* 0x0000000000547805 */ /* 0x000fe2000001ff00 */
[C---:B------:R-:W-:Y:S01]  /*1fb0*/  ISETP.GE.AND P3, PT, R26.reuse, c[0x0][0x1fc], PT ;  /* 0x00007f001a007a0c */ /* 0x040fe20003f66270 */
[----:B------:R1:W-:Y:S01]  /*1fc0*/  @!P0 LDGSTS.E.BYPASS.LTC128B.128 [R3+0x20080], [R14.64] ;  /* 0x200800000e038fae */ /* 0x0003e2000b901d50 */
[----:B--2---:R-:W-:Y:S01]  /*1fd0*/  SEL R29, RZ, 0xffffffff, P5 ;  /* 0xffffffffff1d7807 */ /* 0x004fe20002800000 */
[----:B------:R-:W-:Y:S01]  /*1fe0*/  CS2R R82, SRZ ;  /* 0x0000000000527805 */ /* 0x000fe2000001ff00 */
[----:B------:R-:W-:Y:S01]  /*1ff0*/  ISETP.GE.AND P5, PT, R26, c[0x0][0x1fc], PT ;  /* 0x00007f001a007a0c */ /* 0x000fe20003fa6270 */
[----:B------:R-:W0:Y:S01]  /*2000*/  LDGDEPBAR ;  /* 0x00000000000079af */ /* 0x000e220000000000 */
[----:B------:R-:W-:Y:S01]  /*2010*/  SEL R26, RZ, 0x4, P1 ;  /* 0x00000004ff1a7807 */ /* 0x000fe20000800000 */
[----:B------:R-:W-:Y:S01]  /*2020*/  CS2R R80, SRZ ;  /* 0x0000000000507805 */ /* 0x000fe2000001ff00 */
[----:B------:R-:W-:Y:S01]  /*2030*/  ISETP.GE.AND P1, PT, R25, c[0x0][0x1fc], PT ;  /* 0x00007f0019007a0c */ /* 0x000fe20003f26270 */
[----:B------:R-:W-:Y:S01]  /*2040*/  CS2R R78, SRZ ;  /* 0x00000000004e7805 */ /* 0x000fe2000001ff00 */
[----:B------:R-:W-:Y:S01]  /*2050*/  SEL R25, RZ, 0xffffffff, P3 ;  /* 0xffffffffff197807 */ /* 0x000fe20001800000 */
[----:B------:R-:W-:Y:S01]  /*2060*/  CS2R R76, SRZ ;  /* 0x00000000004c7805 */ /* 0x000fe2000001ff00 */
[----:B------:R-:W-:Y:S01]  /*2070*/  ISETP.GE.AND P3, PT, R24, c[0x0][0x1fc], PT ;  /* 0x00007f0018007a0c */ /* 0x000fe20003f66270 */
[----:B------:R-:W-:Y:S01]  /*2080*/  CS2R R74, SRZ ;  /* 0x00000000004a7805 */ /* 0x000fe2000001ff00 */
[----:B------:R-:W-:Y:S01]  /*2090*/  SEL R24, RZ, 0x4, P1 ;  /* 0x00000004ff187807 */ /* 0x000fe20000800000 */
[----:B------:R-:W-:Y:S01]  /*20a0*/  CS2R R72, SRZ ;  /* 0x0000000000487805 */ /* 0x000fe2000001ff00 */
[----:B------:R-:W-:Y:S01]  /*20b0*/  LEA R4, P1, R8, c[0x0][0x1f0], 0x1 ;  /* 0x00007c0008047a11 */ /* 0x000fe200078208ff */
[----:B------:R-:W-:Y:S01]  /*20c0*/  CS2R R70, SRZ ;  /* 0x0000000000467805 */ /* 0x000fe2000001ff00 */
[----:B------:R-:W-:Y:S01]  /*20d0*/  LEA.HI R230, R6, R2, RZ, 0x3 ;  /* 0x0000000206e67211 */ /* 0x000fe200078f18ff */
[----:B------:R-:W-:Y:S01]  /*20e0*/  CS2R R68, SRZ ;  /* 0x0000000000447805 */ /* 0x000fe2000001ff00 */
[----:B------:R-:W-:Y:S01]  /*20f0*/  SHF.R.S32.HI R7, RZ, 0x1f, R0 ;  /* 0x0000001fff077819 */ /* 0x000fe20000011400 */
[----:B------:R-:W-:Y:S01]  /*2100*/  CS2R R66, SRZ ;  /* 0x0000000000427805 */ /* 0x000fe2000001ff00 */
[----:B------:R-:W-:Y:S01]  /*2110*/  LEA.HI.X R5, R8, c[0x0][0x1f4], R5, 0x1, P1 ;  /* 0x00007d0008057a11 */ /* 0x000fe200008f0c05 */
[----:B------:R-:W-:Y:S01]  /*2120*/  CS2R R64, SRZ ;  /* 0x0000000000407805 */ /* 0x000fe2000001ff00 */
[----:B------:R-:W-:Y:S01]  /*2130*/  ISETP.LT.OR P1, PT, R9, 0x1, P6 ;  /* 0x000000010900780c */ /* 0x000fe20003721670 */
[----:B------:R-:W-:Y:S01]  /*2140*/  CS2R R62, SRZ ;  /* 0x00000000003e7805 */ /* 0x000fe2000001ff00 */
[----:B------:R-:W-:Y:S01]  /*2150*/  LEA.HI R16, R7, R0, RZ, 0x2 ;  /* 0x0000000007107211 */ /* 0x000fe200078f10ff */
[----:B------:R-:W-:Y:S01]  /*2160*/  CS2R R60, SRZ ;  /* 0x00000000003c7805 */ /* 0x000fe2000001ff00 */
[C---:B-1----:R-:W-:Y:S01]  /*2170*/  LOP3.LUT R3, R230.reuse, 0xfffffff8, RZ, 0xc0, !PT ;  /* 0xfffffff8e6037812 */ /* 0x042fe200078ec0ff */
[----:B------:R-:W-:Y:S01]  /*2180*/  IMAD.SHL.U32 R230, R230, 0x40, RZ ;  /* 0x00000040e6e67824 */ /* 0x000fe200078e00ff */
[----:B------:R-:W-:Y:S01]  /*2190*/  LOP3.LUT R6, R16, 0x7ffffffc, RZ, 0xc0, !PT ;  /* 0x7ffffffc10067812 */ /* 0x000fe200078ec0ff */
[----:B------:R-:W-:Y:S01]  /*21a0*/  CS2R R58, SRZ ;  /* 0x00000000003a7805 */ /* 0x000fe2000001ff00 */
[----:B------:R-:W-:Y:S01]  /*21b0*/  LEA.HI R7, R22, R248, RZ, 0x7 ;  /* 0x000000f816077211 */ /* 0x000fe200078f38ff */
[----:B------:R-:W-:Y:S01]  /*21c0*/  IMAD.IADD R13, R2, 0x1, -R3 ;  /* 0x00000001020d7824 */ /* 0x000fe200078e0a03 */
[C---:B------:R-:W-:Y:S01]  /*21d0*/  ISETP.LT.OR P2, PT, R9.reuse, 0x1, P5 ;  /* 0x000000010900780c */ /* 0x040fe20002f41670 */
[----:B------:R-:W-:Y:S01]  /*21e0*/  IMAD.SHL.U32 R2, R30, 0x40, RZ ;  /* 0x000000401e027824 */ /* 0x000fe200078e00ff */
[----:B------:R-:W-:Y:S01]  /*21f0*/  SHF.R.S32.HI R12, RZ, 0x7, R7 ;  /* 0x00000007ff0c7819 */ /* 0x000fe20000011407 */
[----:B------:R-:W-:Y:S01]  /*2200*/  IMAD.IADD R11, R0, 0x1, -R6 ;  /* 0x00000001000b7824 */ /* 0x000fe200078e0a06 */
[----:B------:R1:W-:Y:S01]  /*2210*/  LDGSTS.E.BYPASS.LTC128B.128 [R240+0x18080], [R4.64], !P1 ;  /* 0x1808000004f07fae */ /* 0x0003e2000c901d50 */
[----:B------:R-:W-:Y:S01]  /*2220*/  IMAD.SHL.U32 R3, R250, 0x8, RZ ;  /* 0x00000008fa037824 */ /* 0x000fe200078e00ff */
[----:B------:R-:W-:Y:S01]  /*2230*/  LOP3.LUT R0, R2, 0x1c0, RZ, 0xc0, !PT ;  /* 0x000001c002007812 */ /* 0x000fe200078ec0ff */
[----:B------:R-:W-:Y:S01]  /*2240*/  IMAD.SHL.U32 R7, R28, 0x10, RZ ;  /* 0x000000101c077824 */ /* 0x000fe200078e00ff */
[----:B------:R-:W-:Y:S01]  /*2250*/  ISETP.LT.OR P1, PT, R9, 0x1, P4 ;  /* 0x000000010900780c */ /* 0x000fe20002721670 */
[----:B------:R-:W-:Y:S01]  /*2260*/  IMAD.SHL.U32 R6, R21, 0x20, RZ ;  /* 0x0000002015067824 */ /* 0x000fe200078e00ff */
[----:B------:R-:W-:Y:S01]  /*2270*/  LOP3.LUT R3, R3, 0x8, RZ, 0xc0, !PT ;  /* 0x0000000803037812 */ /* 0x000fe200078ec0ff */
[----:B------:R-:W-:Y:S01]  /*2280*/  CS2R R56, SRZ ;  /* 0x0000000000387805 */ /* 0x000fe2000001ff00 */
[--C-:B------:R-:W-:Y:S01]  /*2290*/  SHF.R.U32.HI R2, RZ, 0x3, R0.reuse ;  /* 0x00000003ff027819 */ /* 0x100fe20000011600 */
[----:B------:R1:W-:Y:S01]  /*22a0*/  LDGSTS.E.BYPASS.LTC128B.128 [R240+0x1a080], [R4.64+0x80], !P2 ;  /* 0x1a08008004f07fae */ /* 0x0003e2000d101d50 */
[----:B------:R-:W-:Y:S01]  /*22b0*/  LOP3.LUT R7, R0, 0x10, R7, 0xf8, !PT ;  /* 0x0000001000077812 */ /* 0x000fe200078ef807 */
[----:B------:R-:W-:Y:S01]  /*22c0*/  CS2R R54, SRZ ;  /* 0x0000000000367805 */ /* 0x000fe2000001ff00 */
[----:B------:R-:W-:Y:S01]  /*22d0*/  LOP3.LUT R8, R2, R3, R0, 0x1e, !PT ;  /* 0x0000000302087212 */ /* 0x000fe200078e1e00 */
[----:B------:R-:W-:Y:S01]  /*22e0*/  CS2R R52, SRZ ;  /* 0x0000000000347805 */ /* 0x000fe2000001ff00 */
[----:B------:R-:W-:Y:S01]  /*22f0*/  LOP3.LUT R0, R6, 0x20, RZ, 0xc0, !PT ;  /* 0x0000002006007812 */ /* 0x000fe200078ec0ff */
[----:B------:R-:W-:Y:S01]  /*2300*/  IMAD.U32 R6, RZ, RZ, UR6 ;  /* 0x00000006ff067e24 */ /* 0x000fe2000f8e00ff */
[----:B------:R-:W-:Y:S01]  /*2310*/  LOP3.LUT R17, R2, R7, R3, 0x1e, !PT ;  /* 0x0000000702117212 */ /* 0x000fe200078e1e03 */
[----:B------:R-:W-:Y:S01]  /*2320*/  IMAD.U32 R7, RZ, RZ, UR7 ;  /* 0x00000007ff077e24 */ /* 0x000fe2000f8e00ff */
[C---:B------:R-:W-:Y:S01]  /*2330*/  ISETP.LT.OR P2, PT, R9.reuse, 0x1, P3 ;  /* 0x000000010900780c */ /* 0x040fe20001f41670 */
[----:B------:R1:W-:Y:S01]  /*2340*/  LDGSTS.E.BYPASS.LTC128B.128 [R240+0x1c080], [R4.64+0x100], !P1 ;  /* 0x1c08010004f07fae */ /* 0x0003e2000c901d50 */
[----:B------:R-:W-:Y:S01]  /*2350*/  LEA.HI R3, R12, R12, RZ, 0x1 ;  /* 0x0000000c0c037211 */ /* 0x000fe200078f08ff */
[----:B------:R-:W-:Y:S01]  /*2360*/  CS2R R50, SRZ ;  /* 0x0000000000327805 */ /* 0x000fe2000001ff00 */
[C---:B------:R-:W-:Y:S01]  /*2370*/  ISETP.LT.OR P6, PT, R9.reuse, 0x21, P6 ;  /* 0x000000210900780c */ /* 0x040fe200037c1670 */
[----:B------:R-:W-:Y:S01]  /*2380*/  CS2R R48, SRZ ;  /* 0x0000000000307805 */ /* 0x000fe2000001ff00 */
[C---:B------:R-:W-:Y:S01]  /*2390*/  ISETP.LT.OR P5, PT, R9.reuse, 0x21, P5 ;  /* 0x000000210900780c */ /* 0x040fe20002fa1670 */
[----:B------:R-:W-:Y:S01]  /*23a0*/  CS2R R46, SRZ ;  /* 0x00000000002e7805 */ /* 0x000fe2000001ff00 */
[C---:B------:R-:W-:Y:S01]  /*23b0*/  ISETP.LT.OR P4, PT, R9.reuse, 0x21, P4 ;  /* 0x000000210900780c */ /* 0x040fe20002781670 */
[----:B------:R-:W-:Y:S01]  /*23c0*/  CS2R R44, SRZ ;  /* 0x00000000002c7805 */ /* 0x000fe2000001ff00 */
        /* <DEDUP_REMOVED lines=17> */
[----:B------:R1:W-:Y:S01]  /*24e0*/  LDGSTS.E.BYPASS.LTC128B.128 [R240+0x1e080], [R4.64+0x180], !P2 ;  /* 0x1e08018004f07fae */ /* 0x0003e2000d101d50 */
[----:B------:R-:W-:Y:S01]  /*24f0*/  SHF.R.U32.HI R6, RZ, 0x3, R3 ;  /* 0x00000003ff067819 */ /* 0x000fe20000011603 */
[----:B------:R-:W-:Y:S01]  /*2500*/  ULDC.64 UR4, c[0x0][0x240] ;  /* 0x0000900000047ab9 */ /* 0x000fe20000000a00 */
[----:B------:R-:W-:Y:S01]  /*2510*/  IADD3.X R3, R33, UR21, RZ, P1, !PT ;  /* 0x0000001521037c10 */ /* 0x000fe20008ffe4ff */
[----:B------:R2:W-:Y:S01]  /*2520*/  LDGSTS.E.BYPASS.LTC128B.128 [R240+0x19080], [R8.64], !P6 ;  /* 0x1908000008f07fae */ /* 0x0005e2000f101d50 */
[----:B------:R-:W-:Y:S01]  /*2530*/  LEA R14, P1, R0, c[0x0][0x280], 0x2 ;  /* 0x0000a000000e7a11 */ /* 0x000fe200078210ff */
[----:B------:R-:W-:Y:S01]  /*2540*/  UIMAD UR4, UR9, UR4, URZ ;  /* 0x00000004090472a4 */ /* 0x000fe2000f8e023f */
[----:B------:R-:W-:Y:S01]  /*2550*/  LOP3.LUT R10, R10, 0x2, R31, 0xe2, !PT ;  /* 0x000000020a0a7812 */ /* 0x000fe200078ee21f */
[----:B------:R2:W-:Y:S01]  /*2560*/  LDGSTS.E.BYPASS.LTC128B.128 [R240+0x1b080], [R8.64+0x80], !P5 ;  /* 0x1b08008008f07fae */ /* 0x0005e2000e901d50 */
[----:B------:R-:W-:Y:S01]  /*2570*/  LEA.HI.X R15, R0, c[0x0][0x284], R3, 0x2, P1 ;  /* 0x0000a100000f7a11 */ /* 0x000fe200008f1403 */
[----:B------:R-:W-:Y:S01]  /*2580*/  UIMAD UR4, UR14, UR5, UR4 ;  /* 0x000000050e0472a4 */ /* 0x000fe2000f8e0204 */
        /* <DEDUP_REMOVED lines=9> */
[----:B------:R-:W-:Y:S01]  /*2620*/  IMAD.SHL.U32 R10, R23, 0x400, RZ ;  /* 0x00000400170a7824 */ /* 0x000fe200078e00ff */
[----:B------:R-:W-:Y:S01]  /*2630*/  LOP3.LUT R12, R7, R6, RZ, 0x3c, !PT ;  /* 0x00000006070c7212 */ /* 0x000fe200078e3cff */
[----:B------:R2:W-:Y:S01]  /*2640*/  LDGSTS.E.BYPASS.LTC128B.128 [R240+0x1f080], [R8.64+0x180], !P3 ;  /* 0x1f08018008f07fae */ /* 0x0005e2000d901d50 */
[----:B------:R-:W-:Y:S01]  /*2650*/  LOP3.LUT R3, R3, 0x1c0, RZ, 0xc0, !PT ;  /* 0x000001c003037812 */ /* 0x000fe200078ec0ff */
[----:B------:R-:W-:Y:S01]  /*2660*/  IMAD.SHL.U32 R22, R22, 0x2, RZ ;  /* 0x0000000216167824 */ /* 0x000fe200078e00ff */
[----:B------:R-:W-:Y:S01]  /*2670*/  LOP3.LUT R243, R243, R11, R26, 0xfe, !PT ;  /* 0x0000000bf3f37212 */ /* 0x000fe200078efe1a */
[----:B------:R-:W-:Y:S01]  /*2680*/  IMAD.SHL.U32 R11, R21, 0x8, RZ ;  /* 0x00000008150b7824 */ /* 0x000fe200078e00ff */
[----:B-1----:R-:W-:Y:S01]  /*2690*/  SEL R5, R16, 0xfffffff0, !P1 ;  /* 0xfffffff010057807 */ /* 0x002fe20004800000 */
[----:B------:R-:W-:Y:S01]  /*26a0*/  IMAD.IADD R4, R248, 0x1, -R0 ;  /* 0x00000001f8047824 */ /* 0x000fe200078e0a00 */
[----:B------:R-:W-:Y:S01]  /*26b0*/  SHF.R.U32.HI R6, RZ, 0x3, R3 ;  /* 0x00000003ff067819 */ /* 0x000fe20000011603 */
[----:B------:R2:W-:Y:S01]  /*26c0*/  STL [R1+0x2c], R33 ;  /* 0x00002c2101007387 */ /* 0x0005e20000100800 */
[----:B------:R-:W-:Y:S01]  /*26d0*/  LOP3.LUT R11, R3, 0x8, R11, 0xf8, !PT ;  /* 0x00000008030b7812 */ /* 0x000fe200078ef80b */
[----:B------:R-:W-:Y:S01]  /*26e0*/  IMAD R7, R4, 0x2, R10 ;  /* 0x0000000204077824 */ /* 0x000fe200078e020a */
[----:B------:R-:W-:Y:S01]  /*26f0*/  SEL R4, R246, 0xffffffe0, !P2 ;  /* 0xffffffe0f6047807 */ /* 0x000fe20005000000 */
[----:B------:R2:W-:Y:S01]  /*2700*/  STL [R1+0x28], R22 ;  /* 0x0000281601007387 */ /* 0x0005e20000100800 */
[----:B------:R-:W-:Y:S01]  /*2710*/  R2P PR, R30, 0x6 ;  /* 0x000000061e007804 */ /* 0x000fe20000000000 */
[----:B------:R-:W-:Y:S01]  /*2720*/  IMAD.IADD R12, R12, 0x1, R7 ;  /* 0x000000010c0c7824 */ /* 0x000fe200078e0207 */
[----:B------:R-:W-:Y:S01]  /*2730*/  LOP3.LUT R7, R6, R18, R3, 0x1e, !PT ;  /* 0x0000001206077212 */ /* 0x000fe200078e1e03 */
[----:B------:R-:W-:Y:S01]  /*2740*/  IMAD R0, R21, 0x200, R17 ;  /* 0x0000020015007824 */ /* 0x000fe200078e0211 */
[----:B------:R-:W-:Y:S01]  /*2750*/  LOP3.LUT R230, R230, 0xfffffe00, RZ, 0xc0, !PT ;  /* 0xfffffe00e6e67812 */ /* 0x000fe200078ec0ff */
[----:B------:R-:W-:Y:S01]  /*2760*/  IMAD.SHL.U32 R244, R12, 0x2, RZ ;  /* 0x000000020cf47824 */ /* 0x000fe200078e00ff */
        /* <DEDUP_REMOVED lines=8> */
[----:B------:R-:W-:Y:S01]  /*27f0*/  LOP3.LUT R236, R11, R6, RZ, 0x3c, !PT ;  /* 0x000000060bec7212 */ /* 0x000fe200078e3cff */
[----:B------:R-:W-:Y:S01]  /*2800*/  IMAD R11, R28, 0x400, R230 ;  /* 0x000004001c0b7824 */ /* 0x000fe200078e02e6 */
[-C--:B------:R-:W-:Y:S01]  /*2810*/  LOP3.LUT R6, R7, R230.reuse, RZ, 0xfc, !PT ;  /* 0x000000e607067212 */ /* 0x080fe200078efcff */
[----:B------:R-:W-:Y:S01]  /*2820*/  IMAD R229, R228, 0x2, R2 ;  /* 0x00000002e4e57824 */ /* 0x000fe200078e0202 */
[C---:B------:R-:W-:Y:S01]  /*2830*/  IADD3 R7, R244.reuse, 0x20280, RZ ;  /* 0x00020280f4077810 */ /* 0x040fe20007ffe0ff */
[----:B------:R-:W-:Y:S01]  /*2840*/  CS2R R42, SRZ ;  /* 0x00000000002a7805 */ /* 0x000fe2000001ff00 */
[----:B------:R-:W-:Y:S01]  /*2850*/  IADD3 R245, R244, 0x202c0, RZ ;  /* 0x000202c0f4f57810 */ /* 0x000fe20007ffe0ff */
[----:B------:R-:W-:Y:S01]  /*2860*/  CS2R R40, SRZ ;  /* 0x0000000000287805 */ /* 0x000fe2000001ff00 */
[C---:B------:R-:W-:Y:S01]  /*2870*/  IADD3 R230, R236.reuse, R230, R10 ;  /* 0x000000e6ece67210 */ /* 0x040fe20007ffe00a */
[----:B------:R-:W-:Y:S01]  /*2880*/  IMAD.IADD R236, R236, 0x1, R11 ;  /* 0x00000001ecec7824 */ /* 0x000fe200078e020b */
[----:B------:R-:W-:Y:S01]  /*2890*/  @P2 IADD3 R245, R7, -0x40, RZ ;  /* 0xffffffc007f52810 */ /* 0x000fe20007ffe0ff */
[----:B------:R-:W-:Y:S01]  /*28a0*/  @!P6 IMAD.SHL.U32 R7, R248, 0x10, RZ ;  /* 0x00000010f807e824 */ /* 0x000fe200078e00ff */
[----:B------:R-:W-:Y:S01]  /*28b0*/  SEL R246, R246, 0xffffffe0, !P1 ;  /* 0xffffffe0f6f67807 */ /* 0x000fe20004800000 */
[----:B------:R-:W-:Y:S01]  /*28c0*/  IMAD.SHL.U32 R230, R230, 0x2, RZ ;  /* 0x00000002e6e67824 */ /* 0x000fe200078e00ff */
[----:B------:R-:W-:Y:S01]  /*28d0*/  LEA R236, R236, 0x22280, 0x1 ;  /* 0x00022280ecec7811 */ /* 0x000fe200078e08ff */
[----:B------:R-:W-:Y:S01]  /*28e0*/  CS2R R38, SRZ ;  /* 0x0000000000267805 */ /* 0x000fe2000001ff00 */
[----:B------:R1:W-:Y:S01]  /*28f0*/  @!P6 LDGSTS.E.BYPASS.LTC128B.128 [R7+0x20180], [R14.64] ;  /* 0x201800000e07efae */ /* 0x0003e2000b901d50 */
[C---:B------:R-:W-:Y:S01]  /*2900*/  IMAD R231, R5.reuse, 0x2, R230 ;  /* 0x0000000205e77824 */ /* 0x040fe200078e02e6 */
[----:B---3--:R-:W-:Y:S01]  /*2910*/  CS2R R36, SRZ ;  /* 0x0000000000247805 */ /* 0x008fe2000001ff00 */
[----:B------:R-:W-:Y:S01]  /*2920*/  IMAD R237, R5, 0x2, R236 ;  /* 0x0000000205ed7824 */ /* 0x000fe200078e02ec */
[----:B------:R-:W0:Y:S01]  /*2930*/  LDGDEPBAR ;  /* 0x00000000000079af */ /* 0x000e220000000000 */
[----:B------:R-:W-:Y:S01]  /*2940*/  IMAD.IADD R247, R244, 0x1, R246 ;  /* 0x00000001f4f77824 */ /* 0x000fe200078e02f6 */
[----:B------:R-:W-:Y:S01]  /*2950*/  USHF.L.U64.HI UR7, UR6, 0x5, UR7 ;  /* 0x0000000506077899 */ /* 0x000fe20008010207 */
[----:B------:R-:W-:Y:S01]  /*2960*/  IMAD.SHL.U32 R0, R6, 0x2, RZ ;  /* 0x0000000206007824 */ /* 0x000fe200078e00ff */
[----:B------:R-:W-:Y:S01]  /*2970*/  IADD3 R252, -R22, UR8, RZ ;  /* 0x0000000816fc7c10 */ /* 0x000fe2000fffe1ff */
[----:B------:R-:W-:Y:S01]  /*2980*/  IMAD R228, R228, 0x2, R3 ;  /* 0x00000002e4e47824 */ /* 0x000fe200078e0203 */
[----:B------:R-:W-:Y:S01]  /*2990*/  USHF.L.U32 UR6, UR6, 0x5, URZ ;  /* 0x0000000506067899 */ /* 0x000fe2000800063f */
[----:B------:R-:W-:Y:S01]  /*29a0*/  IMAD.SHL.U32 R232, R232, 0x2, RZ ;  /* 0x00000002e8e87824 */ /* 0x000fe200078e00ff */
[----:B------:R-:W-:Y:S01]  /*29b0*/  ULDC UR8, c[0x0][0x198] ;  /* 0x0000660000087ab9 */ /* 0x000fe20000000800 */
[----:B------:R-:W-:-:S02]  /*29c0*/  IMAD.IADD R246, R246, 0x1, R245 ;  /* 0x00000001f6f67824 */ /* 0x000fc400078e02f5 */
[C---:B------:R-:W-:Y:S02]  /*29d0*/  IMAD R234, R4.reuse, 0x2, R230 ;  /* 0x0000000204ea7824 */ /* 0x040fe400078e02e6 */
[C---:B------:R-:W-:Y:S02]  /*29e0*/  IMAD R239, R4.reuse, 0x2, R236 ;  /* 0x0000000204ef7824 */ /* 0x040fe400078e02ec */
[C---:B------:R-:W-:Y:S02]  /*29f0*/  IMAD R233, R4.reuse, 0x2, R231 ;  /* 0x0000000204e97824 */ /* 0x040fe400078e02e7 */
[----:B------:R-:W-:Y:S01]  /*2a00*/  IMAD R238, R4, 0x2, R237 ;  /* 0x0000000204ee7824 */ /* 0x000fe200078e02ed */
[----:B-1----:R-:W-:-:S05]  /*2a10*/  IADD3 R7, R35, UR4, RZ ;  /* 0x0000000423077c10 */ /* 0x002fca000fffe0ff */
[----:B------:R2:W-:Y:S02]  /*2a20*/  STL [R1+0x3c], R7 ;  /* 0x00003c0701007387 */ /* 0x0005e40000100800 */
.L_x_978:
        /* <DEDUP_REMOVED lines=20> */
[C---:B--2---:R-:W-:Y:S08]  /*2b70*/  HMMA.16816.F32.BF16 R12, R16.reuse, R20, RZ ;  /* 0x00000014100c723c */ /* 0x044ff000000418ff */
[----:B------:R-:W-:Y:S01]  /*2b80*/  HMMA.16816.F32.BF16 R16, R16, R22, RZ ;  /* 0x000000161010723c */ /* 0x000fe200000418ff */
[----:B------:R-:W1:Y:S07]  /*2b90*/  LDSM.16.M88.4 R20, [R229+0x1080] ;  /* 0x00108000e514783b */ /* 0x000e6e0000000200 */
[C---:B---3--:R-:W-:Y:S08]  /*2ba0*/  HMMA.16816.F32.BF16 R4, R24.reuse, R28, R4 ;  /* 0x0000001c1804723c */ /* 0x048ff00000041804 */
[C---:B------:R-:W-:Y:S01]  /*2bb0*/  HMMA.16816.F32.BF16 R8, R24.reuse, R30, R8 ;  /* 0x0000001e1808723c */ /* 0x040fe20000041808 */
[----:B------:R-:W2:Y:S07]  /*2bc0*/  LDSM.16.M88.4 R28, [R233+0x10080] ;  /* 0x01008000e91c783b */ /* 0x000eae0000000200 */
[C---:B----4-:R-:W-:Y:S08]  /*2bd0*/  HMMA.16816.F32.BF16 R12, R24.reuse, R32, R12 ;  /* 0x00000020180c723c */ /* 0x050ff0000004180c */
[----:B------:R-:W-:Y:S01]  /*2be0*/  HMMA.16816.F32.BF16 R16, R24, R34, R16 ;  /* 0x000000221810723c */ /* 0x000fe20000041810 */
[----:B------:R-:W3:Y:S05]  /*2bf0*/  LDSM.16.M88.4 R24, [R228+0x1080] ;  /* 0x00108000e418783b */ /* 0x000eea0000000200 */
        /* <DEDUP_REMOVED lines=8> */
[C---:B--2---:R-:W-:Y:S08]  /*2c80*/  HMMA.16816.F32.BF16 R4, R28.reuse, R172, R4 ;  /* 0x000000ac1c04723c */ /* 0x044ff00000041804 */
[C---:B------:R-:W-:Y:S01]  /*2c90*/  HMMA.16816.F32.BF16 R8, R28.reuse, R174, R8 ;  /* 0x000000ae1c08723c */ /* 0x040fe20000041808 */
[----:B------:R-:W2:Y:S07]  /*2ca0*/  LDSM.16.M88.4 R172, [R3+0x2080] ;  /* 0x0020800003ac783b */ /* 0x000eae0000000200 */
[C---:B---3--:R-:W-:Y:S08]  /*2cb0*/  HMMA.16816.F32.BF16 R12, R28.reuse, R24, R12 ;  /* 0x000000181c0c723c */ /* 0x048ff0000004180c */
[----:B------:R-:W-:Y:S01]  /*2cc0*/  HMMA.16816.F32.BF16 R16, R28, R26, R16 ;  /* 0x0000001a1c10723c */ /* 0x000fe20000041810 */
[----:B------:R-:W3:Y:S05]  /*2cd0*/  LDSM.16.M88.4 R24, [R3+0x3080] ;  /* 0x003080000318783b */ /* 0x000eea0000000200 */
[----:B------:R-:W-:Y:S02]  /*2ce0*/  LDSM.16.M88.4 R28, [R234+0x12080] ;  /* 0x01208000ea1c783b */ /* 0x000fe40000000200 */
[C---:B----4-:R-:W-:Y:S08]  /*2cf0*/  HMMA.16816.F32.BF16 R4, R32.reuse, R168, R4 ;  /* 0x000000a82004723c */ /* 0x050ff00000041804 */
        /* <DEDUP_REMOVED lines=67> */
[----:B------:R-:W3:Y:S01]  /*3130*/  LDSM.16.M88.4 R24, [R228+0x7080] ;  /* 0x00708000e418783b */ /* 0x000ee20000000200 */
[----:B------:R-:W-:Y:S04]  /*3140*/  DEPBAR.LE SB0, 0x0 ;  /* 0x000080000000791a */ /* 0x000fe80000000000 */
[----:B------:R-:W-:Y:S02]  /*3150*/  BAR.SYNC.DEFER_BLOCKING 0x0 ;  /* 0x0000000000007b1d */ /* 0x000fe40000010000 */
[C---:B----4-:R-:W-:Y:S08]  /*3160*/  HMMA.16816.F32.BF16 R4, R164.reuse, R168, R4 ;  /* 0x000000a8a404723c */ /* 0x050ff00000041804 */
[C---:B------:R-:W-:Y:S08]  /*3170*/  HMMA.16816.F32.BF16 R8, R164.reuse, R170, R8 ;  /* 0x000000aaa408723c */ /* 0x040ff00000041808 */
[C---:B-1----:R-:W-:Y:S01]  /*3180*/  HMMA.16816.F32.BF16 R12, R164.reuse, R20, R12 ;  /* 0x00000014a40c723c */ /* 0x042fe2000004180c */
[----:B------:R-:W-:Y:S07]  /*3190*/  LDSM.16.M88.4 R32, [R230+0x18080] ;  /* 0x01808000e620783b */ /* 0x000fee0000000200 */
[----:B------:R-:W-:Y:S01]  /*31a0*/  HMMA.16816.F32.BF16 R16, R164, R22, R16 ;  /* 0x00000016a410723c */ /* 0x000fe20000041810 */
[----:B------:R-:W1:Y:S07]  /*31b0*/  LDSM.16.M88.4 R176, [R2+0x8080] ;  /* 0x0080800002b0783b */ /* 0x000e6e0000000200 */
[C---:B--2---:R-:W-:Y:S01]  /*31c0*/  HMMA.16816.F32.BF16 R4, R28.reuse, R172, R4 ;  /* 0x000000ac1c04723c */ /* 0x044fe20000041804 */
[----:B------:R-:W2:Y:S05]  /*31d0*/  LDSM.16.M88.4 R168, [R2+0x9080] ;  /* 0x0090800002a8783b */ /* 0x000eaa0000000200 */
[----:B------:R-:W-:Y:S02]  /*31e0*/  LDSM.16.M88.4 R164, [R231+0x18080] ;  /* 0x01808000e7a4783b */ /* 0x000fe40000000200 */
[C---:B------:R-:W-:Y:S03]  /*31f0*/  HMMA.16816.F32.BF16 R8, R28.reuse, R174, R8 ;  /* 0x000000ae1c08723c */ /* 0x040fe60000041808 */
[----:B------:R-:W4:Y:S05]  /*3200*/  LDSM.16.M88.4 R180, [R3+0x8080] ;  /* 0x0080800003b4783b */ /* 0x000f2a0000000200 */
[C---:B---3--:R-:W-:Y:S01]  /*3210*/  HMMA.16816.F32.BF16 R12, R28.reuse, R24, R12 ;  /* 0x000000181c0c723c */ /* 0x048fe2000004180c */
[----:B------:R-:W3:Y:S05]  /*3220*/  LDSM.16.M88.4 R172, [R3+0x9080] ;  /* 0x0090800003ac783b */ /* 0x000eea0000000200 */
        /* <DEDUP_REMOVED lines=10> */
[C---:B----4-:R-:W-:Y:S08]  /*32d0*/  HMMA.16816.F32.BF16 R20, R164.reuse, R180, R20 ;  /* 0x000000b4a414723c */ /* 0x050ff00000041814 */
[C---:B------:R-:W-:Y:S01]  /*32e0*/  HMMA.16816.F32.BF16 R24, R164.reuse, R182, R24 ;  /* 0x000000b6a418723c */ /* 0x040fe20000041818 */
[----:B------:R-:W2:Y:S07]  /*32f0*/  LDSM.16.M88.4 R180, [R228+0x8080] ;  /* 0x00808000e4b4783b */ /* 0x000eae0000000200 */
[C---:B---3--:R-:W-:Y:S08]  /*3300*/  HMMA.16816.F32.BF16 R28, R164.reuse, R172, R28 ;  /* 0x000000aca41c723c */ /* 0x048ff0000004181c */
        /* <DEDUP_REMOVED lines=334> */
[C---:B------:R-:W-:Y:S01]  /*47f0*/  LOP3.LUT P5, RZ, R242.reuse, 0x1, RZ, 0xc0, !PT ;  /* 0x00000001f2ff7812 */ /* 0x040fe200078ac0ff */
[----:B------:R-:W-:Y:S01]  /*4800*/  ULDC.64 UR4, c[0x0][0x208] ;  /* 0x0000820000047ab9 */ /* 0x000fe20000000a00 */
[----:B------:R-:W-:Y:S01]  /*4810*/  LOP3.LUT P4, RZ, R242, 0x2, RZ, 0xc0, !PT ;  /* 0x00000002f2ff7812 */ /* 0x000fe2000788c0ff */
[----:B------:R-:W3:Y:S01]  /*4820*/  LDL R200, [R1+0x10] ;  /* 0x0000100001c87983 */ /* 0x000ee20000100800 */
[----:B------:R-:W-:Y:S01]  /*4830*/  USHF.R.S32.HI UR18, URZ, 0x1f, UR9 ;  /* 0x0000001f3f127899 */ /* 0x000fe20008011409 */
[----:B------:R-:W-:Y:S01]  /*4840*/  IMAD.U32 R16, RZ, RZ, UR7 ;  /* 0x00000007ff107e24 */ /* 0x000fe2000f8e00ff */
        /* <DEDUP_REMOVED lines=18> */
[----:B------:R-:W-:Y:S02]  /*4970*/  ISETP.LT.OR P6, PT, R8, 0x1, !P5 ;  /* 0x000000010800780c */ /* 0x000fe40006fc1670 */
[----:B------:R-:W-:Y:S02]  /*4980*/  IADD3 R9, P3, P2, R202, UR4, R9 ;  /* 0x00000004ca097c10 */ /* 0x000fe4000fa7e009 */
[----:B-----5:R-:W-:Y:S02]  /*4990*/  LEA.HI.X.SX32 R15, R15, R201, 0x1, P1 ;  /* 0x000000c90f0f7211 */ /* 0x020fe400008f0eff */
[----:B------:R-:W-:Y:S02]  /*49a0*/  ISETP.LT.OR P1, PT, R8, 0x1, !P4 ;  /* 0x000000010800780c */ /* 0x000fe40006721670 */
[----:B------:R-:W-:Y:S02]  /*49b0*/  IADD3.X R16, R200, UR18, R16, P3, P2 ;  /* 0x00000012c8107c10 */ /* 0x000fe40009fe4410 */
        /* <DEDUP_REMOVED lines=8> */
[----:B------:R-:W-:Y:S01]  /*4a40*/  LEA.HI.X R11, R9, c[0x0][0x1f4], R16, 0x1, P3 ;  /* 0x00007d00090b7a11 */ /* 0x000fe200018f0c10 */
[----:B------:R1:W-:Y:S01]  /*4a50*/  LDGSTS.E.BYPASS.LTC128B.128 [R240+0x1a080], [R12.64+0x80], !P1 ;  /* 0x1a0800800cf07fae */ /* 0x0003e2000c901d50 */
        /* <DEDUP_REMOVED lines=8> */
[----:B------:R-:W-:Y:S05]  /*4ae0*/  @!P0 IMAD.SHL.U32 R8, R248, 0x10, RZ ;  /* 0x00000010f8088824 */ /* 0x000fea00078e00ff */
[----:B------:R1:W-:Y:S04]  /*4af0*/  LDGSTS.E.BYPASS.LTC128B.128 [R240+0x1e080], [R12.64+0x180], !P1 ;  /* 0x1e0801800cf07fae */ /* 0x0003e8000c901d50 */
[----:B------:R1:W-:Y:S04]  /*4b00*/  LDGSTS.E.BYPASS.LTC128B.128 [R240+0x19080], [R10.64], !P5 ;  /* 0x190800000af07fae */ /* 0x0003e8000e901d50 */
[----:B------:R1:W-:Y:S04]  /*4b10*/  LDGSTS.E.BYPASS.LTC128B.128 [R240+0x1b080], [R10.64+0x80], !P4 ;  /* 0x1b0800800af07fae */ /* 0x0003e8000e101d50 */
[----:B------:R1:W-:Y:S04]  /*4b20*/  LDGSTS.E.BYPASS.LTC128B.128 [R240+0x1d080], [R10.64+0x100], !P2 ;  /* 0x1d0801000af07fae */ /* 0x0003e8000d101d50 */
[----:B------:R1:W-:Y:S04]  /*4b30*/  LDGSTS.E.BYPASS.LTC128B.128 [R240+0x1f080], [R10.64+0x180], !P3 ;  /* 0x1f0801800af07fae */ /* 0x0003e8000d901d50 */
[----:B------:R1:W-:Y:S02]  /*4b40*/  @!P0 LDGSTS.E.BYPASS.LTC128B.128 [R8+0x20180], [R14.64] ;  /* 0x201800000e088fae */ /* 0x0003e4000b901d50 */
.L_x_976:
        /* <DEDUP_REMOVED lines=93> */
[C---:B------:R-:W-:Y:S01]  /*5120*/  LOP3.LUT P4, RZ, R243.reuse, 0x1, RZ, 0xc0, !PT ;  /* 0x00000001f3ff7812 */ /* 0x040fe2000788c0ff */
[----:B------:R-:W-:Y:S01]  /*5130*/  ULDC.64 UR4, c[0x0][0x178] ;  /* 0x00005e0000047ab9 */ /* 0x000fe20000000a00 */
[----:B------:R-:W-:Y:S01]  /*5140*/  LOP3.LUT P3, RZ, R243, 0x2, RZ, 0xc0, !PT ;  /* 0x00000002f3ff7812 */ /* 0x000fe2000786c0ff */
        /* <DEDUP_REMOVED lines=21> */
[C---:B------:R-:W-:Y:S02]  /*52a0*/  ISETP.LT.OR P6, PT, R4.reuse, 0x1, !P4 ;  /* 0x000000010400780c */ /* 0x040fe400067c1670 */
[----:B------:R-:W-:Y:S02]  /*52b0*/  ISETP.LT.OR P5, PT, R4, 0x1, !P3 ;  /* 0x000000010400780c */ /* 0x000fe40005fa1670 */
[----:B------:R-:W-:Y:S02]  /*52c0*/  IADD3 R5, P2, R226, UR19, RZ ;  /* 0x00000013e2057c10 */ /* 0x000fe4000ff5e0ff */
[----:B---3--:R-:W-:Y:S02]  /*52d0*/  LEA.HI.X.SX32 R11, R11, R225, 0x1, P1 ;  /* 0x000000e10b0b7211 */ /* 0x008fe400008f0eff */
[----:B------:R-:W-:Y:S02]  /*52e0*/  LEA R10, P1, R7, c[0x0][0x258], 0x2 ;  /* 0x00009600070a7a11 */ /* 0x000fe400078210ff */
[----:B------:R-:W-:Y:S02]  /*52f0*/  IADD3.X R12, R224, UR4, RZ, P2, !PT ;  /* 0x00000004e00c7c10 */ /* 0x000fe400097fe4ff */
        /* <DEDUP_REMOVED lines=24> */
.L_x_977:
        /* <DEDUP_REMOVED lines=218> */
.L_x_975:
[----:B------:R-:W-:Y:S05]  /*6220*/  @P1 EXIT ;  /* 0x000000000000194d */ /* 0x000fea0003800000 */
[----:B------:R-:W-:Y:S01]  /*6230*/  ULDC.64 UR4, c[0x0][0x338] ;  /* 0x0000ce0000047ab9 */ /* 0x000fe20000000a00 */
[----:B-1----:R-:W-:Y:S01]  /*6240*/  IMAD.U32 R8, RZ, RZ, UR14 ;  /* 0x0000000eff087e24 */ /* 0x002fe2000f8e00ff */
[----:B------:R-:W-:Y:S01]  /*6250*/  UISETP.NE.AND UP0, UPT, UR4, 0x1, UPT ;  /* 0x000000010400788c */ /* 0x000fe2000bf05270 */
[----:B------:R-:W-:Y:S01]  /*6260*/  IMAD.U32 R6, RZ, RZ, UR14 ;  /* 0x0000000eff067e24 */ /* 0x000fe2000f8e00ff */
[----:B------:R-:W-:Y:S02]  /*6270*/  UIMAD.WIDE.U32 UR6, UR13, UR5, URZ ;  /* 0x000000050d0672a5 */ /* 0x000fe4000f8e003f */
[----:B------:R-:W-:Y:S02]  /*6280*/  ULDC UR4, c[0x0][0x340] ;  /* 0x0000d00000047ab9 */ /* 0x000fe40000000800 */
[----:B------:R-:W-:-:S02]  /*6290*/  USHF.L.U32 UR15, UR15, 0xe, URZ ;  /* 0x0000000e0f0f7899 */ /* 0x000fc4000800063f */
[----:B------:R-:W-:-:S03]  /*62a0*/  USHF.R.S32.HI UR8, URZ, 0x1f, UR14 ;  /* 0x0000001f3f087899 */ /* 0x000fc6000801140e */
[----:B------:R-:W-:Y:S01]  /*62b0*/  @UP0 USHF.R.U32.HI UR13, URZ, UR4, UR7 ;  /* 0x000000043f0d0299 */ /* 0x000fe20008011607 */
[----:B------:R-:W-:Y:S01]  /*62c0*/  BAR.SYNC.DEFER_BLOCKING 0x1, 0x100 ;  /* 0x0044000000007b1d */ /* 0x000fe20000010000 */
[----:B------:R-:W-:Y:S01]  /*62d0*/  USHF.R.S32.HI UR7, URZ, 0x1f, UR15 ;  /* 0x0000001f3f077899 */ /* 0x000fe2000801140f */
[C---:B------:R-:W-:Y:S01]  /*62e0*/  IADD3 R2, P0, R248.reuse, UR15, RZ ;  /* 0x0000000ff8027c10 */ /* 0x040fe2000ff1e0ff */
[----:B------:R-:W-:Y:S02]  /*62f0*/  USHF.R.S32.HI UR6, URZ, 0x1f, UR13 ;  /* 0x0000001f3f067899 */ /* 0x000fe4000801140d */
[----:B------:R-:W-:Y:S01]  /*6300*/  IMAD.U32 R4, RZ, RZ, UR13 ;  /* 0x0000000dff047e24 */ /* 0x000fe2000f8e00ff */
[----:B------:R-:W-:Y:S01]  /*6310*/  ULDC.64 UR4, c[0x0][0x328] ;  /* 0x0000ca0000047ab9 */ /* 0x000fe20000000a00 */
[----:B------:R-:W-:Y:S01]  /*6320*/  LEA.HI.X.SX32 R3, R248, UR7, 0x1, P0 ;  /* 0x00000007f8037c11 */ /* 0x000fe200080f0eff */
[----:B------:R-:W-:Y:S01]  /*6330*/  UIMAD UR4, UR6, UR4, URZ ;  /* 0x00000004060472a4 */ /* 0x000fe2000f8e023f */
[----:B------:R-:W-:-:S03]  /*6340*/  IMAD.U32 R0, RZ, RZ, UR13 ;  /* 0x0000000dff007e24 */ /* 0x000fc6000f8e00ff */
[----:B------:R-:W-:Y:S01]  /*6350*/  UIMAD UR7, UR13, UR5, UR4 ;  /* 0x000000050d0772a4 */ /* 0x000fe2000f8e0204 */
[--C-:B------:R-:W-:Y:S02]  /*6360*/  IMAD.WIDE.U32 R4, R4, c[0x0][0x328], R2.reuse ;  /* 0x0000ca0004047a25 */ /* 0x100fe400078e0002 */
[----:B------:R-:W-:Y:S02]  /*6370*/  ULDC.64 UR4, c[0x0][0x300] ;  /* 0x0000c00000047ab9 */ /* 0x000fe40000000a00 */
[----:B------:R-:W-:Y:S01]  /*6380*/  UIMAD UR4, UR6, UR4, URZ ;  /* 0x00000004060472a4 */ /* 0x000fe2000f8e023f */
[----:B------:R-:W-:Y:S01]  /*6390*/  IADD3 R5, R5, UR7, RZ ;  /* 0x0000000705057c10 */ /* 0x000fe2000fffe0ff */
[----:B------:R-:W-:Y:S01]  /*63a0*/  IMAD.WIDE.U32 R2, R0, c[0x0][0x300], R2 ;  /* 0x0000c00000027a25 */ /* 0x000fe200078e0002 */
[----:B------:R-:W-:Y:S02]  /*63b0*/  ULDC.64 UR6, c[0x0][0x330] ;  /* 0x0000cc0000067ab9 */ /* 0x000fe40000000a00 */
[----:B------:R-:W-:Y:S01]  /*63c0*/  UIMAD UR6, UR8, UR6, URZ ;  /* 0x00000006080672a4 */ /* 0x000fe2000f8e023f */
        /* <DEDUP_REMOVED lines=143> */
.L_x_979:
        /* <DEDUP_REMOVED lines=12> */
.L_x_1170:


//--------------------- .text._ZN7cutlass13device_kernelIN5flash22FlashAttnBwdPreprocessIN4cute5tupleIJNS3_1CILi64EEENS5_ILi256EEEEEENS_10bfloat16_tEfNS_4arch4Sm80ELb1ELb0EEEEEvNT_6ParamsE --------------------------
	.section	.text._ZN7cutlass13device_kernelIN5flash22FlashAttnBwdPreprocessIN4cute5tupleIJNS3_1CILi64EEENS5_ILi256EEEEEENS_10bfloat16_tEfNS_4arch4Sm80ELb1ELb0EEEEEvNT_6ParamsE,"ax",@progbits
	.sectioninfo	@"SHI_REGISTERS=119"
	.align	128
.text._ZN7cutlass13device_kernelIN5flash22FlashAttnBwdPreprocessIN4cute5tupleIJNS3_1CILi64EEENS5_ILi256EEEEEENS_10bfloat16_tEfNS_4arch4Sm80ELb1ELb0EEEEEvNT_6ParamsE:
        .type           _ZN7cutlass13device_kernelIN5flash22FlashAttnBwdPreprocessIN4cute5tupleIJNS3_1CILi64EEENS5_ILi256EEEEEENS_10bfloat16_tEfNS_4arch4Sm80ELb1ELb0EEEEEvNT_6ParamsE,@function
        .size           _ZN7cutlass13device_kernelIN5flash22FlashAttnBwdPreprocessIN4cute5tupleIJNS3_1CILi64EEENS5_ILi256EEEEEENS_10bfloat16_tEfNS_4arch4Sm80ELb1ELb0EEEEEvNT_6ParamsE,(.L_x_1171 - _ZN7cutlass13device_kernelIN5flash22FlashAttnBwdPreprocessIN4cute5tupleIJNS3_1CILi64EEENS5_ILi256EEEEEENS_10bfloat16_tEfNS_4arch4Sm80ELb1ELb0EEEEEvNT_6ParamsE)
        .other          _ZN7cutlass13device_kernelIN5flash22FlashAttnBwdPreprocessIN4cute5tupleIJNS3_1CILi64EEENS5_ILi256EEEEEENS_10bfloat16_tEfNS_4arch4Sm80ELb1ELb0EEEEEvNT_6ParamsE,@"STO_CUDA_ENTRY STV_DEFAULT"
_ZN7cutlass13device_kernelIN5flash22FlashAttnBwdPreprocessIN4cute5tupleIJNS3_1CILi64EEENS5_ILi256EEEEEENS_10bfloat16_tEfNS_4arch4Sm80ELb1ELb0EEEEEvNT_6ParamsE:
[----:B------:R-:W-:Y:S02]  /*0000*/  IMAD.MOV.U32 R1, RZ, RZ, c[0x0][0x28] ;  /* 0x00000a00ff017624 */ /* 0x000fe400078e00ff */
[----:B------:R-:W0:Y:S01]  /*0010*/  S2UR UR13, SR_CTAID.X ;  /* 0x00000000000d79c3 */ /* 0x000e220000002500 */
[----:B------:R-:W1:Y:S01]  /*0020*/  S2R R0, SR_TID.X ;  /* 0x0000000000007919 */ /* 0x000e620000002100 */
[----:B------:R-:W-:Y:S01]  /*0030*/  ULDC UR5, c[0x0][0x168] ;  /* 0x00005a0000057ab9 */ /* 0x000fe20000000800 */
[----:B------:R-:W-:Y:S01]  /*0040*/  IMAD.MOV.U32 R96, RZ, RZ, 0x7f800000 ;  /* 0x7f800000ff607424 */ /* 0x000fe200078e00ff */
[----:B------:R-:W-:Y:S02]  /*0050*/  ULDC.64 UR6, c[0x0][0x180] ;  /* 0x0000600000067ab9 */ /* 0x000fe40000000a00 */
[----:B------:R-:W-:Y:S02]  /*0060*/  ULDC.64 UR10, c[0x0][0x118] ;  /* 0x00004600000a7ab9 */ /* 0x000fe40000000a00 */
[----:B------:R-:W2:Y:S01]  /*0070*/  S2UR UR12, SR_CTAID.Y ;  /* 0x00000000000c79c3 */ /* 0x000ea20000002600 */
[----:B------:R-:W-:-:S07]  /*0080*/  ULDC.64 UR8, c[0x0][0x188] ;  /* 0x0000620000087ab9 */ /* 0x000fce0000000a00 */
[----:B------:R-:W3:Y:S01]  /*0090*/  S2UR UR14, SR_CTAID.Z ;  /* 0x00000000000e79c3 */ /* 0x000ee20000002700 */
[----:B0-----:R-:W-:-:S04]  /*00a0*/  USHF.L.U32 UR4, UR13, 0x6, URZ ;  /* 0x000000060d047899 */ /* 0x001fc8000800063f */
[----:B------:R-:W-:Y:S02]  /*00b0*/  UIADD3 UR5, -UR4, UR5, URZ ;  /* 0x0000000504057290 */ /* 0x000fe4000fffe13f */
[----:B------:R-:W-:Y:S01]  /*00c0*/  IMAD.U32 R6, RZ, RZ, UR4 ;  /* 0x00000004ff067e24 */ /* 0x000fe2000f8e00ff */
[----:B--2---:R-:W-:Y:S01]  /*00d0*/  USHF.R.S32.HI UR15, URZ, 0x1f, UR12 ;  /* 0x0000001f3f0f7899 */ /* 0x004fe2000801140c */
[----:B------:R-:W-:Y:S01]  /*00e0*/  MOV R5, UR12 ;  /* 0x0000000c00057c02 */ /* 0x000fe20008000f00 */
[----:B------:R-:W-:Y:S01]  /*00f0*/  IMAD.U32 R7, RZ, RZ, UR12 ;  /* 0x0000000cff077e24 */ /* 0x000fe2000f8e00ff */
[----:B-1----:R-:W-:-:S03]  /*0100*/  ISETP.GE.AND P0, PT, R0, UR5, PT ;  /* 0x0000000500007c0c */ /* 0x002fc6000bf06270 */
[----:B------:R-:W-:Y:S01]  /*0110*/  IMAD.U32 R4, RZ, RZ, UR15 ;  /* 0x0000000fff047e24 */ /* 0x000fe2000f8e00ff */
[----:B------:R-:W-:Y:S01]  /*0120*/  ISETP.GT.OR P0, PT, R0, 0x3f, P0 ;  /* 0x0000003f0000780c */ /* 0x000fe20000704670 */
[----:B---3--:R-:W-:Y:S01]  /*0130*/  USHF.R.S32.HI UR18, URZ, 0x1f, UR14 ;  /* 0x0000001f3f127899 */ /* 0x008fe2000801140e */
[----:B------:R-:W-:-:S11]  /*0140*/  IMAD.U32 R9, RZ, RZ, UR14 ;  /* 0x0000000eff097e24 */ /* 0x000fd6000f8e00ff */
[----:B------:R-:W-:Y:S01]  /*0150*/  @!P0 SHF.R.S32.HI R3, RZ, 0x1f, R0 ;  /* 0x0000001fff038819 */ /* 0x000fe20000011400 */
[----:B------:R-:W-:Y:S01]  /*0160*/  @!P0 IMAD R4, R4, c[0x0][0x1e0], RZ ;  /* 0x0000780004048a24 */ /* 0x000fe200078e02ff */
[----:B------:R-:W-:-:S03]  /*0170*/  @!P0 IADD3 R2, P1, R0, UR4, RZ ;  /* 0x0000000400028c10 */ /* 0x000fc6000ff3e0ff */
[----:B------:R-:W-:Y:S01]  /*0180*/  @!P0 IMAD R5, R5, c[0x0][0x1e4], R4 ;  /* 0x0000790005058a24 */ /* 0x000fe200078e0204 */
[----:B------:R-:W-:Y:S01]  /*0190*/  @!P0 LEA.HI.X.SX32 R3, R6, R3, 0x1, P1 ;  /* 0x0000000306038211 */ /* 0x000fe200008f0eff */
[----:B------:R-:W-:-:S04]  /*01a0*/  IMAD.U32 R4, RZ, RZ, UR18 ;  /* 0x00000012ff047e24 */ /* 0x000fc8000f8e00ff */
[----:B------:R-:W-:-:S04]  /*01b0*/  @!P0 IMAD.WIDE.U32 R2, R7, c[0x0][0x1e0], R2 ;  /* 0x0000780007028a25 */ /* 0x000fc800078e0002 */
[----:B------:R-:W-:Y:S01]  /*01c0*/  @!P0 IMAD R4, R4, c[0x0][0x1e8], RZ ;  /* 0x00007a0004048a24 */ /* 0x000fe200078e02ff */
[----:B------:R-:W-:Y:S01]  /*01d0*/  @!P0 IADD3 R3, R3, R5, RZ ;  /* 0x0000000503038210 */ /* 0x000fe20007ffe0ff */
[----:B------:R-:W-:Y:S02]  /*01e0*/  IMAD.U32 R7, RZ, RZ, UR14 ;  /* 0x0000000eff077e24 */ /* 0x000fe4000f8e00ff */
[----:B------:R-:W-:Y:S02]  /*01f0*/  @!P0 IMAD R5, R9, c[0x0][0x1ec], R4 ;  /* 0x00007b0009058a24 */ /* 0x000fe400078e0204 */
[----:B------:R-:W-:-:S04]  /*0200*/  @!P0 IMAD.WIDE.U32 R2, R7, c[0x0][0x1e8], R2 ;  /* 0x00007a0007028a25 */ /* 0x000fc800078e0002 */
[----:B------:R-:W-:Y:S01]  /*0210*/  @!P0 IMAD.IADD R3, R3, 0x1, R5 ;  /* 0x0000000103038824 */ /* 0x000fe200078e0205 */
[----:B------:R-:W-:-:S04]  /*0220*/  @!P0 LEA R4, P1, R2, c[0x0][0x1d8], 0x2 ;  /* 0x0000760002048a11 */ /* 0x000fc800078210ff */
[----:B------:R-:W-:Y:S02]  /*0230*/  @!P0 LEA.HI.X R5, R2, c[0x0][0x1dc], R3, 0x2, P1 ;  /* 0x0000770002058a11 */ /* 0x000fe400008f1403 */
[----:B------:R-:W-:Y:S01]  /*0240*/  SHF.R.S32.HI R3, RZ, 0x1f, R0 ;  /* 0x0000001fff037819 */ /* 0x000fe20000011400 */
[----:B------:R-:W-:Y:S02]  /*0250*/  UIMAD UR6, UR15, UR6, URZ ;  /* 0x000000060f0672a4 */ /* 0x000fe4000f8e023f */
[----:B------:R0:W5:Y:S01]  /*0260*/  @!P0 LDG.E R96, [R4.64] ;  /* 0x0000000a04608981 */ /* 0x000162000c1e1900 */
[-C--:B------:R-:W-:Y:S01]  /*0270*/  LEA.HI R28, R3, R0.reuse, RZ, 0x4 ;  /* 0x00000000031c7211 */ /* 0x080fe200078f20ff */
[----:B------:R-:W-:Y:S01]  /*0280*/  UIMAD UR6, UR12, UR7, UR6 ;  /* 0x000000070c0672a4 */ /* 0x000fe2000f8e0206 */
[----:B------:R-:W-:Y:S01]  /*0290*/  IMAD.U32 R73, RZ, RZ, UR13 ;  /* 0x0000000dff497e24 */ /* 0x000fe2000f8e00ff */
[----:B------:R-:W-:Y:S01]  /*02a0*/  BSSY B0, `(.L_x_980) ;  /* 0x0000033000007945 */ /* 0x000fe20003800000 */
[----:B------:R-:W-:Y:S01]  /*02b0*/  LOP3.LUT R3, R28, 0xfffffff0, RZ, 0xc0, !PT ;  /* 0xfffffff01c037812 */ /* 0x000fe200078ec0ff */
[----:B------:R-:W-:Y:S01]  /*02c0*/  CS2R R12, SRZ ;  /* 0x00000000000c7805 */ /* 0x000fe2000001ff00 */
[----:B------:R-:W-:Y:S01]  /*02d0*/  SHF.R.S32.HI R2, RZ, 0x4, R28 ;  /* 0x00000004ff027819 */ /* 0x000fe2000001141c */
[----:B------:R-:W-:Y:S01]  /*02e0*/  CS2R R64, SRZ ;  /* 0x0000000000407805 */ /* 0x000fe2000001ff00 */
[----:B------:R-:W-:Y:S01]  /*02f0*/  IADD3 R68, -R3, R0, RZ ;  /* 0x0000000003447210 */ /* 0x000fe20007ffe1ff */
[----:B------:R-:W-:Y:S01]  /*0300*/  IMAD.U32 R3, RZ, RZ, UR12 ;  /* 0x0000000cff037e24 */ /* 0x000fe2000f8e00ff */
[C---:B------:R-:W-:Y:S01]  /*0310*/  ISETP.GE.AND P3, PT, R2.reuse, UR5, PT ;  /* 0x0000000502007c0c */ /* 0x040fe2000bf66270 */
[----:B------:R-:W-:Y:S01]  /*0320*/  CS2R R66, SRZ ;  /* 0x0000000000427805 */ /* 0x000fe2000001ff00 */
[----:B------:R-:W-:Y:S01]  /*0330*/  IADD3 R97, R2, 0x10, RZ ;  /* 0x0000001002617810 */ /* 0x000fe20007ffe0ff */
[----:B------:R-:W-:Y:S01]  /*0340*/  IMAD.SHL.U32 R70, R68, 0x8, RZ ;  /* 0x0000000844467824 */ /* 0x000fe200078e00ff */
[C---:B------:R-:W-:Y:S01]  /*0350*/  IADD3 R98, R2.reuse, 0x20, RZ ;  /* 0x0000002002627810 */ /* 0x040fe20007ffe0ff */
[----:B------:R-:W-:Y:S01]  /*0360*/  CS2R R14, SRZ ;  /* 0x00000000000e7805 */ /* 0x000fe2000001ff00 */
[----:B------:R-:W-:Y:S01]  /*0370*/  IADD3 R99, R2, 0x30, RZ ;  /* 0x0000003002637810 */ /* 0x000fe20007ffe0ff */
[----:B------:R-:W-:Y:S01]  /*0380*/  CS2R R48, SRZ ;  /* 0x0000000000307805 */ /* 0x000fe2000001ff00 */
[--C-:B------:R-:W-:Y:S01]  /*0390*/  SHF.R.S32.HI R71, RZ, 0x1f, R70.reuse ;  /* 0x0000001fff477819 */ /* 0x100fe20000011446 */
[----:B------:R-:W-:Y:S01]  /*03a0*/  CS2R R50, SRZ ;  /* 0x0000000000327805 */ /* 0x000fe2000001ff00 */
[----:B------:R-:W-:Y:S01]  /*03b0*/  CS2R R8, SRZ ;  /* 0x0000000000087805 */ /* 0x000fe2000001ff00 */
[----:B------:R-:W-:Y:S01]  /*03c0*/  CS2R R10, SRZ ;  /* 0x00000000000a7805 */ /* 0x000fe2000001ff00 */
[----:B------:R-:W-:Y:S01]  /*03d0*/  CS2R R40, SRZ ;  /* 0x0000000000287805 */ /* 0x000fe2000001ff00 */
[----:B0-----:R-:W-:Y:S01]  /*03e0*/  IMAD.WIDE.U32 R4, R3, c[0x0][0x180], R70 ;  /* 0x0000600003047a25 */ /* 0x001fe200078e0046 */
[--C-:B------:R-:W-:Y:S01]  /*03f0*/  SHF.R.S32.HI R3, RZ, 0x1f, R2.reuse ;  /* 0x0000001fff037819 */ /* 0x100fe20000011402 */
[----:B------:R-:W-:Y:S01]  /*0400*/  CS2R R42, SRZ ;  /* 0x00000000002a7805 */ /* 0x000fe2000001ff00 */
[----:B------:R-:W-:Y:S01]  /*0410*/  CS2R R32, SRZ ;  /* 0x0000000000207805 */ /* 0x000fe2000001ff00 */
[----:B------:R-:W-:Y:S01]  /*0420*/  CS2R R34, SRZ ;  /* 0x0000000000227805 */ /* 0x000fe2000001ff00 */
[----:B------:R-:W-:Y:S01]  /*0430*/  IADD3 R5, R5, UR6, RZ ;  /* 0x0000000605057c10 */ /* 0x000fe2000fffe0ff */
[----:B------:R-:W-:Y:S01]  /*0440*/  UIMAD UR6, UR18, UR8, URZ ;  /* 0x00000008120672a4 */ /* 0x000fe2000f8e023f */
[----:B------:R-:W-:Y:S01]  /*0450*/  IMAD.WIDE R72, R73, 0x40, R2 ;  /* 0x0000004049487825 */ /* 0x000fe200078e0202 */
[----:B------:R-:W-:Y:S01]  /*0460*/  CS2R R24, SRZ ;  /* 0x0000000000187805 */ /* 0x000fe2000001ff00 */
[----:B------:R-:W-:Y:S01]  /*0470*/  ISETP.GE.AND P1, PT, R97, UR5, PT ;  /* 0x0000000561007c0c */ /* 0x000fe2000bf26270 */
[----:B------:R-:W-:Y:S01]  /*0480*/  UIMAD UR6, UR14, UR9, UR6 ;  /* 0x000000090e0672a4 */ /* 0x000fe2000f8e0206 */
[----:B------:R-:W-:Y:S01]  /*0490*/  IMAD.WIDE.U32 R6, R7, c[0x0][0x188], R4 ;  /* 0x0000620007067a25 */ /* 0x000fe200078e0004 */
[----:B------:R-:W-:Y:S01]  /*04a0*/  ISETP.GE.AND P2, PT, R98, UR5, PT ;  /* 0x0000000562007c0c */ /* 0x000fe2000bf46270 */
[----:B------:R-:W-:Y:S01]  /*04b0*/  CS2R R26, SRZ ;  /* 0x00000000001a7805 */ /* 0x000fe2000001ff00 */
[----:B------:R-:W-:Y:S01]  /*04c0*/  ISETP.GE.AND P0, PT, R99, UR5, PT ;  /* 0x0000000563007c0c */ /* 0x000fe2000bf06270 */
[----:B------:R-:W-:Y:S01]  /*04d0*/  CS2R R16, SRZ ;  /* 0x0000000000107805 */ /* 0x000fe2000001ff00 */
[----:B------:R-:W-:Y:S01]  /*04e0*/  IADD3 R23, R7, UR6, RZ ;  /* 0x0000000607177c10 */ /* 0x000fe2000fffe0ff */
[----:B------:R-:W-:Y:S01]  /*04f0*/  CS2R R18, SRZ ;  /* 0x0000000000127805 */ /* 0x000fe2000001ff00 */
[----:B------:R-:W-:Y:S05]  /*0500*/  @P3 BRA `(.L_x_981) ;  /* 0x000000c000003947 */ /* 0x000fea0003800000 */
[----:B------:R-:W-:Y:S01]  /*0510*/  MOV R22, R6 ;  /* 0x0000000600167202 */ /* 0x000fe20000000f00 */
[----:B------:R-:W-:Y:S01]  /*0520*/  IMAD R5, R73, c[0x0][0x178], RZ ;  /* 0x00005e0049057a24 */ /* 0x000fe200078e02ff */
[----:B------:R-:W-:-:S02]  /*0530*/  IADD3 R4, R70, 0x80, RZ ;  /* 0x0000008046047810 */ /* 0x000fc40007ffe0ff */
        /* <DEDUP_REMOVED lines=9> */
.L_x_981:
[----:B------:R-:W-:Y:S05]  /*05d0*/  BSYNC B0 ;  /* 0x0000000000007941 */ /* 0x000fea0003800000 */
.L_x_980:
[----:B------:R-:W-:Y:S01]  /*05e0*/  BSSY B0, `(.L_x_982) ;  /* 0x0000011000007945 */ /* 0x000fe20003800000 */
[----:B------:R-:W-:Y:S05]  /*05f0*/  @P1 BRA `(.L_x_983) ;  /* 0x000000f000001947 */ /* 0x000fea0003800000 */
[----:B0-----:R-:W-:Y:S01]  /*0600*/  IADD3 R5, P1, R72, 0x10, RZ ;  /* 0x0000001048057810 */ /* 0x001fe20007f3e0ff */
[----:B------:R-:W-:Y:S01]  /*0610*/  IMAD.MOV.U32 R20, RZ, RZ, R6 ;  /* 0x000000ffff147224 */ /* 0x000fe200078e0006 */
[----:B------:R-:W-:Y:S02]  /*0620*/  MOV R21, R23 ;  /* 0x0000001700157202 */ /* 0x000fe40000000f00 */
[C---:B------:R-:W-:Y:S01]  /*0630*/  IADD3 R29, R70.reuse, 0x80, RZ ;  /* 0x00000080461d7810 */ /* 0x040fe20007ffe0ff */
[----:B------:R-:W-:Y:S01]  /*0640*/  IMAD.X R4, RZ, RZ, R73, P1 ;  /* 0x000000ffff047224 */ /* 0x000fe200008e0649 */
[----:B------:R-:W-:Y:S01]  /*0650*/  ISETP.GE.AND P3, PT, R70, c[0x0][0x16c], PT ;  /* 0x00005b0046007a0c */ /* 0x000fe20003f66270 */
[----:B------:R-:W-:Y:S01]  /*0660*/  IMAD.WIDE.U32 R20, R5, c[0x0][0x178], R20 ;  /* 0x00005e0005147a25 */ /* 0x000fe200078e0014 */
[----:B------:R-:W-:-:S03]  /*0670*/  ISETP.GE.AND P4, PT, R29, c[0x0][0x16c], PT ;  /* 0x00005b001d007a0c */ /* 0x000fc60003f86270 */
[----:B------:R-:W-:-:S04]  /*0680*/  IMAD R4, R4, c[0x0][0x178], RZ ;  /* 0x00005e0004047a24 */ /* 0x000fc800078e02ff */
[----:B------:R-:W-:Y:S01]  /*0690*/  IMAD R5, R5, c[0x0][0x17c], R4 ;  /* 0x00005f0005057a24 */ /* 0x000fe200078e0204 */
[----:B------:R-:W-:-:S03]  /*06a0*/  LEA R4, P1, R20, c[0x0][0x160], 0x1 ;  /* 0x0000580014047a11 */ /* 0x000fc600078208ff */
[----:B------:R-:W-:-:S05]  /*06b0*/  IMAD.IADD R5, R21, 0x1, R5 ;  /* 0x0000000115057824 */ /* 0x000fca00078e0205 */
[----:B------:R-:W-:-:S05]  /*06c0*/  LEA.HI.X R5, R20, c[0x0][0x164], R5, 0x1, P1 ;  /* 0x0000590014057a11 */ /* 0x000fca00008f0c05 */
[----:B------:R0:W5:Y:S04]  /*06d0*/  @!P3 LDG.E.128 R12, [R4.64] ;  /* 0x0000000a040cb981 */ /* 0x000168000c1e1d00 */
[----:B------:R0:W5:Y:S02]  /*06e0*/  @!P4 LDG.E.128 R32, [R4.64+0x100] ;  /* 0x0001000a0420c981 */ /* 0x000164000c1e1d00 */
.L_x_983:
[----:B------:R-:W-:Y:S05]  /*06f0*/  BSYNC B0 ;  /* 0x0000000000007941 */ /* 0x000fea0003800000 */
.L_x_982:
        /* <DEDUP_REMOVED lines=17> */
.L_x_985:
[----:B------:R-:W-:Y:S05]  /*0810*/  BSYNC B0 ;  /* 0x0000000000007941 */ /* 0x000fea0003800000 */
.L_x_984:
[----:B------:R-:W-:Y:S01]  /*0820*/  BSSY B0, `(.L_x_986) ;  /* 0x0000010000007945 */ /* 0x000fe20003800000 */
[----:B------:R-:W-:Y:S05]  /*0830*/  @P0 BRA `(.L_x_987) ;  /* 0x000000e000000947 */ /* 0x000fea0003800000 */
[----:B0-----:R-:W-:Y:S01]  /*0840*/  IADD3 R5, P1, R72, 0x30, RZ ;  /* 0x0000003048057810 */ /* 0x001fe20007f3e0ff */
        /* <DEDUP_REMOVED lines=13> */
.L_x_987:
[----:B------:R-:W-:Y:S05]  /*0920*/  BSYNC B0 ;  /* 0x0000000000007941 */ /* 0x000fea0003800000 */
.L_x_986:
[----:B------:R-:W-:Y:S01]  /*0930*/  ULDC.64 UR6, c[0x0][0x1a0] ;  /* 0x0000680000067ab9 */ /* 0x000fe20000000a00 */
[----:B0-----:R-:W-:Y:S01]  /*0940*/  IMAD.U32 R5, RZ, RZ, UR12 ;  /* 0x0000000cff057e24 */ /* 0x001fe2000f8e00ff */
[----:B------:R-:W-:Y:S01]  /*0950*/  UIMAD UR5, UR15, UR6, URZ ;  /* 0x000000060f0572a4 */ /* 0x000fe2000f8e023f */
[----:B------:R-:W-:Y:S01]  /*0960*/  IMAD.U32 R75, RZ, RZ, UR14 ;  /* 0x0000000eff4b7e24 */ /* 0x000fe2000f8e00ff */
[----:B------:R-:W-:Y:S01]  /*0970*/  UMOV UR8, 0xffffffc0 ;  /* 0xffffffc000087882 */ /* 0x000fe20000000000 */
[----:B------:R-:W-:Y:S01]  /*0980*/  IMAD.WIDE.U32 R4, R5, c[0x0][0x1a0], R70 ;  /* 0x0000680005047a25 */ /* 0x000fe200078e0046 */
[----:B------:R-:W-:Y:S01]  /*0990*/  ULDC UR6, c[0x0][0x168] ;  /* 0x00005a0000067ab9 */ /* 0x000fe20000000800 */
[C---:B------:R-:W-:Y:S01]  /*09a0*/  LEA.HI.SX32 R6, R28.reuse, 0x10, 0x1c ;  /* 0x000000101c067811 */ /* 0x040fe200078fe2ff */
[----:B------:R-:W-:Y:S01]  /*09b0*/  UIMAD UR8, UR13, UR8, UR6 ;  /* 0x000000080d0872a4 */ /* 0x000fe2000f8e0206 */
[----:B------:R-:W-:Y:S01]  /*09c0*/  LEA.HI.SX32 R28, R28, 0x20, 0x1c ;  /* 0x000000201c1c7811 */ /* 0x000fe200078fe2ff */
[----:B------:R-:W-:Y:S01]  /*09d0*/  UIMAD UR5, UR12, UR7, UR5 ;  /* 0x000000070c0572a4 */ /* 0x000fe2000f8e0205 */
[----:B------:R-:W-:Y:S01]  /*09e0*/  BSSY B0, `(.L_x_988) ;  /* 0x0000027000007945 */ /* 0x000fe20003800000 */
[----:B------:R-:W-:Y:S01]  /*09f0*/  CS2R R60, SRZ ;  /* 0x00000000003c7805 */ /* 0x000fe2000001ff00 */
[----:B------:R-:W-:Y:S01]  /*0a00*/  ULDC.64 UR6, c[0x0][0x1a8] ;  /* 0x00006a0000067ab9 */ /* 0x000fe20000000a00 */
[----:B------:R-:W-:Y:S01]  /*0a10*/  ISETP.GE.AND P3, PT, R2, UR8, PT ;  /* 0x0000000802007c0c */ /* 0x000fe2000bf66270 */
[----:B------:R-:W-:Y:S01]  /*0a20*/  CS2R R62, SRZ ;  /* 0x00000000003e7805 */ /* 0x000fe2000001ff00 */
[----:B------:R-:W-:Y:S01]  /*0a30*/  IADD3 R5, R5, UR5, RZ ;  /* 0x0000000505057c10 */ /* 0x000fe2000fffe0ff */
[----:B------:R-:W-:Y:S01]  /*0a40*/  UIMAD UR5, UR18, UR6, URZ ;  /* 0x00000006120572a4 */ /* 0x000fe2000f8e023f */
[----:B------:R-:W-:Y:S01]  /*0a50*/  ISETP.GE.AND P2, PT, R6, UR8, PT ;  /* 0x0000000806007c0c */ /* 0x000fe2000bf46270 */
[----:B------:R-:W-:Y:S01]  /*0a60*/  CS2R R52, SRZ ;  /* 0x0000000000347805 */ /* 0x000fe2000001ff00 */
[----:B------:R-:W-:Y:S01]  /*0a70*/  ISETP.GE.AND P1, PT, R28, UR8, PT ;  /* 0x000000081c007c0c */ /* 0x000fe2000bf26270 */
[----:B------:R-:W-:Y:S01]  /*0a80*/  UIMAD UR5, UR14, UR7, UR5 ;  /* 0x000000070e0572a4 */ /* 0x000fe2000f8e0205 */
[----:B------:R-:W-:Y:S01]  /*0a90*/  IMAD.WIDE.U32 R74, R75, c[0x0][0x1a8], R4 ;  /* 0x00006a004b4a7a25 */ /* 0x000fe200078e0004 */
[----:B------:R-:W-:Y:S01]  /*0aa0*/  CS2R R6, SRZ ;  /* 0x0000000000067805 */ /* 0x000fe2000001ff00 */
[----:B------:R-:W-:Y:S01]  /*0ab0*/  CS2R R4, SRZ ;  /* 0x0000000000047805 */ /* 0x000fe2000001ff00 */
[----:B------:R-:W-:Y:S01]  /*0ac0*/  CS2R R54, SRZ ;  /* 0x0000000000367805 */ /* 0x000fe2000001ff00 */
[----:B------:R-:W-:Y:S01]  /*0ad0*/  CS2R R56, SRZ ;  /* 0x0000000000387805 */ /* 0x000fe2000001ff00 */
[----:B------:R-:W-:Y:S01]  /*0ae0*/  IADD3 R77, R75, UR5, RZ ;  /* 0x000000054b4d7c10 */ /* 0x000fe2000fffe0ff */
        /* <DEDUP_REMOVED lines=22> */
.L_x_989:
[----:B------:R-:W-:Y:S05]  /*0c50*/  BSYNC B0 ;  /* 0x0000000000007941 */ /* 0x000fea0003800000 */
.L_x_988:
[----:B------:R-:W-:Y:S01]  /*0c60*/  BSSY B0, `(.L_x_990) ;  /* 0x000001b000007945 */ /* 0x000fe20003800000 */
[----:B------:R-:W-:Y:S05]  /*0c70*/  @P2 BRA `(.L_x_991) ;  /* 0x0000019000002947 */ /* 0x000fea0003800000 */
[C---:B------:R-:W-:Y:S02]  /*0c80*/  IADD3 R69, R70.reuse, 0x80, RZ ;  /* 0x0000008046457810 */ /* 0x040fe40007ffe0ff */
[----:B------:R-:W-:Y:S02]  /*0c90*/  ISETP.GE.AND P3, PT, R70, c[0x0][0x16c], PT ;  /* 0x00005b0046007a0c */ /* 0x000fe40003f66270 */
[----:B------:R-:W-:-:S11]  /*0ca0*/  ISETP.GE.AND P2, PT, R69, c[0x0][0x16c], PT ;  /* 0x00005b0045007a0c */ /* 0x000fd60003f46270 */
[C---:B------:R-:W-:Y:S01]  /*0cb0*/  @!P3 IADD3 R80, P4, R72.reuse, 0x10, RZ ;  /* 0x000000104850b810 */ /* 0x040fe20007f9e0ff */
[----:B0-----:R-:W-:Y:S01]  /*0cc0*/  @!P3 IMAD.MOV.U32 R78, RZ, RZ, R74 ;  /* 0x000000ffff4eb224 */ /* 0x001fe200078e004a */
[----:B------:R-:W-:Y:S02]  /*0cd0*/  @!P2 IADD3 R85, P5, R72, 0x10, RZ ;  /* 0x000000104855a810 */ /* 0x000fe40007fbe0ff */
[----:B------:R-:W-:Y:S01]  /*0ce0*/  @!P3 MOV R79, R77 ;  /* 0x0000004d004fb202 */ /* 0x000fe20000000f00 */
[--C-:B------:R-:W-:Y:S02]  /*0cf0*/  @!P3 IMAD.X R69, RZ, RZ, R73.reuse, P4 ;  /* 0x000000ffff45b224 */ /* 0x100fe400020e0649 */
[----:B------:R-:W-:Y:S02]  /*0d00*/  @!P2 IMAD.X R81, RZ, RZ, R73, P5 ;  /* 0x000000ffff51a224 */ /* 0x000fe400028e0649 */
[----:B------:R-:W-:Y:S02]  /*0d10*/  @!P3 IMAD R69, R69, c[0x0][0x198], RZ ;  /* 0x000066004545ba24 */ /* 0x000fe400078e02ff */
[----:B------:R-:W-:-:S04]  /*0d20*/  @!P3 IMAD.WIDE.U32 R78, R80, c[0x0][0x198], R78 ;  /* 0x00006600504eba25 */ /* 0x000fc800078e004e */
[----:B------:R-:W-:Y:S02]  /*0d30*/  @!P2 IMAD R84, R81, c[0x0][0x198], RZ ;  /* 0x000066005154aa24 */ /* 0x000fe400078e02ff */
[----:B------:R-:W-:Y:S02]  /*0d40*/  @!P3 IMAD R69, R80, c[0x0][0x19c], R69 ;  /* 0x000067005045ba24 */ /* 0x000fe400078e0245 */
[----:B------:R-:W-:Y:S02]  /*0d50*/  @!P2 IMAD.MOV.U32 R80, RZ, RZ, R74 ;  /* 0x000000ffff50a224 */ /* 0x000fe400078e004a */
[----:B------:R-:W-:Y:S02]  /*0d60*/  @!P2 IMAD.MOV.U32 R81, RZ, RZ, R77 ;  /* 0x000000ffff51a224 */ /* 0x000fe400078e004d */
[----:B------:R-:W-:Y:S02]  /*0d70*/  @!P3 IMAD.IADD R69, R79, 0x1, R69 ;  /* 0x000000014f45b824 */ /* 0x000fe400078e0245 */
[----:B------:R-:W-:Y:S01]  /*0d80*/  @!P2 IMAD.WIDE.U32 R82, R85, c[0x0][0x198], R80 ;  /* 0x000066005552aa25 */ /* 0x000fe200078e0050 */
[----:B------:R-:W-:-:S03]  /*0d90*/  @!P3 LEA R80, P4, R78, c[0x0][0x190], 0x1 ;  /* 0x000064004e50ba11 */ /* 0x000fc600078808ff */
[----:B------:R-:W-:Y:S01]  /*0da0*/  @!P2 IMAD R85, R85, c[0x0][0x19c], R84 ;  /* 0x000067005555aa24 */ /* 0x000fe200078e0254 */
[----:B------:R-:W-:Y:S02]  /*0db0*/  @!P2 LEA R84, P5, R82, c[0x0][0x190], 0x1 ;  /* 0x000064005254aa11 */ /* 0x000fe400078a08ff */
[----:B------:R-:W-:Y:S02]  /*0dc0*/  @!P3 LEA.HI.X R81, R78, c[0x0][0x194], R69, 0x1, P4 ;  /* 0x000065004e51ba11 */ /* 0x000fe400020f0c45 */
[----:B------:R-:W-:-:S03]  /*0dd0*/  @!P2 IADD3 R85, R83, R85, RZ ;  /* 0x000000555355a210 */ /* 0x000fc60007ffe0ff */
[----:B------:R0:W5:Y:S01]  /*0de0*/  @!P3 LDG.E.128 R60, [R80.64] ;  /* 0x0000000a503cb981 */ /* 0x000162000c1e1d00 */
[----:B------:R-:W-:-:S05]  /*0df0*/  @!P2 LEA.HI.X R85, R82, c[0x0][0x194], R85, 0x1, P5 ;  /* 0x000065005255aa11 */ /* 0x000fca00028f0c55 */
[----:B------:R0:W5:Y:S02]  /*0e00*/  @!P2 LDG.E.128 R36, [R84.64+0x100] ;  /* 0x0001000a5424a981 */ /* 0x000164000c1e1d00 */
.L_x_991:
[----:B------:R-:W-:Y:S05]  /*0e10*/  BSYNC B0 ;  /* 0x0000000000007941 */ /* 0x000fea0003800000 */
.L_x_990:
[----:B------:R-:W-:Y:S01]  /*0e20*/  BSSY B0, `(.L_x_992) ;  /* 0x000001b000007945 */ /* 0x000fe20003800000 */
[----:B------:R-:W-:Y:S05]  /*0e30*/  @P1 BRA `(.L_x_993) ;  /* 0x0000019000001947 */ /* 0x000fea0003800000 */
[C---:B------:R-:W-:Y:S02]  /*0e40*/  IADD3 R69, R70.reuse, 0x80, RZ ;  /* 0x0000008046457810 */ /* 0x040fe40007ffe0ff */
[----:B------:R-:W-:Y:S02]  /*0e50*/  ISETP.GE.AND P2, PT, R70, c[0x0][0x16c], PT ;  /* 0x00005b0046007a0c */ /* 0x000fe40003f46270 */
[----:B------:R-:W-:-:S11]  /*0e60*/  ISETP.GE.AND P1, PT, R69, c[0x0][0x16c], PT ;  /* 0x00005b0045007a0c */ /* 0x000fd60003f26270 */
[C---:B0-----:R-:W-:Y:S01]  /*0e70*/  @!P2 IADD3 R80, P3, R72.reuse, 0x20, RZ ;  /* 0x000000204850a810 */ /* 0x041fe20007f7e0ff */
[----:B------:R-:W-:Y:S01]  /*0e80*/  @!P2 IMAD.MOV.U32 R78, RZ, RZ, R74 ;  /* 0x000000ffff4ea224 */ /* 0x000fe200078e004a */
        /* <DEDUP_REMOVED lines=9> */
[----:B------:R-:W-:Y:S01]  /*0f20*/  @!P1 IMAD.MOV.U32 R81, RZ, RZ, R77 ;  /* 0x000000ffff519224 */ /* 0x000fe200078e004d */
[----:B------:R-:W-:-:S03]  /*0f30*/  @!P2 IADD3 R69, R79, R69, RZ ;  /* 0x000000454f45a210 */ /* 0x000fc60007ffe0ff */
[----:B------:R-:W-:Y:S01]  /*0f40*/  @!P1 IMAD.WIDE.U32 R82, R85, c[0x0][0x198], R80 ;  /* 0x0000660055529a25 */ /* 0x000fe200078e0050 */
[----:B------:R-:W-:-:S03]  /*0f50*/  @!P2 LEA R80, P3, R78, c[0x0][0x190], 0x1 ;  /* 0x000064004e50aa11 */ /* 0x000fc600078608ff */
[----:B------:R-:W-:Y:S01]  /*0f60*/  @!P1 IMAD R85, R85, c[0x0][0x19c], R84 ;  /* 0x0000670055559a24 */ /* 0x000fe200078e0254 */
[----:B------:R-:W-:Y:S02]  /*0f70*/  @!P1 LEA R84, P4, R82, c[0x0][0x190], 0x1 ;  /* 0x0000640052549a11 */ /* 0x000fe400078808ff */
[----:B------:R-:W-:Y:S01]  /*0f80*/  @!P2 LEA.HI.X R81, R78, c[0x0][0x194], R69, 0x1, P3 ;  /* 0x000065004e51aa11 */ /* 0x000fe200018f0c45 */
[----:B------:R-:W-:-:S04]  /*0f90*/  @!P1 IMAD.IADD R85, R83, 0x1, R85 ;  /* 0x0000000153559824 */ /* 0x000fc800078e0255 */
[----:B------:R0:W5:Y:S01]  /*0fa0*/  @!P2 LDG.E.128 R52, [R80.64] ;  /* 0x0000000a5034a981 */ /* 0x000162000c1e1d00 */
[----:B------:R-:W-:-:S05]  /*0fb0*/  @!P1 LEA.HI.X R85, R82, c[0x0][0x194], R85, 0x1, P4 ;  /* 0x0000650052559a11 */ /* 0x000fca00020f0c55 */
[----:B------:R0:W5:Y:S02]  /*0fc0*/  @!P1 LDG.E.128 R28, [R84.64+0x100] ;  /* 0x0001000a541c9981 */ /* 0x000164000c1e1d00 */
.L_x_993:
[----:B------:R-:W-:Y:S05]  /*0fd0*/  BSYNC B0 ;  /* 0x0000000000007941 */ /* 0x000fea0003800000 */
.L_x_992:
[----:B------:R-:W-:Y:S01]  /*0fe0*/  BSSY B0, `(.L_x_994) ;  /* 0x0000011000007945 */ /* 0x000fe20003800000 */
[----:B------:R-:W-:Y:S05]  /*0ff0*/  @P0 BRA `(.L_x_995) ;  /* 0x000000f000000947 */ /* 0x000fea0003800000 */
[----:B------:R-:W-:Y:S02]  /*1000*/  IADD3 R71, P0, R72, 0x30, RZ ;  /* 0x0000003048477810 */ /* 0x000fe40007f1e0ff */
[----:B------:R-:W-:Y:S02]  /*1010*/  MOV R72, R74 ;  /* 0x0000004a00487202 */ /* 0x000fe40000000f00 */
[----:B------:R-:W-:Y:S01]  /*1020*/  LEA R74, R68, 0x80, 0x3 ;  /* 0x00000080444a7811 */ /* 0x000fe200078e18ff */
[----:B------:R-:W-:Y:S01]  /*1030*/  IMAD.X R69, RZ, RZ, R73, P0 ;  /* 0x000000ffff457224 */ /* 0x000fe200000e0649 */
[----:B------:R-:W-:Y:S01]  /*1040*/  ISETP.GE.AND P2, PT, R70, c[0x0][0x16c], PT ;  /* 0x00005b0046007a0c */ /* 0x000fe20003f46270 */
[----:B------:R-:W-:Y:S01]  /*1050*/  IMAD.MOV.U32 R73, RZ, RZ, R77 ;  /* 0x000000ffff497224 */ /* 0x000fe200078e004d */
[----:B------:R-:W-:Y:S01]  /*1060*/  ISETP.GE.AND P0, PT, R74, c[0x0][0x16c], PT ;  /* 0x00005b004a007a0c */ /* 0x000fe20003f06270 */
[----:B------:R-:W-:-:S02]  /*1070*/  IMAD R69, R69, c[0x0][0x198], RZ ;  /* 0x0000660045457a24 */ /* 0x000fc400078e02ff */
[----:B------:R-:W-:-:S04]  /*1080*/  IMAD.WIDE.U32 R72, R71, c[0x0][0x198], R72 ;  /* 0x0000660047487a25 */ /* 0x000fc800078e0048 */
[----:B------:R-:W-:Y:S01]  /*1090*/  IMAD R69, R71, c[0x0][0x19c], R69 ;  /* 0x0000670047457a24 */ /* 0x000fe200078e0245 */
[----:B------:R-:W-:-:S03]  /*10a0*/  LEA R70, P1, R72, c[0x0][0x190], 0x1 ;  /* 0x0000640048467a11 */ /* 0x000fc600078208ff */
[----:B------:R-:W-:-:S05]  /*10b0*/  IMAD.IADD R69, R73, 0x1, R69 ;  /* 0x0000000149457824 */ /* 0x000fca00078e0245 */
[----:B------:R-:W-:-:S05]  /*10c0*/  LEA.HI.X R71, R72, c[0x0][0x194], R69, 0x1, P1 ;  /* 0x0000650048477a11 */ /* 0x000fca00008f0c45 */
[----:B------:R1:W5:Y:S04]  /*10d0*/  @!P2 LDG.E.128 R56, [R70.64] ;  /* 0x0000000a4638a981 */ /* 0x000368000c1e1d00 */
[----:B------:R1:W5:Y:S02]  /*10e0*/  @!P0 LDG.E.128 R20, [R70.64+0x100] ;  /* 0x0001000a46148981 */ /* 0x000364000c1e1d00 */
.L_x_995:
[----:B------:R-:W-:Y:S05]  /*10f0*/  BSYNC B0 ;  /* 0x0000000000007941 */ /* 0x000fea0003800000 */
.L_x_994:
[C---:B-----5:R-:W-:Y:S01]  /*1100*/  IMAD.U32 R91, R55.reuse, 0x10000, RZ ;  /* 0x00010000375b7824 */ /* 0x060fe200078e00ff */
[----:B------:R-:W-:Y:S01]  /*1110*/  LOP3.LUT R94, R55, 0xffff0000, RZ, 0xc0, !PT ;  /* 0xffff0000375e7812 */ /* 0x000fe200078ec0ff */
[----:B------:R-:W-:Y:S01]  /*1120*/  IMAD.U32 R75, R7, 0x10000, RZ ;  /* 0x00010000074b7824 */ /* 0x000fe200078e00ff */
[C---:B------:R-:W-:Y:S01]  /*1130*/  SHF.L.U32 R76, R6.reuse, 0x10, RZ ;  /* 0x00000010064c7819 */ /* 0x040fe200000006ff */
[----:B0-----:R-:W-:Y:S01]  /*1140*/  IMAD.U32 R79, R61, 0x10000, RZ ;  /* 0x000100003d4f7824 */ /* 0x001fe200078e00ff */
[----:B------:R-:W-:Y:S01]  /*1150*/  LOP3.LUT R77, R6, 0xffff0000, RZ, 0xc0, !PT ;  /* 0xffff0000064d7812 */ /* 0x000fe200078ec0ff */
[----:B------:R-:W-:Y:S01]  /*1160*/  IMAD.U32 R89, R53, 0x10000, RZ ;  /* 0x0001000035597824 */ /* 0x000fe200078e00ff */
[----:B------:R-:W-:Y:S01]  /*1170*/  LOP3.LUT R92, R8, 0xffff0000, RZ, 0xc0, !PT ;  /* 0xffff0000085c7812 */ /* 0x000fe200078ec0ff */
[----:B------:R-:W-:Y:S01]  /*1180*/  IMAD.U32 R85, R62, 0x10000, RZ ;  /* 0x000100003e557824 */ /* 0x000fe200078e00ff */
[----:B------:R-:W-:Y:S01]  /*1190*/  SHF.L.U32 R55, R8, 0x10, RZ ;  /* 0x0000001008377819 */ /* 0x000fe200000006ff */
[----:B------:R-:W-:Y:S01]  /*11a0*/  IMAD.U32 R8, R9, 0x10000, RZ ;  /* 0x0001000009087824 */ /* 0x000fe200078e00ff */
[C---:B------:R-:W-:Y:S01]  /*11b0*/  SHF.L.U32 R6, R13.reuse, 0x10, RZ ;  /* 0x000000100d067819 */ /* 0x040fe200000006ff */
[----:B------:R-:W-:Y:S01]  /*11c0*/  IMAD.U32 R90, R50, 0x10000, RZ ;  /* 0x00010000325a7824 */ /* 0x000fe200078e00ff */
[----:B------:R-:W-:Y:S01]  /*11d0*/  LOP3.LUT R81, R13, 0xffff0000, RZ, 0xc0, !PT ;  /* 0xffff00000d517812 */ /* 0x000fe200078ec0ff */
[----:B------:R-:W-:Y:S01]  /*11e0*/  IMAD.U32 R93, R54, 0x10000, RZ ;  /* 0x00010000365d7824 */ /* 0x000fe200078e00ff */
[----:B------:R-:W-:Y:S01]  /*11f0*/  LOP3.LUT R100, R9, 0xffff0000, RZ, 0xc0, !PT ;  /* 0xffff000009647812 */ /* 0x000fe200078ec0ff */
[----:B------:R-:W-:Y:S01]  /*1200*/  IMAD.U32 R101, R10, 0x10000, RZ ;  /* 0x000100000a657824 */ /* 0x000fe200078e00ff */
[----:B-1----:R-:W-:Y:S01]  /*1210*/  LOP3.LUT R70, R64, 0xffff0000, RZ, 0xc0, !PT ;  /* 0xffff000040467812 */ /* 0x002fe200078ec0ff */
[----:B------:R-:W-:Y:S01]  /*1220*/  IMAD.U32 R105, R59, 0x10000, RZ ;  /* 0x000100003b697824 */ /* 0x000fe200078e00ff */
[C---:B------:R-:W-:Y:S01]  /*1230*/  LOP3.LUT R71, R4.reuse, 0xffff0000, RZ, 0xc0, !PT ;  /* 0xffff000004477812 */ /* 0x040fe200078ec0ff */
[----:B------:R-:W-:Y:S01]  /*1240*/  IMAD.U32 R4, R4, 0x10000, RZ ;  /* 0x0001000004047824 */ /* 0x000fe200078e00ff */
[----:B------:R-:W-:Y:S01]  /*1250*/  LOP3.LUT R78, R12, 0xffff0000, RZ, 0xc0, !PT ;  /* 0xffff00000c4e7812 */ /* 0x000fe200078ec0ff */
[----:B------:R-:W-:Y:S01]  /*1260*/  IMAD.U32 R109, R45, 0x10000, RZ ;  /* 0x000100002d6d7824 */ /* 0x000fe200078e00ff */
[----:B------:R-:W-:Y:S01]  /*1270*/  LOP3.LUT R13, R60, 0xffff0000, RZ, 0xc0, !PT ;  /* 0xffff00003c0d7812 */ /* 0x000fe200078ec0ff */
[----:B------:R-:W-:Y:S01]  /*1280*/  FMUL.FTZ R114, R70, R71 ;  /* 0x0000004746727220 */ /* 0x000fe20000410000 */
[----:B------:R-:W-:Y:S01]  /*1290*/  LOP3.LUT R84, R48, 0xffff0000, RZ, 0xc0, !PT ;  /* 0xffff000030547812 */ /* 0x000fe200078ec0ff */
[----:B------:R-:W-:Y:S01]  /*12a0*/  BSSY B0, `(.L_x_996) ;  /* 0x00000e4000007945 */ /* 0x000fe20003800000 */
[----:B------:R-:W-:Y:S01]  /*12b0*/  LOP3.LUT R87, R52, 0xffff0000, RZ, 0xc0, !PT ;  /* 0xffff000034577812 */ /* 0x000fe200078ec0ff */
[----:B------:R-:W-:Y:S01]  /*12c0*/  FMUL.FTZ R13, R78, R13 ;  /* 0x0000000d4e0d7220 */ /* 0x000fe20000410000 */
[C---:B------:R-:W-:Y:S01]  /*12d0*/  LOP3.LUT R9, R56.reuse, 0xffff0000, RZ, 0xc0, !PT ;  /* 0xffff000038097812 */ /* 0x040fe200078ec0ff */
[----:B------:R-:W-:Y:S01]  /*12e0*/  IMAD.U32 R56, R56, 0x10000, RZ ;  /* 0x0001000038387824 */ /* 0x000fe200078e00ff */
[----:B------:R-:W-:Y:S01]  /*12f0*/  LOP3.LUT R80, R7, 0xffff0000, RZ, 0xc0, !PT ;  /* 0xffff000007507812 */ /* 0x000fe200078ec0ff */
[----:B------:R-:W-:Y:S01]  /*1300*/  IMAD.U32 R7, R12, 0x10000, RZ ;  /* 0x000100000c077824 */ /* 0x000fe200078e00ff */
[----:B------:R-:W-:Y:S01]  /*1310*/  SHF.L.U32 R69, R64, 0x10, RZ ;  /* 0x0000001040457819 */ /* 0x000fe200000006ff */
[----:B------:R-:W-:Y:S01]  /*1320*/  IMAD.U32 R12, R60, 0x10000, RZ ;  /* 0x000100003c0c7824 */ /* 0x000fe200078e00ff */
[C---:B------:R-:W-:Y:S01]  /*1330*/  SHF.L.U32 R83, R63.reuse, 0x10, RZ ;  /* 0x000000103f537819 */ /* 0x040fe200000006ff */
[----:B------:R-:W-:Y:S01]  /*1340*/  FMUL.FTZ R116, R84, R87 ;  /* 0x0000005754747220 */ /* 0x000fe20000410000 */
[----:B------:R-:W-:Y:S01]  /*1350*/  LOP3.LUT R86, R63, 0xffff0000, RZ, 0xc0, !PT ;  /* 0xffff00003f567812 */ /* 0x000fe200078ec0ff */
[----:B------:R-:W-:Y:S01]  /*1360*/  IMAD.U32 R63, R48, 0x10000, RZ ;  /* 0x00010000303f7824 */ /* 0x000fe200078e00ff */
[----:B------:R-:W-:Y:S01]  /*1370*/  SHF.L.U32 R52, R52, 0x10, RZ ;  /* 0x0000001034347819 */ /* 0x000fe200000006ff */
[----:B------:R-:W-:Y:S01]  /*1380*/  FMUL.FTZ R9, R92, R9 ;  /* 0x000000095c097220 */ /* 0x000fe20000410000 */
[----:B------:R-:W-:Y:S01]  /*1390*/  SHF.L.U32 R73, R5, 0x10, RZ ;  /* 0x0000001005497819 */ /* 0x000fe200000006ff */
[----:B------:R-:W-:Y:S01]  /*13a0*/  IMAD.U32 R64, R65, 0x10000, RZ ;  /* 0x0001000041407824 */ /* 0x000fe200078e00ff */
        /* <DEDUP_REMOVED lines=18> */
[C---:B------:R-:W-:Y:S01]  /*14d0*/  LOP3.LUT R74, R66.reuse, 0xffff0000, RZ, 0xc0, !PT ;  /* 0xffff0000424a7812 */ /* 0x040fe200078ec0ff */
        /* <DEDUP_REMOVED lines=13> */
[C---:B------:R-:W-:Y:S01]  /*15b0*/  SHF.L.U32 R50, R51.reuse, 0x10, RZ ;  /* 0x0000001033327819 */ /* 0x040fe200000006ff */
[----:B------:R-:W-:Y:S01]  /*15c0*/  FFMA.FTZ R48, R90, R93, R48 ;  /* 0x0000005d5a307223 */ /* 0x000fe20000010030 */
[----:B------:R-:W-:Y:S01]  /*15d0*/  LOP3.LUT R51, R51, 0xffff0000, RZ, 0xc0, !PT ;  /* 0xffff000033337812 */ /* 0x000fe200078ec0ff */
[----:B------:R-:W-:Y:S01]  /*15e0*/  FFMA.FTZ R95, R101, R102, R95 ;  /* 0x00000066655f7223 */ /* 0x000fe2000001005f */
[----:B------:R-:W-:Y:S01]  /*15f0*/  LOP3.LUT R104, R59, 0xffff0000, RZ, 0xc0, !PT ;  /* 0xffff00003b687812 */ /* 0x000fe200078ec0ff */
[C---:B------:R-:W-:Y:S01]  /*1600*/  IMAD.U32 R66, R67.reuse, 0x10000, RZ ;  /* 0x0001000043427824 */ /* 0x040fe200078e00ff */
[----:B------:R-:W-:Y:S01]  /*1610*/  LOP3.LUT R67, R67, 0xffff0000, RZ, 0xc0, !PT ;  /* 0xffff000043437812 */ /* 0x000fe200078ec0ff */
[C---:B------:R-:W-:Y:S01]  /*1620*/  IMAD.U32 R14, R15.reuse, 0x10000, RZ ;  /* 0x000100000f0e7824 */ /* 0x040fe200078e00ff */
[----:B------:R-:W-:Y:S01]  /*1630*/  LOP3.LUT R15, R15, 0xffff0000, RZ, 0xc0, !PT ;  /* 0xffff00000f0f7812 */ /* 0x000fe200078ec0ff */
[C---:B------:R-:W-:Y:S01]  /*1640*/  IMAD.U32 R10, R11.reuse, 0x10000, RZ ;  /* 0x000100000b0a7824 */ /* 0x040fe200078e00ff */
[----:B------:R-:W-:Y:S01]  /*1650*/  LOP3.LUT R11, R11, 0xffff0000, RZ, 0xc0, !PT ;  /* 0xffff00000b0b7812 */ /* 0x000fe200078ec0ff */
[----:B------:R-:W-:Y:S01]  /*1660*/  FFMA.FTZ R5, R74, R77, R5 ;  /* 0x0000004d4a057223 */ /* 0x000fe20000010005 */
[C---:B------:R-:W-:Y:S01]  /*1670*/  SHF.L.U32 R110, R44.reuse, 0x10, RZ ;  /* 0x000000102c6e7819 */ /* 0x040fe200000006ff */
        /* <DEDUP_REMOVED lines=9> */
[----:B------:R-:W-:Y:S01]  /*1710*/  SHF.L.U32 R12, R24, 0x10, RZ ;  /* 0x00000010180c7819 */ /* 0x000fe200000006ff */
[----:B------:R-:W-:Y:S01]  /*1720*/  FFMA.FTZ R48, R50, R91, R48 ;  /* 0x0000005b32307223 */ /* 0x000fe20000010030 */
[----:B------:R-:W-:Y:S01]  /*1730*/  SHF.L.U32 R72, R20, 0x10, RZ ;  /* 0x0000001014487819 */ /* 0x000fe200000006ff */
[----:B------:R-:W-:Y:S01]  /*1740*/  FFMA.FTZ R10, R10, R105, R57 ;  /* 0x000000690a0a7223 */ /* 0x000fe20000010039 */
[----:B------:R-:W-:Y:S01]  /*1750*/  LOP3.LUT R73, R28, 0xffff0000, RZ, 0xc0, !PT ;  /* 0xffff00001c497812 */ /* 0x000fe200078ec0ff */
[----:B------:R-:W-:Y:S01]  /*1760*/  IMAD.U32 R44, R46, 0x10000, RZ ;  /* 0x000100002e2c7824 */ /* 0x000fe200078e00ff */
        /* <DEDUP_REMOVED lines=19> */
[----:B------:R-:W-:Y:S01]  /*18a0*/  IMAD.U32 R28, R29, 0x10000, RZ ;  /* 0x000100001d1c7824 */ /* 0x000fe200078e00ff */
[----:B------:R-:W-:Y:S01]  /*18b0*/  LOP3.LUT R92, R37, 0xffff0000, RZ, 0xc0, !PT ;  /* 0xffff0000255c7812 */ /* 0x000fe200078ec0ff */
[----:B------:R-:W-:Y:S01]  /*18c0*/  IMAD.U32 R29, R31, 0x10000, RZ ;  /* 0x000100001f1d7824 */ /* 0x000fe200078e00ff */
        /* <DEDUP_REMOVED lines=11> */
[----:B------:R-:W-:Y:S01]  /*1980*/  IMAD.U32 R13, R25, 0x10000, RZ ;  /* 0x00010000190d7824 */ /* 0x000fe200078e00ff */
[----:B------:R-:W-:Y:S01]  /*1990*/  SHF.L.U32 R33, R34, 0x10, RZ ;  /* 0x0000001022217819 */ /* 0x000fe200000006ff */
[C---:B------:R-:W-:Y:S01]  /*19a0*/  IMAD.U32 R65, R21.reuse, 0x10000, RZ ;  /* 0x0001000015417824 */ /* 0x040fe200078e00ff */
        /* <DEDUP_REMOVED lines=21> */
[----:B------:R-:W-:Y:S01]  /*1b00*/  IMAD.U32 R41, R42, 0x10000, RZ ;  /* 0x000100002a297824 */ /* 0x000fe200078e00ff */
[----:B------:R-:W-:Y:S01]  /*1b10*/  ISETP.NE.AND P0, PT, R68, RZ, PT ;  /* 0x000000ff4400720c */ /* 0x000fe20003f05270 */
[----:B------:R-:W-:Y:S01]  /*1b20*/  IMAD.U32 R25, R26, 0x10000, RZ ;  /* 0x000100001a197824 */ /* 0x000fe200078e00ff */
[C---:B------:R-:W-:Y:S01]  /*1b30*/  SHF.L.U32 R26, R27.reuse, 0x10, RZ ;  /* 0x000000101b1a7819 */ /* 0x040fe200000006ff */
[----:B------:R-:W-:Y:S01]  /*1b40*/  IMAD.U32 R17, R18, 0x10000, RZ ;  /* 0x0001000012117824 */ /* 0x000fe200078e00ff */
[----:B------:R-:W-:Y:S01]  /*1b50*/  LOP3.LUT R27, R27, 0xffff0000, RZ, 0xc0, !PT ;  /* 0xffff00001b1b7812 */ /* 0x000fe200078ec0ff */
[C---:B------:R-:W-:Y:S01]  /*1b60*/  IMAD.U32 R8, R22.reuse, 0x10000, RZ ;  /* 0x0001000016087824 */ /* 0x040fe200078e00ff */
[----:B------:R-:W-:Y:S01]  /*1b70*/  LOP3.LUT R22, R22, 0xffff0000, RZ, 0xc0, !PT ;  /* 0xffff000016167812 */ /* 0x000fe200078ec0ff */
[----:B------:R-:W-:-:S02]  /*1b80*/  FFMA.FTZ R5, R107, R112, R5 ;  /* 0x000000706b057223 */ /* 0x000fc40000010005 */
[----:B------:R-:W-:Y:S02]  /*1b90*/  FFMA.FTZ R6, R71, R92, R6 ;  /* 0x0000005c47067223 */ /* 0x000fe40000010006 */
[----:B------:R-:W-:Y:S02]  /*1ba0*/  FFMA.FTZ R12, R39, R64, R12 ;  /* 0x00000040270c7223 */ /* 0x000fe4000001000c */
[----:B------:R-:W-:Y:S02]  /*1bb0*/  FFMA.FTZ R7, R52, R21, R7 ;  /* 0x0000001534077223 */ /* 0x000fe40000010007 */
[----:B------:R-:W-:Y:S02]  /*1bc0*/  FFMA.FTZ R5, R41, R44, R5 ;  /* 0x0000002c29057223 */ /* 0x000fe40000010005 */
[----:B------:R-:W-:Y:S02]  /*1bd0*/  FFMA.FTZ R6, R33, R36, R6 ;  /* 0x0000002421067223 */ /* 0x000fe40000010006 */
[----:B------:R-:W-:-:S02]  /*1be0*/  FFMA.FTZ R12, R25, R56, R12 ;  /* 0x00000038190c7223 */ /* 0x000fc4000001000c */
[----:B------:R-:W-:Y:S02]  /*1bf0*/  FFMA.FTZ R7, R17, R8, R7 ;  /* 0x0000000811077223 */ /* 0x000fe40000010007 */
[C---:B------:R-:W-:Y:S01]  /*1c00*/  IMAD.U32 R42, R43.reuse, 0x10000, RZ ;  /* 0x000100002b2a7824 */ /* 0x040fe200078e00ff */
[----:B------:R-:W-:Y:S01]  /*1c10*/  LOP3.LUT R43, R43, 0xffff0000, RZ, 0xc0, !PT ;  /* 0xffff00002b2b7812 */ /* 0x000fe200078ec0ff */
[C---:B------:R-:W-:Y:S01]  /*1c20*/  IMAD.U32 R34, R35.reuse, 0x10000, RZ ;  /* 0x0001000023227824 */ /* 0x040fe200078e00ff */
[----:B------:R-:W-:Y:S01]  /*1c30*/  LOP3.LUT R35, R35, 0xffff0000, RZ, 0xc0, !PT ;  /* 0xffff000023237812 */ /* 0x000fe200078ec0ff */
[C---:B------:R-:W-:Y:S01]  /*1c40*/  IMAD.U32 R18, R19.reuse, 0x10000, RZ ;  /* 0x0001000013127824 */ /* 0x040fe200078e00ff */
[----:B------:R-:W-:Y:S01]  /*1c50*/  LOP3.LUT R19, R19, 0xffff0000, RZ, 0xc0, !PT ;  /* 0xffff000013137812 */ /* 0x000fe200078ec0ff */
[----:B------:R-:W-:Y:S02]  /*1c60*/  FFMA.FTZ R5, R108, R113, R5 ;  /* 0x000000716c057223 */ /* 0x000fe40000010005 */
        /* <DEDUP_REMOVED lines=8> */
[----:B------:R-:W-:Y:S02]  /*1cf0*/  FFMA.FTZ R6, R35, R38, R6 ;  /* 0x0000002623067223 */ /* 0x000fe40000010006 */
[----:B------:R-:W-:Y:S02]  /*1d00*/  FFMA.FTZ R12, R27, R114, R12 ;  /* 0x000000721b0c7223 */ /* 0x000fe4000001000c */
[----:B------:R-:W-:Y:S02]  /*1d10*/  FFMA.FTZ R19, R19, R4, R7 ;  /* 0x0000000413137223 */ /* 0x000fe40000010007 */
[----:B------:R-:W0:Y:S04]  /*1d20*/  SHFL.BFLY PT, R4, R5, 0x8, 0x1f ;  /* 0x0d001f0005047f89 */ /* 0x000e2800000e0000 */
[----:B------:R-:W1:Y:S04]  /*1d30*/  SHFL.BFLY PT, R7, R6, 0x8, 0x1f ;  /* 0x0d001f0006077f89 */ /* 0x000e6800000e0000 */
[----:B------:R-:W2:Y:S04]  /*1d40*/  SHFL.BFLY PT, R9, R12, 0x8, 0x1f ;  /* 0x0d001f000c097f89 */ /* 0x000ea800000e0000 */
[----:B------:R-:W3:Y:S01]  /*1d50*/  SHFL.BFLY PT, R10, R19, 0x8, 0x1f ;  /* 0x0d001f00130a7f89 */ /* 0x000ee200000e0000 */
[----:B0-----:R-:W-:-:S02]  /*1d60*/  FADD.FTZ R4, R5, R4 ;  /* 0x0000000405047221 */ /* 0x001fc40000010000 */
[----:B-1----:R-:W-:-:S03]  /*1d70*/  FADD.FTZ R8, R6, R7 ;  /* 0x0000000706087221 */ /* 0x002fc60000010000 */
[----:B------:R-:W0:Y:S01]  /*1d80*/  SHFL.BFLY PT, R7, R4, 0x4, 0x1f ;  /* 0x0c801f0004077f89 */ /* 0x000e2200000e0000 */
[----:B--2---:R-:W-:-:S03]  /*1d90*/  FADD.FTZ R11, R12, R9 ;  /* 0x000000090c0b7221 */ /* 0x004fc60000010000 */
[----:B------:R-:W1:Y:S01]  /*1da0*/  SHFL.BFLY PT, R9, R8, 0x4, 0x1f ;  /* 0x0c801f0008097f89 */ /* 0x000e6200000e0000 */
[----:B---3--:R-:W-:-:S03]  /*1db0*/  FADD.FTZ R13, R19, R10 ;  /* 0x0000000a130d7221 */ /* 0x008fc60000010000 */
[----:B------:R-:W2:Y:S04]  /*1dc0*/  SHFL.BFLY PT, R10, R11, 0x4, 0x1f ;  /* 0x0c801f000b0a7f89 */ /* 0x000ea800000e0000 */
[----:B------:R-:W3:Y:S01]  /*1dd0*/  SHFL.BFLY PT, R14, R13, 0x4, 0x1f ;  /* 0x0c801f000d0e7f89 */ /* 0x000ee200000e0000 */
[----:B0-----:R-:W-:Y:S02]  /*1de0*/  FADD.FTZ R7, R4, R7 ;  /* 0x0000000704077221 */ /* 0x001fe40000010000 */
        /* <DEDUP_REMOVED lines=8> */
[----:B-1----:R-:W-:Y:S02]  /*1e70*/  FADD.FTZ R10, R9, R10 ;  /* 0x0000000a090a7221 */ /* 0x002fe40000010000 */
[----:B--2---:R-:W-:-:S03]  /*1e80*/  FADD.FTZ R4, R12, R5 ;  /* 0x000000050c047221 */ /* 0x004fc60000010000 */
[----:B------:R-:W0:Y:S01]  /*1e90*/  SHFL.BFLY PT, R11, R10, 0x1, 0x1f ;  /* 0x0c201f000a0b7f89 */ /* 0x000e2200000e0000 */
[----:B---3--:R-:W-:-:S03]  /*1ea0*/  FADD.FTZ R15, R14, R15 ;  /* 0x0000000f0e0f7221 */ /* 0x008fc60000010000 */
[----:B------:R-:W1:Y:S04]  /*1eb0*/  SHFL.BFLY PT, R5, R6, 0x1, 0x1f ;  /* 0x0c201f0006057f89 */ /* 0x000e6800000e0000 */
[----:B------:R-:W2:Y:S04]  /*1ec0*/  SHFL.BFLY PT, R13, R4, 0x1, 0x1f ;  /* 0x0c201f00040d7f89 */ /* 0x000ea800000e0000 */
[----:B------:R-:W3:Y:S01]  /*1ed0*/  SHFL.BFLY PT, R8, R15, 0x1, 0x1f ;  /* 0x0c201f000f087f89 */ /* 0x000ee200000e0000 */
[----:B0-----:R-:W-:Y:S02]  /*1ee0*/  FADD.FTZ R11, R10, R11 ;  /* 0x0000000b0a0b7221 */ /* 0x001fe40000010000 */
[----:B-1----:R-:W-:-:S02]  /*1ef0*/  FADD.FTZ R7, R6, R5 ;  /* 0x0000000506077221 */ /* 0x002fc40000010000 */
[----:B--2---:R-:W-:Y:S02]  /*1f00*/  FADD.FTZ R9, R4, R13 ;  /* 0x0000000d04097221 */ /* 0x004fe40000010000 */
[----:B---3--:R-:W-:Y:S01]  /*1f10*/  FADD.FTZ R8, R15, R8 ;  /* 0x000000080f087221 */ /* 0x008fe20000010000 */
[----:B------:R-:W-:Y:S05]  /*1f20*/  @P0 BRA `(.L_x_997) ;  /* 0x000001b000000947 */ /* 0x000fea0003800000 */
[----:B------:R-:W-:Y:S01]  /*1f30*/  ULDC.64 UR16, c[0x0][0x1c8] ;  /* 0x0000720000107ab9 */ /* 0x000fe20000000a00 */
[----:B------:R-:W-:Y:S01]  /*1f40*/  ISETP.GE.AND P3, PT, R2, UR8, PT ;  /* 0x0000000802007c0c */ /* 0x000fe2000bf66270 */
[----:B------:R-:W-:Y:S01]  /*1f50*/  USHF.R.S32.HI UR5, URZ, 0x1f, UR4 ;  /* 0x0000001f3f057899 */ /* 0x000fe20008011404 */
[----:B------:R-:W-:Y:S01]  /*1f60*/  ISETP.GE.AND P2, PT, R97, UR8, PT ;  /* 0x0000000861007c0c */ /* 0x000fe2000bf46270 */
[----:B------:R-:W-:Y:S01]  /*1f70*/  UIMAD UR9, UR15, UR16, URZ ;  /* 0x000000100f0972a4 */ /* 0x000fe2000f8e023f */
[----:B------:R-:W-:Y:S01]  /*1f80*/  ISETP.GE.AND P0, PT, R99, UR8, PT ;  /* 0x0000000863007c0c */ /* 0x000fe2000bf06270 */
[----:B------:R-:W-:Y:S02]  /*1f90*/  UIMAD.WIDE.U32 UR6, UR12, UR16, UR4 ;  /* 0x000000100c0672a5 */ /* 0x000fe4000f8e0004 */
[----:B------:R-:W-:-:S03]  /*1fa0*/  UIMAD UR9, UR12, UR17, UR9 ;  /* 0x000000110c0972a4 */ /* 0x000fc6000f8e0209 */
[----:B------:R-:W-:Y:S02]  /*1fb0*/  ULDC.64 UR16, c[0x0][0x1d0] ;  /* 0x0000740000107ab9 */ /* 0x000fe40000000a00 */
[----:B------:R-:W-:Y:S02]  /*1fc0*/  UIMAD UR5, UR18, UR16, URZ ;  /* 0x00000010120572a4 */ /* 0x000fe4000f8e023f */
[----:B------:R-:W-:Y:S02]  /*1fd0*/  UIADD3 UR7, UR7, UR9, URZ ;  /* 0x0000000907077290 */ /* 0x000fe4000fffe03f */
[----:B------:R-:W-:Y:S02]  /*1fe0*/  UIMAD UR5, UR14, UR17, UR5 ;  /* 0x000000110e0572a4 */ /* 0x000fe4000f8e0205 */
[----:B------:R-:W-:-:S04]  /*1ff0*/  UIMAD.WIDE.U32 UR6, UR14, UR16, UR6 ;  /* 0x000000100e0672a5 */ /* 0x000fc8000f8e0006 */
[----:B------:R-:W-:Y:S02]  /*2000*/  IMAD.U32 R13, RZ, RZ, UR5 ;  /* 0x00000005ff0d7e24 */ /* 0x000fe4000f8e00ff */
[----:B------:R-:W-:-:S04]  /*2010*/  IADD3 R5, P1, R2, UR6, RZ ;  /* 0x0000000602057c10 */ /* 0x000fc8000ff3e0ff */
[----:B------:R-:W-:Y:S02]  /*2020*/  IADD3.X R6, R3, UR7, R13, P1, !PT ;  /* 0x0000000703067c10 */ /* 0x000fe40008ffe40d */
[----:B------:R-:W-:Y:S02]  /*2030*/  LEA R4, P4, R5, c[0x0][0x1b0], 0x2 ;  /* 0x00006c0005047a11 */ /* 0x000fe400078810ff */
[----:B------:R-:W-:Y:S02]  /*2040*/  ISETP.GE.AND P1, PT, R98, UR8, PT ;  /* 0x0000000862007c0c */ /* 0x000fe4000bf26270 */
[----:B------:R-:W-:Y:S02]  /*2050*/  FSEL R3, R7, RZ, !P3 ;  /* 0x000000ff07037208 */ /* 0x000fe40005800000 */
[----:B------:R-:W-:Y:S02]  /*2060*/  FSEL R7, R11, RZ, !P2 ;  /* 0x000000ff0b077208 */ /* 0x000fe40005000000 */
[----:B------:R-:W-:-:S02]  /*2070*/  LEA.HI.X R5, R5, c[0x0][0x1b4], R6, 0x2, P4 ;  /* 0x00006d0005057a11 */ /* 0x000fc400020f1406 */
[----:B------:R-:W-:Y:S02]  /*2080*/  FSEL R9, R9, RZ, !P1 ;  /* 0x000000ff09097208 */ /* 0x000fe40004800000 */
[----:B------:R-:W-:Y:S01]  /*2090*/  FSEL R11, R8, RZ, !P0 ;  /* 0x000000ff080b7208 */ /* 0x000fe20004000000 */
[----:B------:R0:W-:Y:S04]  /*20a0*/  STG.E [R4.64], R3 ;  /* 0x0000000304007986 */ /* 0x0001e8000c10190a */
[----:B------:R0:W-:Y:S04]  /*20b0*/  STG.E [R4.64+0x40], R7 ;  /* 0x0000400704007986 */ /* 0x0001e8000c10190a */
[----:B------:R0:W-:Y:S04]  /*20c0*/  STG.E [R4.64+0x80], R9 ;  /* 0x0000800904007986 */ /* 0x0001e8000c10190a */
[----:B------:R0:W-:Y:S02]  /*20d0*/  STG.E [R4.64+0xc0], R11 ;  /* 0x0000c00b04007986 */ /* 0x0001e4000c10190a */
.L_x_997:
[----:B------:R-:W-:Y:S05]  /*20e0*/  BSYNC B0 ;  /* 0x0000000000007941 */ /* 0x000fea0003800000 */
.L_x_996:
[----:B------:R-:W-:Y:S01]  /*20f0*/  ULDC UR5, c[0x0][0x168] ;  /* 0x00005a0000057ab9 */ /* 0x000fe20000000800 */
[----:B------:R-:W-:Y:S01]  /*2100*/  BSSY B0, `(.L_x_998) ;  /* 0x0000020000007945 */ /* 0x000fe20003800000 */
[----:B------:R-:W-:-:S04]  /*2110*/  UIADD3 UR5, UR5, 0x3f, URZ ;  /* 0x0000003f05057890 */ /* 0x000fc8000fffe03f */
[----:B------:R-:W-:Y:S02]  /*2120*/  USHF.R.S32.HI UR6, URZ, 0x1f, UR5 ;  /* 0x0000001f3f067899 */ /* 0x000fe40008011405 */
[----:B------:R-:W-:Y:S02]  /*2130*/  UIMAD UR7, UR13, -0x40, UR5 ;  /* 0xffffffc00d0778a4 */ /* 0x000fe4000f8e0205 */
[----:B------:R-:W-:-:S04]  /*2140*/  ULEA.HI UR6, UR6, UR5, URZ, 0x6 ;  /* 0x0000000506067291 */ /* 0x000fc8000f8f303f */
[----:B------:R-:W-:-:S04]  /*2150*/  ULOP3.LUT UR6, UR6, 0xffffffc0, URZ, 0xc0, !UPT ;  /* 0xffffffc006067892 */ /* 0x000fc8000f8ec03f */
[----:B------:R-:W-:-:S06]  /*2160*/  UIADD3 UR6, UR7, UR6, -UR5 ;  /* 0x0000000607067290 */ /* 0x000fcc000fffe805 */
[----:B------:R-:W-:-:S04]  /*2170*/  ISETP.GE.AND P0, PT, R0, UR6, PT ;  /* 0x0000000600007c0c */ /* 0x000fc8000bf06270 */
[----:B------:R-:W-:-:S13]  /*2180*/  ISETP.GT.OR P0, PT, R0, 0x3f, P0 ;  /* 0x0000003f0000780c */ /* 0x000fda0000704670 */
[----:B------:R-:W-:Y:S05]  /*2190*/  @P0 BRA `(.L_x_999) ;  /* 0x0000016000000947 */ /* 0x000fea0003800000 */
[----:B0-----:R-:W-:Y:S01]  /*21a0*/  IMAD.U32 R4, RZ, RZ, UR4 ;  /* 0x00000004ff047e24 */ /* 0x001fe2000f8e00ff */
[----:B------:R-:W-:Y:S01]  /*21b0*/  SHF.R.S32.HI R3, RZ, 0x1f, R0 ;  /* 0x0000001fff037819 */ /* 0x000fe20000011400 */
[----:B------:R-:W-:Y:S01]  /*21c0*/  ULDC.64 UR6, c[0x0][0x1f8] ;  /* 0x00007e0000067ab9 */ /* 0x000fe20000000a00 */
[----:B------:R-:W-:Y:S01]  /*21d0*/  IADD3 R2, P0, R0, UR4, RZ ;  /* 0x0000000400027c10 */ /* 0x000fe2000ff1e0ff */
[----:B------:R-:W-:Y:S01]  /*21e0*/  UIMAD UR5, UR15, UR6, URZ ;  /* 0x000000060f0572a4 */ /* 0x000fe2000f8e023f */
[----:B------:R-:W-:Y:S01]  /*21f0*/  MOV R5, UR12 ;  /* 0x0000000c00057c02 */ /* 0x000fe20008000f00 */
[----:B------:R-:W-:Y:S01]  /*2200*/  FMUL.FTZ R6, R96, 1.4426950216293334961 ;  /* 0x3fb8aa3b60067820 */ /* 0x000fe20000410000 */
[----:B------:R-:W-:Y:S01]  /*2210*/  LEA.HI.X.SX32 R3, R4, R3, 0x1, P0 ;  /* 0x0000000304037211 */ /* 0x000fe200000f0eff */
[----:B------:R-:W-:Y:S01]  /*2220*/  UIMAD UR5, UR12, UR7, UR5 ;  /* 0x000000070c0572a4 */ /* 0x000fe2000f8e0205 */
[----:B------:R-:W-:Y:S02]  /*2230*/  FSETP.NEU.FTZ.AND P0, PT, R96, -INF , PT ;  /* 0xff8000006000780b */ /* 0x000fe40003f1d000 */
[----:B------:R-:W-:Y:S01]  /*2240*/  ULDC.64 UR6, c[0x0][0x200] ;  /* 0x0000800000067ab9 */ /* 0x000fe20000000a00 */
[----:B------:R-:W-:Y:S01]  /*2250*/  IMAD.WIDE.U32 R2, R5, c[0x0][0x1f8], R2 ;  /* 0x00007e0005027a25 */ /* 0x000fe200078e0002 */
[----:B------:R-:W-:-:S03]  /*2260*/  UIMAD UR6, UR18, UR6, URZ ;  /* 0x00000006120672a4 */ /* 0x000fc6000f8e023f */
[----:B------:R-:W-:Y:S01]  /*2270*/  IMAD.U32 R5, RZ, RZ, UR14 ;  /* 0x0000000eff057e24 */ /* 0x000fe2000f8e00ff */
[----:B------:R-:W-:Y:S01]  /*2280*/  IADD3 R3, R3, UR5, RZ ;  /* 0x0000000503037c10 */ /* 0x000fe2000fffe0ff */
[----:B------:R-:W-:-:S04]  /*2290*/  UIMAD UR6, UR14, UR7, UR6 ;  /* 0x000000070e0672a4 */ /* 0x000fc8000f8e0206 */
[----:B------:R-:W-:-:S05]  /*22a0*/  IMAD.WIDE.U32 R2, R5, c[0x0][0x200], R2 ;  /* 0x0000800005027a25 */ /* 0x000fca00078e0002 */
[----:B------:R-:W-:Y:S02]  /*22b0*/  IADD3 R3, R3, UR6, RZ ;  /* 0x0000000603037c10 */ /* 0x000fe4000fffe0ff */
[----:B------:R-:W-:-:S04]  /*22c0*/  LEA R4, P1, R2, c[0x0][0x1f0], 0x2 ;  /* 0x00007c0002047a11 */ /* 0x000fc800078210ff */
[----:B------:R-:W-:Y:S02]  /*22d0*/  LEA.HI.X R5, R2, c[0x0][0x1f4], R3, 0x2, P1 ;  /* 0x00007d0002057a11 */ /* 0x000fe400008f1403 */
[----:B------:R-:W-:-:S05]  /*22e0*/  FSEL R3, R6, RZ, P0 ;  /* 0x000000ff06037208 */ /* 0x000fca0000000000 */
[----:B------:R0:W-:Y:S02]  /*22f0*/  STG.E [R4.64], R3 ;  /* 0x0000000304007986 */ /* 0x0001e4000c10190a */
.L_x_999:
[----:B------:R-:W-:Y:S05]  /*2300*/  BSYNC B0 ;  /* 0x0000000000007941 */ /* 0x000fea0003800000 */
.L_x_998:
[----:B------:R-:W-:Y:S01]  /*2310*/  USHF.L.U32 UR5, UR13, 0xe, URZ ;  /* 0x0000000e0d057899 */ /* 0x000fe2000800063f */
[----:B------:R-:W-:Y:S01]  /*2320*/  IMAD.SHL.U32 R2, R0, 0x4, RZ ;  /* 0x0000000400027824 */ /* 0x000fe200078e00ff */
[----:B------:R-:W-:Y:S01]  /*2330*/  ULDC.64 UR6, c[0x0][0x220] ;  /* 0x0000880000067ab9 */ /* 0x000fe20000000a00 */
[----:B0-----:R-:W-:-:S03]  /*2340*/  IMAD.U32 R5, RZ, RZ, UR12 ;  /* 0x0000000cff057e24 */ /* 0x001fc6000f8e00ff */
[----:B------:R-:W-:Y:S02]  /*2350*/  SHF.R.S32.HI R3, RZ, 0x1f, R2 ;  /* 0x0000001fff037819 */ /* 0x000fe40000011402 */
[----:B------:R-:W-:Y:S02]  /*2360*/  IADD3 R2, P0, R2, UR5, RZ ;  /* 0x0000000502027c10 */ /* 0x000fe4000ff1e0ff */
[----:B------:R-:W-:Y:S01]  /*2370*/  MOV R4, UR5 ;  /* 0x0000000500047c02 */ /* 0x000fe20008000f00 */
[----:B------:R-:W-:-:S03]  /*2380*/  UIMAD UR5, UR15, UR6, URZ ;  /* 0x000000060f0572a4 */ /* 0x000fc6000f8e023f */
[----:B------:R-:W-:Y:S01]  /*2390*/  LEA.HI.X.SX32 R3, R4, R3, 0x1, P0 ;  /* 0x0000000304037211 */ /* 0x000fe200000f0eff */
[----:B------:R-:W-:Y:S01]  /*23a0*/  UIMAD UR5, UR12, UR7, UR5 ;  /* 0x000000070c0572a4 */ /* 0x000fe2000f8e0205 */
[----:B------:R-:W-:Y:S02]  /*23b0*/  ISETP.NE.U32.AND P0, PT, RZ, c[0x0][0x238], PT ;  /* 0x00008e00ff007a0c */ /* 0x000fe40003f05070 */
[----:B------:R-:W-:Y:S01]  /*23c0*/  ULDC.64 UR6, c[0x0][0x228] ;  /* 0x00008a0000067ab9 */ /* 0x000fe20000000a00 */
[----:B------:R-:W-:Y:S01]  /*23d0*/  IMAD.WIDE.U32 R2, R5, c[0x0][0x220], R2 ;  /* 0x0000880005027a25 */ /* 0x000fe200078e0002 */
[----:B------:R-:W-:Y:S01]  /*23e0*/  UIMAD UR6, UR18, UR6, URZ ;  /* 0x00000006120672a4 */ /* 0x000fe2000f8e023f */
[----:B------:R-:W-:Y:S02]  /*23f0*/  ISETP.NE.AND.EX P0, PT, RZ, c[0x0][0x23c], PT, P0 ;  /* 0x00008f00ff007a0c */ /* 0x000fe40003f05300 */
[----:B------:R-:W-:Y:S01]  /*2400*/  IMAD.U32 R5, RZ, RZ, UR14 ;  /* 0x0000000eff057e24 */ /* 0x000fe2000f8e00ff */
[----:B------:R-:W-:Y:S01]  /*2410*/  IADD3 R3, R3, UR5, RZ ;  /* 0x0000000503037c10 */ /* 0x000fe2000fffe0ff */
[----:B------:R-:W-:Y:S01]  /*2420*/  UIMAD UR6, UR14, UR7, UR6 ;  /* 0x000000070e0672a4 */ /* 0x000fe2000f8e0206 */
[----:B------:R-:W-:-:S03]  /*2430*/  ISETP.NE.OR P0, PT, R0, RZ, !P0 ;  /* 0x000000ff0000720c */ /* 0x000fc60004705670 */
[----:B------:R-:W-:-:S05]  /*2440*/  IMAD.WIDE.U32 R2, R5, c[0x0][0x228], R2 ;  /* 0x00008a0005027a25 */ /* 0x000fca00078e0002 */
[----:B------:R-:W-:Y:S02]  /*2450*/  IADD3 R3, R3, UR6, RZ ;  /* 0x0000000603037c10 */ /* 0x000fe4000fffe0ff */
[----:B------:R-:W-:-:S04]  /*2460*/  LEA R4, P1, R2, c[0x0][0x208], 0x2 ;  /* 0x0000820002047a11 */ /* 0x000fc800078210ff */
[----:B------:R-:W-:-:S05]  /*2470*/  LEA.HI.X R5, R2, c[0x0][0x20c], R3, 0x2, P1 ;  /* 0x0000830002057a11 */ /* 0x000fca00008f1403 */
[----:B------:R0:W-:Y:S04]  /*2480*/  STG.E.128 [R4.64], RZ ;  /* 0x000000ff04007986 */ /* 0x0001e8000c101d0a */
[----:B------:R0:W-:Y:S04]  /*2490*/  STG.E.128 [R4.64+0x1000], RZ ;  /* 0x001000ff04007986 */ /* 0x0001e8000c101d0a */
        /* <DEDUP_REMOVED lines=15> */
[----:B------:R-:W-:Y:S02]  /*2590*/  ULDC UR4, c[0x0][0x230] ;  /* 0x00008c0000047ab9 */ /* 0x000fe40000000800 */
[----:B------:R-:W-:-:S02]  /*25a0*/  UIMAD UR4, UR13, UR4, UR14 ;  /* 0x000000040d0472a4 */ /* 0x000fc4000f8e020e */
[----:B------:R-:W-:Y:S02]  /*25b0*/  ULDC UR6, c[0x0][0x170] ;  /* 0x00005c0000067ab9 */ /* 0x000fe40000000800 */
[----:B------:R-:W-:Y:S02]  /*25c0*/  UIMAD UR6, UR4, UR6, UR12 ;  /* 0x00000006040672a4 */ /* 0x000fe4000f8e020c */
[----:B------:R-:W-:Y:S02]  /*25d0*/  UMOV UR7, 0x4 ;  /* 0x0000000400077882 */ /* 0x000fe40000000000 */
[----:B------:R-:W-:Y:S02]  /*25e0*/  ULDC.64 UR4, c[0x0][0x238] ;  /* 0x00008e0000047ab9 */ /* 0x000fe40000000a00 */
[----:B------:R-:W-:-:S06]  /*25f0*/  UIMAD.WIDE UR4, UR6, UR7, UR4 ;  /* 0x00000007060472a5 */ /* 0x000fcc000f8e0204 */
[----:B------:R-:W-:Y:S01]  /*2600*/  MOV R2, UR4 ;  /* 0x0000000400027c02 */ /* 0x000fe20008000f00 */
[----:B------:R-:W-:-:S05]  /*2610*/  IMAD.U32 R3, RZ, RZ, UR5 ;  /* 0x00000005ff037e24 */ /* 0x000fca000f8e00ff */
[----:B------:R-:W-:Y:S01]  /*2620*/  STG.E [R2.64], RZ ;  /* 0x000000ff02007986 */ /* 0x000fe2000c10190a */
[----:B------:R-:W-:Y:S05]  /*2630*/  EXIT ;  /* 0x000000000000794d */ /* 0x000fea0003800000 */
.L_x_1000:
        /* <DEDUP_REMOVED lines=12> */
.L_x_1171:


//--------------------- .text._ZN7cutlass13device_kernelIN5flash19enable_sm80_to_sm89INS1_16FlashAttnBwdSm80INS1_25CollectiveMainloopBwdSm80ILi1ELi1EN4cute5tupleIJNS5_1CILi64EEES8_NS7_ILi256EEEEEENS_10bfloat16_tEfNS_4arch4Sm80ELb1ELb0ELb0ELb1ELb0ELb0ELb0ELb0ELi2ELi4ELi2ELi2ELb0EEENS1_21CollectiveEpilogueBwdISA_SB_SD_Li256ELb1ELb0ELi4EEENS1_25SingleTileBwdLPTSchedulerILb1ELi64ELb0EEEEEEEEEvNT_6ParamsE --------------------------
	.section	.text._ZN7cutlass13device_kernelIN5flash19enable_sm80_to_sm89INS1_16FlashAttnBwdSm80INS1_25CollectiveMainloopBwdSm80ILi1ELi1EN4cute5tupleIJNS5_1CILi64EEES8_NS7_ILi256EEEEEENS_10bfloat16_tEfNS_4arch4Sm80ELb1ELb0ELb0ELb1ELb0ELb0ELb0ELb0ELi2ELi4ELi2ELi2ELb0EEENS1_21CollectiveEpilogueBwdISA_SB_SD_Li256ELb1ELb0ELi4EEENS1_25SingleTileBwdLPTSchedulerILb1ELi64ELb0EEEEEEEEEvNT_6ParamsE,"ax",@progbits
	.sectioninfo	@"SHI_REGISTERS=255"
	.align	128
.text._ZN7cutlass13device_kernelIN5flash19enable_sm80_to_sm89INS1_16FlashAttnBwdSm80INS1_25CollectiveMainloopBwdSm80ILi1ELi1EN4cute5tupleIJNS5_1CILi64EEES8_NS7_ILi256EEEEEENS_10bfloat16_tEfNS_4arch4Sm80ELb1ELb0ELb0ELb1ELb0ELb0ELb0ELb0ELi2ELi4ELi2ELi2ELb0EEENS1_21CollectiveEpilogueBwdISA_SB_SD_Li256ELb1ELb0ELi4EEENS1_25SingleTileBwdLPTSchedulerILb1ELi64ELb0EEEEEEEEEvNT_6ParamsE:
        .type           _ZN7cutlass13device_kernelIN5flash19enable_sm80_to_sm89INS1_16FlashAttnBwdSm80INS1_25CollectiveMainloopBwdSm80ILi1ELi1EN4cute5tupleIJNS5_1CILi64EEES8_NS7_ILi256EEEEEENS_10bfloat16_tEfNS_4arch4Sm80ELb1ELb0ELb0ELb1ELb0ELb0ELb0ELb0ELi2ELi4ELi2ELi2ELb0EEENS1_21CollectiveEpilogueBwdISA_SB_SD_Li256ELb1ELb0ELi4EEENS1_25SingleTileBwdLPTSchedulerILb1ELi64ELb0EEEEEEEEEvNT_6ParamsE,@function
        .size           _ZN7cutlass13device_kernelIN5flash19enable_sm80_to_sm89INS1_16FlashAttnBwdSm80INS1_25CollectiveMainloopBwdSm80ILi1ELi1EN4cute5tupleIJNS5_1CILi64EEES8_NS7_ILi256EEEEEENS_10bfloat16_tEfNS_4arch4Sm80ELb1ELb0ELb0ELb1ELb0ELb0ELb0ELb0ELi2ELi4ELi2ELi2ELb0EEENS1_21CollectiveEpilogueBwdISA_SB_SD_Li256ELb1ELb0ELi4EEENS1_25SingleTileBwdLPTSchedulerILb1ELi64ELb0EEEEEEEEEvNT_6ParamsE,(.L_x_1172 - _ZN7cutlass13device_kernelIN5flash19enable_sm80_to_sm89INS1_16FlashAttnBwdSm80INS1_25CollectiveMainloopBwdSm80ILi1ELi1EN4cute5tupleIJNS5_1CILi64EEES8_NS7_ILi256EEEEEENS_10bfloat16_tEfNS_4arch4Sm80ELb1ELb0ELb0ELb1ELb0ELb0ELb0ELb0ELi2ELi4ELi2ELi2ELb0EEENS1_21CollectiveEpilogueBwdISA_SB_SD_Li256ELb1ELb0ELi4EEENS1_25SingleTileBwdLPTSchedulerILb1ELi64ELb0EEEEEEEEEvNT_6ParamsE)
        .other          _ZN7cutlass13device_kernelIN5flash19enable_sm80_to_sm89INS1_16FlashAttnBwdSm80INS1_25CollectiveMainloopBwdSm80ILi1ELi1EN4cute5tupleIJNS5_1CILi64EEES8_NS7_ILi256EEEEEENS_10bfloat16_tEfNS_4arch4Sm80ELb1ELb0ELb0ELb1ELb0ELb0ELb0ELb0ELi2ELi4ELi2ELi2ELb0EEENS1_21CollectiveEpilogueBwdISA_SB_SD_Li256ELb1ELb0ELi4EEENS1_25SingleTileBwdLPTSchedulerILb1ELi64ELb0EEEEEEEEEvNT_6ParamsE,@"STO_CUDA_ENTRY STV_DEFAULT"
_ZN7cutlass13device_kernelIN5flash19enable_sm80_to_sm89INS1_16FlashAttnBwdSm80INS1_25CollectiveMainloopBwdSm80ILi1ELi1EN4cute5tupleIJNS5_1CILi64EEES8_NS7_ILi256EEEEEENS_10bfloat16_tEfNS_4arch4Sm80ELb1ELb0ELb0ELb1ELb0ELb0ELb0ELb0ELi2ELi4ELi2ELi2ELb0EEENS1_21CollectiveEpilogueBwdISA_SB_SD_Li256ELb1ELb0ELi4EEENS1_25SingleTileBwdLPTSchedulerILb1ELi64ELb0EEEEEEEEEvNT_6ParamsE:
        /* <DEDUP_REMOVED lines=31> */
.L_x_1002:
        /* <DEDUP_REMOVED lines=8> */
.L_x_1003:
        /* <DEDUP_REMOVED lines=22> */
.L_x_1004:
        /* <DEDUP_REMOVED lines=14> */
.L_x_1006:
[----:B------:R-:W-:Y:S02]  /*04b0*/  ULDC UR5, c[0x0][0x3d4] ;  /* 0x0000f50000057ab9 */ /* 0x000fe40000000800 */
.L_x_1005:
[----:B------:R-:W-:-:S04]  /*04c0*/  UIADD3 UR5, UR5, 0x3f, URZ ;  /* 0x0000003f05057890 */ /* 0x000fc8000fffe03f */
[----:B------:R-:W-:-:S04]  /*04d0*/  USHF.R.S32.HI UR4, URZ, 0x1f, UR5 ;  /* 0x0000001f3f047899 */ /* 0x000fc80008011405 */
[----:B------:R-:W-:-:S04]  /*04e0*/  ULEA.HI UR4, UR4, UR5, URZ, 0x6 ;  /* 0x0000000504047291 */ /* 0x000fc8000f8f303f */
[----:B------:R-:W-:-:S04]  /*04f0*/  USHF.R.S32.HI UR4, URZ, 0x6, UR4 ;  /* 0x000000063f047899 */ /* 0x000fc80008011404 */
[----:B------:R-:W-:-:S04]  /*0500*/  UISETP.GE.AND UP0, UPT, UR20, UR4, UPT ;  /* 0x000000041400728c */ /* 0x000fc8000bf06270 */
[----:B------:R-:W-:Y:S01]  /*0510*/  USEL UR18, UR18, 0xffffffff, !UP0 ;  /* 0xffffffff12127887 */ /* 0x000fe2000c000000 */
[----:B------:R-:W-:Y:S05]  /*0520*/  BRA `(.L_x_1007) ;  /* 0x0000049000007947 */ /* 0x000fea0003800000 */
.L_x_1001:
        /* <DEDUP_REMOVED lines=22> */
.L_x_1008:
        /* <DEDUP_REMOVED lines=8> */
.L_x_1009:
        /* <DEDUP_REMOVED lines=22> */
.L_x_1010:
        /* <DEDUP_REMOVED lines=14> */
.L_x_1012:
[----:B------:R-:W-:Y:S02]  /*0950*/  ULDC UR5, c[0x0][0x3d4] ;  /* 0x0000f50000057ab9 */ /* 0x000fe40000000800 */
.L_x_1011:
[----:B------:R-:W-:-:S04]  /*0960*/  UIADD3 UR5, UR5, 0x3f, URZ ;  /* 0x0000003f05057890 */ /* 0x000fc8000fffe03f */
[----:B------:R-:W-:-:S04]  /*0970*/  USHF.R.S32.HI UR4, URZ, 0x1f, UR5 ;  /* 0x0000001f3f047899 */ /* 0x000fc80008011405 */
[----:B------:R-:W-:-:S04]  /*0980*/  ULEA.HI UR4, UR4, UR5, URZ, 0x6 ;  /* 0x0000000504047291 */ /* 0x000fc8000f8f303f */
[----:B------:R-:W-:-:S04]  /*0990*/  USHF.R.S32.HI UR4, URZ, 0x6, UR4 ;  /* 0x000000063f047899 */ /* 0x000fc80008011404 */
[----:B------:R-:W-:-:S04]  /*09a0*/  UISETP.GE.AND UP0, UPT, UR20, UR4, UPT ;  /* 0x000000041400728c */ /* 0x000fc8000bf06270 */
[----:B------:R-:W-:-:S06]  /*09b0*/  USEL UR18, UR18, 0xffffffff, !UP0 ;  /* 0xffffffff12127887 */ /* 0x000fcc000c000000 */
.L_x_1007:
        /* <DEDUP_REMOVED lines=49> */
.L_x_1013:
        /* <DEDUP_REMOVED lines=10> */
.L_x_1014:
[----:B------:R-:W-:Y:S05]  /*0d70*/  @!P2 BRA `(.L_x_1015) ;  /* 0x000000500000a947 */ /* 0x000fea0003800000 */
[----:B------:R1:W2:Y:S04]  /*0d80*/  LDG.E R0, [R2.64] ;  /* 0x0000001602007981 */ /* 0x0002a8000c1e1900 */
[----:B-1----:R-:W3:Y:S01]  /*0d90*/  LDG.E R2, [R2.64+0x4] ;  /* 0x0000041602027981 */ /* 0x002ee2000c1e1900 */
[----:B--2---:R-:W1:Y:S08]  /*0da0*/  R2UR UR16, R0 ;  /* 0x00000000001073c2 */ /* 0x004e7000000e0000 */
[----:B---3--:R-:W1:Y:S02]  /*0db0*/  R2UR UR4, R2 ;  /* 0x00000000020473c2 */ /* 0x008e6400000e0000 */
[----:B-1----:R-:W-:-:S06]  /*0dc0*/  UIADD3 UR16, -UR16, UR4, URZ ;  /* 0x0000000410107290 */ /* 0x002fcc000fffe13f */
.L_x_1015:
        /* <DEDUP_REMOVED lines=10> */
[----:B------:R-:W-:Y:S01]  /*0e70*/  IMAD.MOV.U32 R7, RZ, RZ, RZ ;  /* 0x000000ffff077224 */ /* 0x000fe200078e00ff */
[----:B------:R-:W-:Y:S01]  /*0e80*/  CS2R R152, SRZ ;  /* 0x0000000000987805 */ /* 0x000fe2000001ff00 */
[----:B------:R-:W-:Y:S01]  /*0e90*/  USHF.R.S32.HI UR15, URZ, 0x1f, UR4 ;  /* 0x0000001f3f0f7899 */ /* 0x000fe20008011404 */
[----:B------:R-:W-:Y:S01]  /*0ea0*/  IMAD.MOV.U32 R154, RZ, RZ, RZ ;  /* 0x000000ffff9a7224 */ /* 0x000fe200078e00ff */
[----:B------:R-:W-:Y:S01]  /*0eb0*/  MOV R9, RZ ;  /* 0x000000ff00097202 */ /* 0x000fe20000000f00 */
        /* <DEDUP_REMOVED lines=82> */
[----:B------:R-:W-:Y:S01]  /*13e0*/  ULDC.64 UR6, c[0x0][0x248] ;  /* 0x0000920000067ab9 */ /* 0x000fe20000000a00 */
[----:B------:R-:W-:Y:S01]  /*13f0*/  IMAD.SHL.U32 R3, R101, 0x4, RZ ;  /* 0x0000000465037824 */ /* 0x000fe200078e00ff */
[----:B------:R-:W-:Y:S01]  /*1400*/  UISETP.NE.AND UP0, UPT, UR6, 0x1, UPT ;  /* 0x000000010600788c */ /* 0x000fe2000bf05270 */
[-C--:B------:R-:W-:Y:S01]  /*1410*/  LEA.HI R5, R36, R101.reuse, RZ, 0x3 ;  /* 0x0000006524057211 */ /* 0x080fe200078f18ff */
[----:B------:R-:W-:Y:S01]  /*1420*/  USHF.R.S32.HI UR6, URZ, 0x1f, UR9 ;  /* 0x0000001f3f067899 */ /* 0x000fe20008011409 */
[----:B------:R-:W-:Y:S01]  /*1430*/  IMAD.U32 R10, RZ, RZ, UR20 ;  /* 0x00000014ff0a7e24 */ /* 0x000fe2000f8e00ff */
[----:B------:R-:W-:Y:S01]  /*1440*/  UIMAD.WIDE.U32 UR10, UR19, UR7, URZ ;  /* 0x00000007130a72a5 */ /* 0x000fe2000f8e003f */
[----:B------:R-:W-:Y:S01]  /*1450*/  SHF.R.S32.HI R248, RZ, 0x3, R5 ;  /* 0x00000003fff87819 */ /* 0x000fe20000011405 */
[----:B------:R-:W-:Y:S01]  /*1460*/  USHF.R.S32.HI UR24, URZ, 0x1f, UR19 ;  /* 0x0000001f3f187899 */ /* 0x000fe20008011413 */
[----:B------:R-:W-:Y:S01]  /*1470*/  IMAD.MOV.U32 R32, RZ, RZ, c[0x0][0x1ac] ;  /* 0x00006b00ff207624 */ /* 0x000fe200078e00ff */
[----:B------:R-:W-:Y:S01]  /*1480*/  USHF.L.U32 UR7, UR9, 0x8, URZ ;  /* 0x0000000809077899 */ /* 0x000fe2000800063f */
[----:B------:R-:W-:Y:S01]  /*1490*/  SHF.R.S32.HI R0, RZ, 0x1f, R248 ;  /* 0x0000001fff007819 */ /* 0x000fe200000114f8 */
[----:B------:R-:W-:Y:S01]  /*14a0*/  ULDC.64 UR4, c[0x0][0x270] ;  /* 0x00009c0000047ab9 */ /* 0x000fe20000000a00 */
[C---:B-----5:R-:W-:Y:S01]  /*14b0*/  IADD3 R6, P0, R248.reuse, R8, RZ ;  /* 0x00000008f8067210 */ /* 0x060fe20007f1e0ff */
[----:B------:R-:W-:Y:S01]  /*14c0*/  UIMAD UR4, UR24, UR4, URZ ;  /* 0x00000004180472a4 */ /* 0x000fe2000f8e023f */
[----:B------:R-:W-:Y:S01]  /*14d0*/  IADD3 R13, P1, R248, R14, RZ ;  /* 0x0000000ef80d7210 */ /* 0x000fe20007f3e0ff */
[----:B------:R-:W-:Y:S01]  /*14e0*/  UMOV UR21, UR19 ;  /* 0x0000001300157c82 */ /* 0x000fe20008000000 */
[-C--:B------:R-:W-:Y:S01]  /*14f0*/  LEA.HI.X.SX32 R7, R8, R0.reuse, 0x1, P0 ;  /* 0x0000000008077211 */ /* 0x080fe200000f0eff */
[----:B------:R-:W-:Y:S01]  /*1500*/  IMAD.U32 R8, RZ, RZ, UR19 ;  /* 0x00000013ff087e24 */ /* 0x000fe2000f8e00ff */
[C---:B------:R-:W-:Y:S01]  /*1510*/  IADD3 R2, P0, R3.reuse, UR9, RZ ;  /* 0x0000000903027c10 */ /* 0x040fe2000ff1e0ff */
[----:B------:R-:W-:Y:S01]  /*1520*/  UIMAD UR8, UR19, UR5, UR4 ;  /* 0x00000005130872a4 */ /* 0x000fe2000f8e0204 */
[----:B------:R-:W-:Y:S01]  /*1530*/  LEA.HI.X.SX32 R14, R14, R0, 0x1, P1 ;  /* 0x000000000e0e7211 */ /* 0x000fe200008f0eff */
[----:B------:R-:W-:Y:S01]  /*1540*/  IMAD.U32 R0, RZ, RZ, UR19 ;  /* 0x00000013ff007e24 */ /* 0x000fe2000f8e00ff */
[----:B------:R-:W-:Y:S01]  /*1550*/  LEA.HI.X.SX32 R3, R3, UR6, 0x1, P0 ;  /* 0x0000000603037c11 */ /* 0x000fe200080f0eff */
[----:B------:R-:W-:Y:S01]  /*1560*/  USHF.R.S32.HI UR6, URZ, 0x1f, UR7 ;  /* 0x0000001f3f067899 */ /* 0x000fe20008011407 */
[----:B------:R-:W-:Y:S01]  /*1570*/  IADD3 R4, P0, R101, UR7, RZ ;  /* 0x0000000765047c10 */ /* 0x000fe2000ff1e0ff */
[----:B------:R-:W-:Y:S01]  /*1580*/  ULDC UR4, c[0x0][0x250] ;  /* 0x0000940000047ab9 */ /* 0x000fe20000000800 */
[----:B------:R-:W-:Y:S01]  /*1590*/  IMAD.WIDE R10, R10, 0x40, R6 ;  /* 0x000000400a0a7825 */ /* 0x000fe200078e0206 */
[----:B------:R-:W-:Y:S01]  /*15a0*/  @UP0 USHF.R.U32.HI UR21, URZ, UR4, UR11 ;  /* 0x000000043f150299 */ /* 0x000fe2000801160b */
[----:B------:R-:W-:Y:S01]  /*15b0*/  LEA.HI R33, R36, R101, RZ, 0x2 ;  /* 0x0000006524217211 */ /* 0x000fe200078f10ff */
[----:B------:R-:W-:Y:S01]  /*15c0*/  USHF.R.S32.HI UR11, URZ, 0x1f, UR18 ;  /* 0x0000001f3f0b7899 */ /* 0x000fe20008011412 */
[--C-:B------:R-:W-:Y:S01]  /*15d0*/  IMAD.WIDE.U32 R8, R8, c[0x0][0x270], R2.reuse ;  /* 0x00009c0008087a25 */ /* 0x100fe200078e0002 */
[----:B------:R-:W-:Y:S01]  /*15e0*/  USHF.R.S32.HI UR12, URZ, 0x1f, UR21 ;  /* 0x0000001f3f0c7899 */ /* 0x000fe20008011415 */
[----:B------:R-:W-:Y:S01]  /*15f0*/  CS2R R162, SRZ ;  /* 0x0000000000a27805 */ /* 0x000fe2000001ff00 */
[----:B------:R-:W-:Y:S01]  /*1600*/  ULDC.64 UR4, c[0x0][0x1e0] ;  /* 0x0000780000047ab9 */ /* 0x000fe20000000a00 */
[C---:B------:R-:W-:Y:S01]  /*1610*/  IMAD.WIDE.U32 R28, R0.reuse, c[0x0][0x288], R2 ;  /* 0x0000a200001c7a25 */ /* 0x040fe200078e0002 */
[----:B------:R-:W-:Y:S01]  /*1620*/  LOP3.LUT R2, R5, 0xfffffff8, RZ, 0xc0, !PT ;  /* 0xfffffff805027812 */ /* 0x000fe200078ec0ff */
[----:B------:R-:W-:Y:S01]  /*1630*/  UIMAD UR4, UR12, UR4, URZ ;  /* 0x000000040c0472a4 */ /* 0x000fe2000f8e023f */
[C---:B------:R-:W-:Y:S01]  /*1640*/  LEA.HI.X.SX32 R5, R101.reuse, UR6, 0x1, P0 ;  /* 0x0000000665057c11 */ /* 0x040fe200080f0eff */
[----:B------:R-:W-:Y:S01]  /*1650*/  IMAD.U32 R12, RZ, RZ, UR21 ;  /* 0x00000015ff0c7e24 */ /* 0x000fe2000f8e00ff */
[----:B------:R-:W-:Y:S01]  /*1660*/  USEL UR9, UR11, URZ, !UP1 ;  /* 0x0000003f0b097287 */ /* 0x000fe2000c800000 */
[----:B------:R-:W-:Y:S01]  /*1670*/  IMAD.IADD R31, R101, 0x1, -R2 ;  /* 0x00000001651f7824 */ /* 0x000fe200078e0a02 */
[----:B------:R-:W-:Y:S01]  /*1680*/  UIMAD UR25, UR21, UR5, UR4 ;  /* 0x00000005151972a4 */ /* 0x000fe2000f8e0204 */
[----:B------:R-:W-:Y:S01]  /*1690*/  IMAD.WIDE.U32 R26, R0, c[0x0][0x238], R4 ;  /* 0x00008e00001a7a25 */ /* 0x000fe200078e0004 */
[----:B------:R-:W-:Y:S01]  /*16a0*/  USEL UR10, UR18, URZ, !UP1 ;  /* 0x0000003f120a7287 */ /* 0x000fe2000c800000 */
[----:B------:R-:W-:Y:S01]  /*16b0*/  IADD3 R19, R9, UR8, RZ ;  /* 0x0000000809137c10 */ /* 0x000fe2000fffe0ff */
[----:B------:R-:W-:Y:S01]  /*16c0*/  ULDC.64 UR6, c[0x0][0x1e8] ;  /* 0x00007a0000067ab9 */ /* 0x000fe20000000a00 */
[----:B------:R-:W-:Y:S01]  /*16d0*/  IMAD.SHL.U32 R2, R31, 0x8, RZ ;  /* 0x000000081f027824 */ /* 0x000fe200078e00ff */
[----:B------:R-:W-:Y:S01]  /*16e0*/  ULDC.64 UR4, c[0x0][0x1b0] ;  /* 0x00006c0000047ab9 */ /* 0x000fe20000000a00 */
[----:B------:R-:W-:Y:S01]  /*16f0*/  IMAD.SHL.U32 R0, R248, 0x40, RZ ;  /* 0x00000040f8007824 */ /* 0x000fe200078e00ff */
[----:B------:R-:W-:Y:S01]  /*1700*/  UIMAD UR6, UR9, UR6, URZ ;  /* 0x00000006090672a4 */ /* 0x000fe2000f8e023f */
[----:B------:R-:W-:Y:S01]  /*1710*/  IMAD.MOV.U32 R18, RZ, RZ, R8 ;  /* 0x000000ffff127224 */ /* 0x000fe200078e0008 */
[--C-:B------:R-:W-:Y:S01]  /*1720*/  SHF.R.S32.HI R3, RZ, 0x1f, R2.reuse ;  /* 0x0000001fff037819 */ /* 0x100fe20000011402 */
[----:B------:R-:W-:Y:S01]  /*1730*/  UIMAD UR4, UR12, UR4, URZ ;  /* 0x000000040c0472a4 */ /* 0x000fe2000f8e023f */
[----:B------:R-:W-:Y:S01]  /*1740*/  LOP3.LUT R0, R0, 0x1c0, RZ, 0xc0, !PT ;  /* 0x000001c000007812 */ /* 0x000fe200078ec0ff */
[----:B------:R-:W-:Y:S01]  /*1750*/  UIMAD UR6, UR10, UR7, UR6 ;  /* 0x000000070a0672a4 */ /* 0x000fe2000f8e0206 */
[----:B------:R-:W-:Y:S01]  /*1760*/  IMAD R8, R14, c[0x0][0x178], RZ ;  /* 0x00005e000e087a24 */ /* 0x000fe200078e02ff */
[----:B------:R-:W-:Y:S01]  /*1770*/  UIMAD UR7, UR21, UR5, UR4 ;  /* 0x00000005150772a4 */ /* 0x000fe2000f8e0204 */
[--C-:B------:R-:W-:Y:S01]  /*1780*/  LOP3.LUT R6, R0, 0x38, R2.reuse, 0xf8, !PT ;  /* 0x0000003800067812 */ /* 0x100fe200078ef802 */
[----:B------:R-:W-:Y:S01]  /*1790*/  IMAD.WIDE.U32 R4, R12, c[0x0][0x1e0], R2 ;  /* 0x000078000c047a25 */ /* 0x000fe200078e0002 */
[----:B------:R-:W-:Y:S01]  /*17a0*/  SHF.R.U32.HI R0, RZ, 0x3, R0 ;  /* 0x00000003ff007819 */ /* 0x000fe20000011600 */
[----:B------:R-:W-:Y:S01]  /*17b0*/  ULDC.64 UR4, c[0x0][0x1b8] ;  /* 0x00006e0000047ab9 */ /* 0x000fe20000000a00 */
[----:B------:R-:W-:Y:S01]  /*17c0*/  IADD3 R22, R2, 0x40, RZ ;  /* 0x0000004002167810 */ /* 0x000fe20007ffe0ff */
[----:B------:R-:W-:Y:S01]  /*17d0*/  IMAD R8, R13, c[0x0][0x17c], R8 ;  /* 0x00005f000d087a24 */ /* 0x000fe200078e0208 */
[----:B------:R-:W-:Y:S01]  /*17e0*/  LOP3.LUT R20, R6, R0, RZ, 0x3c, !PT ;  /* 0x0000000006147212 */ /* 0x000fe200078e3cff */
[----:B------:R-:W-:Y:S01]  /*17f0*/  IMAD.MOV.U32 R6, RZ, RZ, R4 ;  /* 0x000000ffff067224 */ /* 0x000fe200078e0004 */
[----:B------:R-:W-:Y:S01]  /*1800*/  IADD3 R7, R5, UR25, RZ ;  /* 0x0000001905077c10 */ /* 0x000fe2000fffe0ff */
[----:B------:R-:W-:Y:S01]  /*1810*/  IMAD.WIDE.U32 R4, R12, c[0x0][0x1b0], R2 ;  /* 0x00006c000c047a25 */ /* 0x000fe200078e0002 */
[----:B------:R-:W-:Y:S01]  /*1820*/  UIMAD UR4, UR9, UR4, URZ ;  /* 0x00000004090472a4 */ /* 0x000fe2000f8e023f */
[----:B------:R-:W-:Y:S01]  /*1830*/  ISETP.GE.AND P2, PT, R2, c[0x0][0x1cc], PT ;  /* 0x0000730002007a0c */ /* 0x000fe20003f46270 */
[----:B------:R-:W-:Y:S01]  /*1840*/  USEL UR12, UR18, URZ, !UP2 ;  /* 0x0000003f120c7287 */ /* 0x000fe2000d000000 */
[----:B------:R-:W-:Y:S01]  /*1850*/  IMAD.U32 R12, RZ, RZ, UR10 ;  /* 0x0000000aff0c7e24 */ /* 0x000fe2000f8e00ff */
[----:B------:R-:W-:Y:S01]  /*1860*/  IADD3 R5, R5, UR7, RZ ;  /* 0x0000000705057c10 */ /* 0x000fe2000fffe0ff */
[----:B------:R-:W-:Y:S01]  /*1870*/  IMAD R0, R14, c[0x0][0x208], RZ ;  /* 0x000082000e007a24 */ /* 0x000fe200078e02ff */
[----:B------:R-:W-:Y:S01]  /*1880*/  UIMAD UR4, UR10, UR5, UR4 ;  /* 0x000000050a0472a4 */ /* 0x000fe2000f8e0204 */
[----:B------:R-:W-:Y:S01]  /*1890*/  IMAD.WIDE.U32 R6, R12, c[0x0][0x1e8], R6 ;  /* 0x00007a000c067a25 */ /* 0x000fe200078e0006 */
[----:B------:R-:W-:Y:S01]  /*18a0*/  UIADD3 UR10, -UR13, UR16, URZ ;  /* 0x000000100d0a7290 */ /* 0x000fe2000fffe13f */
[C---:B------:R-:W-:Y:S01]  /*18b0*/  IADD3 R23, R2.reuse, 0x80, RZ ;  /* 0x0000008002177810 */ /* 0x040fe20007ffe0ff */
[----:B------:R-:W-:Y:S01]  /*18c0*/  USHF.R.S32.HI UR8, URZ, 0x1f, UR15 ;  /* 0x0000001f3f087899 */ /* 0x000fe2000801140f */
[----:B------:R-:W-:Y:S01]  /*18d0*/  IMAD R24, R13, c[0x0][0x20c], R0 ;  /* 0x000083000d187a24 */ /* 0x000fe200078e0200 */
[----:B------:R-:W-:Y:S01]  /*18e0*/  IADD3 R7, R7, UR6, RZ ;  /* 0x0000000607077c10 */ /* 0x000fe2000fffe0ff */
[--C-:B------:R-:W-:Y:S01]  /*18f0*/  IMAD.WIDE.U32 R14, R13, c[0x0][0x178], R2.reuse ;  /* 0x00005e000d0e7a25 */ /* 0x100fe200078e0002 */
[----:B------:R-:W-:Y:S01]  /*1900*/  IADD3 R25, R2, 0xc0, RZ ;  /* 0x000000c002197810 */ /* 0x000fe20007ffe0ff */
[----:B------:R-:W-:Y:S01]  /*1910*/  USEL UR11, UR11, URZ, !UP2 ;  /* 0x0000003f0b0b7287 */ /* 0x000fe2000d000000 */
[----:B------:R-:W-:Y:S01]  /*1920*/  CS2R R160, SRZ ;  /* 0x0000000000a07805 */ /* 0x000fe2000001ff00 */
[----:B------:R-:W-:Y:S01]  /*1930*/  IMAD R0, R11, c[0x0][0x1d8], RZ ;  /* 0x000076000b007a24 */ /* 0x000fe200078e02ff */
[----:B------:R-:W-:Y:S01]  /*1940*/  ISETP.GE.AND P4, PT, R25, c[0x0][0x1cc], PT ;  /* 0x0000730019007a0c */ /* 0x000fe20003f86270 */
[----:B------:R-:W-:Y:S01]  /*1950*/  IMAD.WIDE.U32 R16, R13, c[0x0][0x208], R2 ;  /* 0x000082000d107a25 */ /* 0x000fe200078e0002 */
[----:B------:R-:W-:Y:S01]  /*1960*/  USHF.L.U32 UR21, UR15, 0x6, URZ ;  /* 0x000000060f157899 */ /* 0x000fe2000800063f */
[----:B------:R-:W-:Y:S01]  /*1970*/  CS2R R158, SRZ ;  /* 0x00000000009e7805 */ /* 0x000fe2000001ff00 */
[----:B------:R-:W-:Y:S01]  /*1980*/  CS2R R156, SRZ ;  /* 0x00000000009c7805 */ /* 0x000fe2000001ff00 */
[----:B------:R-:W-:Y:S01]  /*1990*/  IMAD.WIDE.U32 R12, R12, c[0x0][0x1b8], R4 ;  /* 0x00006e000c0c7a25 */ /* 0x000fe200078e0004 */
[----:B------:R-:W-:Y:S01]  /*19a0*/  USHF.R.S32.HI UR25, URZ, 0x1f, UR21 ;  /* 0x0000001f3f197899 */ /* 0x000fe20008011415 */
[----:B------:R-:W-:Y:S01]  /*19b0*/  CS2R R154, SRZ ;  /* 0x00000000009a7805 */ /* 0x000fe2000001ff00 */
[----:B------:R-:W-:Y:S01]  /*19c0*/  CS2R R152, SRZ ;  /* 0x0000000000987805 */ /* 0x000fe2000001ff00 */
[----:B------:R-:W-:Y:S01]  /*19d0*/  IMAD.IADD R5, R15, 0x1, R8 ;  /* 0x000000010f057824 */ /* 0x000fe200078e0208 */
[----:B------:R-:W-:Y:S01]  /*19e0*/  CS2R R150, SRZ ;  /* 0x0000000000967805 */ /* 0x000fe2000001ff00 */
[----:B------:R-:W-:Y:S01]  /*19f0*/  IMAD.U32 R15, RZ, RZ, UR19 ;  /* 0x00000013ff0f7e24 */ /* 0x000fe2000f8e00ff */
[----:B------:R-:W-:Y:S01]  /*1a00*/  CS2R R148, SRZ ;  /* 0x0000000000947805 */ /* 0x000fe2000001ff00 */
[C---:B------:R-:W-:Y:S01]  /*1a10*/  IMAD R3, R10.reuse, c[0x0][0x1dc], R0 ;  /* 0x000077000a037a24 */ /* 0x040fe200078e0200 */
[----:B------:R-:W-:Y:S01]  /*1a20*/  CS2R R146, SRZ ;  /* 0x0000000000927805 */ /* 0x000fe2000001ff00 */
[----:B------:R-:W-:Y:S01]  /*1a30*/  IMAD.WIDE.U32 R8, R10, c[0x0][0x1d8], R6 ;  /* 0x000076000a087a25 */ /* 0x000fe200078e0006 */
[----:B------:R-:W-:Y:S01]  /*1a40*/  IADD3 R7, R13, UR4, RZ ;  /* 0x000000040d077c10 */ /* 0x000fe2000fffe0ff */
[----:B------:R-:W-:Y:S01]  /*1a50*/  ULDC.64 UR4, c[0x0][0x180] ;  /* 0x0000600000047ab9 */ /* 0x000fe20000000a00 */
[----:B------:R-:W-:Y:S01]  /*1a60*/  CS2R R144, SRZ ;  /* 0x0000000000907805 */ /* 0x000fe2000001ff00 */
[----:B------:R-:W-:Y:S01]  /*1a70*/  IMAD.MOV.U32 R4, RZ, RZ, R14 ;  /* 0x000000ffff047224 */ /* 0x000fe200078e000e */
[----:B------:R-:W-:Y:S01]  /*1a80*/  UIMAD UR4, UR24, UR4, URZ ;  /* 0x00000004180472a4 */ /* 0x000fe2000f8e023f */
[----:B------:R-:W-:Y:S01]  /*1a90*/  IMAD.IADD R3, R9, 0x1, R3 ;  /* 0x0000000109037824 */ /* 0x000fe200078e0203 */
[----:B------:R-:W-:Y:S01]  /*1aa0*/  CS2R R142, SRZ ;  /* 0x00000000008e7805 */ /* 0x000fe2000001ff00 */
[----:B------:R-:W-:Y:S01]  /*1ab0*/  IMAD.WIDE.U32 R14, R15, c[0x0][0x180], R4 ;  /* 0x000060000f0e7a25 */ /* 0x000fe200078e0004 */
[C---:B------:R-:W-:Y:S01]  /*1ac0*/  LEA R4, P0, R8.reuse, c[0x0][0x1c0], 0x1 ;  /* 0x0000700008047a11 */ /* 0x040fe200078008ff */
[----:B------:R-:W-:Y:S01]  /*1ad0*/  UIMAD UR6, UR19, UR5, UR4 ;  /* 0x00000005130672a4 */ /* 0x000fe2000f8e0204 */
[----:B------:R-:W-:Y:S01]  /*1ae0*/  CS2R R140, SRZ ;  /* 0x00000000008c7805 */ /* 0x000fe2000001ff00 */
[----:B------:R-:W-:Y:S01]  /*1af0*/  IMAD R0, R11, c[0x0][0x1a8], RZ ;  /* 0x00006a000b007a24 */ /* 0x000fe200078e02ff */
[----:B------:R-:W-:Y:S01]  /*1b00*/  LEA.HI.X R5, R8, c[0x0][0x1c4], R3, 0x1, P0 ;  /* 0x0000710008057a11 */ /* 0x000fe200000f0c03 */
[----:B------:R-:W-:Y:S01]  /*1b10*/  IMAD.MOV.U32 R6, RZ, RZ, R12 ;  /* 0x000000ffff067224 */ /* 0x000fe200078e000c */
[----:B------:R-:W-:Y:S01]  /*1b20*/  ULDC.64 UR4, c[0x0][0x178] ;  /* 0x00005e0000047ab9 */ /* 0x000fe20000000a00 */
[C---:B------:R-:W-:Y:S01]  /*1b30*/  IMAD R0, R10.reuse, c[0x0][0x1ac], R0 ;  /* 0x00006b000a007a24 */ /* 0x040fe200078e0200 */
[----:B------:R-:W-:Y:S01]  /*1b40*/  UIMAD.WIDE.U32 UR26, UR15, UR4, URZ ;  /* 0x000000040f1a72a5 */ /* 0x000fe2000f8e003f */
[----:B------:R-:W-:Y:S01]  /*1b50*/  IMAD.MOV.U32 R3, RZ, RZ, c[0x0][0x1d8] ;  /* 0x00007600ff037624 */ /* 0x000fe200078e00ff */
[----:B------:R-:W-:Y:S01]  /*1b60*/  UIMAD UR4, UR8, UR4, URZ ;  /* 0x00000004080472a4 */ /* 0x000fe2000f8e023f */
[----:B------:R-:W-:Y:S01]  /*1b70*/  IMAD.WIDE.U32 R10, R10, c[0x0][0x1a8], R6 ;  /* 0x00006a000a0a7a25 */ /* 0x000fe200078e0006 */
[----:B------:R-:W-:Y:S01]  /*1b80*/  CS2R R138, SRZ ;  /* 0x00000000008a7805 */ /* 0x000fe2000001ff00 */
[----:B------:R-:W-:Y:S01]  /*1b90*/  CS2R R136, SRZ ;  /* 0x0000000000887805 */ /* 0x000fe2000001ff00 */
[----:B------:R-:W-:Y:S01]  /*1ba0*/  LEA R8, P1, R3, R4, 0x6 ;  /* 0x0000000403087211 */ /* 0x000fe200078230ff */
[----:B------:R-:W-:Y:S01]  /*1bb0*/  IMAD.MOV.U32 R9, RZ, RZ, c[0x0][0x1dc] ;  /* 0x00007700ff097624 */ /* 0x000fe200078e00ff */
[C---:B------:R-:W-:Y:S01]  /*1bc0*/  LEA R6, P0, R10.reuse, c[0x0][0x190], 0x1 ;  /* 0x000064000a067a11 */ /* 0x040fe200078008ff */
[----:B------:R-:W-:Y:S01]  /*1bd0*/  IMAD.IADD R0, R11, 0x1, R0 ;  /* 0x000000010b007824 */ /* 0x000fe200078e0200 */
[----:B------:R-:W-:Y:S01]  /*1be0*/  IADD3 R11, R15, UR6, RZ ;  /* 0x000000060f0b7c10 */ /* 0x000fe2000fffe0ff */
[----:B------:R-:W-:Y:S01]  /*1bf0*/  IMAD.MOV.U32 R13, RZ, RZ, c[0x0][0x1a8] ;  /* 0x00006a00ff0d7624 */ /* 0x000fe200078e00ff */
[----:B------:R-:W-:Y:S01]  /*1c00*/  LEA.HI.X R9, R3, R5, R9, 0x6, P1 ;  /* 0x0000000503097211 */ /* 0x000fe200008f3409 */
[----:B------:R-:W-:Y:S01]  /*1c10*/  UIMAD UR6, UR15, UR5, UR4 ;  /* 0x000000050f0672a4 */ /* 0x000fe2000f8e0204 */
[----:B------:R-:W-:Y:S01]  /*1c20*/  LEA.HI.X R7, R10, c[0x0][0x194], R0, 0x1, P0 ;  /* 0x000065000a077a11 */ /* 0x000fe200000f0c00 */
[----:B------:R-:W-:Y:S01]  /*1c30*/  IMAD.MOV.U32 R10, RZ, RZ, R14 ;  /* 0x000000ffff0a7224 */ /* 0x000fe200078e000e */
[----:B------:R-:W-:Y:S01]  /*1c40*/  LEA.HI R3, R36, R101, RZ, 0x6 ;  /* 0x0000006524037211 */ /* 0x000fe200078f30ff */
[----:B------:R-:W-:Y:S01]  /*1c50*/  ULDC.64 UR4, c[0x0][0x188] ;  /* 0x0000620000047ab9 */ /* 0x000fe20000000a00 */
[----:B------:R-:W-:Y:S01]  /*1c60*/  IADD3 R0, -R248, UR10, RZ ;  /* 0x0000000af8007c10 */ /* 0x000fe2000fffe1ff */
[----:B------:R-:W-:Y:S01]  /*1c70*/  UIMAD UR4, UR11, UR4, URZ ;  /* 0x000000040b0472a4 */ /* 0x000fe2000f8e023f */
[----:B------:R-:W-:Y:S01]  /*1c80*/  ISETP.GE.AND P1, PT, R22, c[0x0][0x1cc], PT ;  /* 0x0000730016007a0c */ /* 0x000fe20003f26270 */
[----:B------:R-:W-:Y:S01]  /*1c90*/  UIADD3 UR6, UR27, UR6, URZ ;  /* 0x000000061b067290 */ /* 0x000fe2000fffe03f */
[----:B------:R-:W-:Y:S01]  /*1ca0*/  SHF.R.S32.HI R30, RZ, 0x6, R3 ;  /* 0x00000006ff1e7819 */ /* 0x000fe20000011403 */
[----:B------:R-:W-:Y:S01]  /*1cb0*/  UIMAD UR4, UR12, UR5, UR4 ;  /* 0x000000050c0472a4 */ /* 0x000fe2000f8e0204 */
[C---:B------:R-:W-:Y:S01]  /*1cc0*/  ISETP.LT.OR P5, PT, R0.reuse, 0x1, P2 ;  /* 0x000000010000780c */ /* 0x040fe200017a1670 */
[----:B------:R-:W-:Y:S01]  /*1cd0*/  IMAD.MOV.U32 R246, RZ, RZ, 0x20 ;  /* 0x00000020fff67424 */ /* 0x000fe200078e00ff */
[----:B------:R-:W-:Y:S01]  /*1ce0*/  ISETP.LT.OR P3, PT, R0, 0x1, P1 ;  /* 0x000000010000780c */ /* 0x000fe20000f61670 */
[----:B------:R-:W-:Y:S01]  /*1cf0*/  IMAD R3, R30, 0x200, R20 ;  /* 0x000002001e037824 */ /* 0x000fe200078e0214 */
[----:B------:R-:W-:Y:S01]  /*1d00*/  ISETP.GE.AND P0, PT, R23, c[0x0][0x1cc], PT ;  /* 0x0000730017007a0c */ /* 0x000fe20003f06270 */
[----:B------:R-:W-:Y:S01]  /*1d10*/  IMAD.U32 R20, RZ, RZ, UR12 ;  /* 0x0000000cff147e24 */ /* 0x000fe2000f8e00ff */
[----:B------:R-:W-:Y:S01]  /*1d20*/  ISETP.LT.OR P6, PT, R0, 0x1, P4 ;  /* 0x000000010000780c */ /* 0x000fe200027c1670 */
[----:B------:R-:W-:Y:S01]  /*1d30*/  IMAD.SHL.U32 R240, R3, 0x2, RZ ;  /* 0x0000000203f07824 */ /* 0x000fe200078e00ff */
[----:B------:R-:W-:Y:S01]  /*1d40*/  CS2R R134, SRZ ;  /* 0x0000000000867805 */ /* 0x000fe2000001ff00 */
[----:B------:R-:W-:Y:S01]  /*1d50*/  IMAD.WIDE.U32 R34, R20, c[0x0][0x188], R10 ;  /* 0x0000620014227a25 */ /* 0x000fe200078e000a */
[----:B------:R-:W-:Y:S01]  /*1d60*/  CS2R R132, SRZ ;  /* 0x0000000000847805 */ /* 0x000fe2000001ff00 */
[----:B------:R-:W-:Y:S01]  /*1d70*/  CS2R R130, SRZ ;  /* 0x0000000000827805 */ /* 0x000fe2000001ff00 */
[----:B------:R-:W-:Y:S01]  /*1d80*/  CS2R R128, SRZ ;  /* 0x0000000000807805 */ /* 0x000fe2000001ff00 */
[----:B------:R-:W-:Y:S01]  /*1d90*/  @!PT LDS RZ, [RZ] ;  /* 0x00000000fffff984 */ /* 0x000fe20000000800 */
[----:B------:R-:W-:Y:S01]  /*1da0*/  @!PT LDS RZ, [RZ] ;  /* 0x00000000fffff984 */ /* 0x000fe20000000800 */
[----:B------:R-:W-:Y:S01]  /*1db0*/  @!PT LDS RZ, [RZ] ;  /* 0x00000000fffff984 */ /* 0x000fe20000000800 */
[----:B------:R1:W-:Y:S01]  /*1dc0*/  LDGSTS.E.BYPASS.LTC128B.128 [R240+0x8080], [R4.64], !P5 ;  /* 0x0808000004f07fae */ /* 0x0003e2000e901d56 */
[----:B------:R-:W-:Y:S01]  /*1dd0*/  ISETP.LT.OR P5, PT, R0, 0x21, P2 ;  /* 0x000000210000780c */ /* 0x000fe200017a1670 */
[----:B------:R-:W-:Y:S01]  /*1de0*/  IMAD.WIDE.U32 R14, R20, c[0x0][0x278], R18 ;  /* 0x00009e00140e7a25 */ /* 0x000fe200078e0012 */
[C---:B------:R-:W-:Y:S01]  /*1df0*/  ISETP.LT.OR P2, PT, R0.reuse, 0x21, P1 ;  /* 0x000000210000780c */ /* 0x040fe20000f41670 */
[----:B------:R1:W-:Y:S01]  /*1e00*/  LDGSTS.E.BYPASS.LTC128B.128 [R240+0xa080], [R4.64+0x80], !P3 ;  /* 0x0a08008004f07fae */ /* 0x0003e2000d901d56 */
[C---:B------:R-:W-:Y:S01]  /*1e10*/  LEA R12, P3, R13.reuse, R6, 0x6 ;  /* 0x000000060d0c7211 */ /* 0x040fe200078630ff */
[----:B------:R-:W-:Y:S01]  /*1e20*/  CS2R R126, SRZ ;  /* 0x00000000007e7805 */ /* 0x000fe2000001ff00 */
[C---:B------:R-:W-:Y:S01]  /*1e30*/  ISETP.LT.OR P1, PT, R0.reuse, 0x21, P0 ;  /* 0x000000210000780c */ /* 0x040fe20000721670 */
[----:B------:R-:W-:Y:S01]  /*1e40*/  STL.64 [R1], R34 ;  /* 0x0000002201007387 */ /* 0x000fe20000100a00 */
[----:B------:R-:W-:Y:S01]  /*1e50*/  LEA.HI.X R13, R13, R7, R32, 0x6, P3 ;  /* 0x000000070d0d7211 */ /* 0x000fe200018f3420 */
[----:B------:R-:W-:Y:S01]  /*1e60*/  CS2R R124, SRZ ;  /* 0x00000000007c7805 */ /* 0x000fe2000001ff00 */
[C---:B------:R-:W-:Y:S01]  /*1e70*/  ISETP.LT.OR P3, PT, R0.reuse, 0x1, P0 ;  /* 0x000000010000780c */ /* 0x040fe20000761670 */
[----:B------:R-:W-:Y:S01]  /*1e80*/  CS2R R122, SRZ ;  /* 0x00000000007a7805 */ /* 0x000fe2000001ff00 */
[----:B------:R-:W-:Y:S01]  /*1e90*/  ISETP.LT.OR P0, PT, R0, 0x21, P4 ;  /* 0x000000210000780c */ /* 0x000fe20002701670 */
[----:B------:R-:W-:Y:S01]  /*1ea0*/  CS2R R120, SRZ ;  /* 0x0000000000787805 */ /* 0x000fe2000001ff00 */
[----:B------:R-:W-:Y:S01]  /*1eb0*/  ISETP.GE.AND P4, PT, R2, c[0x0][0x19c], PT ;  /* 0x0000670002007a0c */ /* 0x000fe20003f86270 */
[----:B------:R-:W-:Y:S01]  /*1ec0*/  CS2R R118, SRZ ;  /* 0x0000000000767805 */ /* 0x000fe2000001ff00 */
[----:B------:R-:W-:Y:S01]  /*1ed0*/  IADD3 R21, R35, UR4, RZ ;  /* 0x0000000423157c10 */ /* 0x000fe2000fffe0ff */
[----:B------:R-:W-:Y:S01]  /*1ee0*/  ULDC.64 UR4, c[0x0][0x278] ;  /* 0x00009e0000047ab9 */ /* 0x000fe20000000a00 */
[----:B------:R-:W-:Y:S01]  /*1ef0*/  SHF.R.S32.HI R19, RZ, 0x2, R33 ;  /* 0x00000002ff137819 */ /* 0x000fe20000011421 */
[----:B------:R-:W-:Y:S01]  /*1f00*/  UIMAD UR4, UR11, UR4, URZ ;  /* 0x000000040b0472a4 */ /* 0x000fe2000f8e023f */
[----:B------:R-:W-:Y:S01]  /*1f10*/  CS2R R116, SRZ ;  /* 0x0000000000747805 */ /* 0x000fe2000001ff00 */
[----:B------:R2:W-:Y:S01]  /*1f20*/  STL [R1+0x8], R21 ;  /* 0x0000081501007387 */ /* 0x0005e20000100800 */
        /* <DEDUP_REMOVED lines=10> */
[----:B------:R-:W-:Y:S01]  /*1fd0*/  CS2R R102, SRZ ;  /* 0x0000000000667805 */ /* 0x000fe2000001ff00 */
[----:B------:R3:W-:Y:S01]  /*1fe0*/  LDGSTS.E.BYPASS.LTC128B.128 [R240+0x9080], [R8.64], !P5 ;  /* 0x0908000008f07fae */ /* 0x0007e2000e901d56 */
[C---:B------:R-:W-:Y:S01]  /*1ff0*/  ISETP.LT.OR P5, PT, R0.reuse, 0x1, P3 ;  /* 0x000000010000780c */ /* 0x040fe20001fa1670 */
        /* <DEDUP_REMOVED lines=14> */
[----:B------:R4:W-:Y:S01]  /*20e0*/  LDGSTS.E.BYPASS.LTC128B.128 [R240+0x80], [R6.64], !P6 ;  /* 0x0008000006f07fae */ /* 0x0009e2000f101d56 */
[C---:B------:R-:W-:Y:S01]  /*20f0*/  ISETP.LT.OR P6, PT, R0.reuse, 0x1, P2 ;  /* 0x000000010000780c */ /* 0x040fe200017c1670 */
[----:B------:R-:W-:Y:S01]  /*2100*/  CS2R R80, SRZ ;  /* 0x0000000000507805 */ /* 0x000fe2000001ff00 */
[----:B------:R-:W-:Y:S01]  /*2110*/  CS2R R78, SRZ ;  /* 0x00000000004e7805 */ /* 0x000fe2000001ff00 */
[----:B------:R4:W-:Y:S01]  /*2120*/  LDGSTS.E.BYPASS.LTC128B.128 [R240+0x2080], [R6.64+0x80], !P5 ;  /* 0x0208008006f07fae */ /* 0x0009e2000e901d56 */
[C---:B------:R-:W-:Y:S01]  /*2130*/  ISETP.LT.OR P5, PT, R0.reuse, 0x1, P1 ;  /* 0x000000010000780c */ /* 0x040fe20000fa1670 */
[----:B------:R-:W-:Y:S01]  /*2140*/  CS2R R76, SRZ ;  /* 0x00000000004c7805 */ /* 0x000fe2000001ff00 */
[----:B------:R-:W-:Y:S01]  /*2150*/  P2R R10, PR, RZ, 0x40 ;  /* 0x00000040ff0a7803 */ /* 0x000fe20000000000 */
[----:B-1----:R-:W-:Y:S01]  /*2160*/  IMAD.U32 R4, RZ, RZ, UR26 ;  /* 0x0000001aff047e24 */ /* 0x002fe2000f8e00ff */
[C---:B------:R-:W-:Y:S01]  /*2170*/  ISETP.LT.OR P6, PT, R0.reuse, 0x21, P4 ;  /* 0x000000210000780c */ /* 0x040fe200027c1670 */
[----:B------:R-:W-:Y:S01]  /*2180*/  IMAD.U32 R5, RZ, RZ, UR27 ;  /* 0x0000001bff057e24 */ /* 0x000fe2000f8e00ff */
[----:B------:R-:W-:Y:S01]  /*2190*/  ISETP.LT.OR P4, PT, R0, 0x21, P1 ;  /* 0x000000210000780c */ /* 0x000fe20000f81670 */
[----:B------:R-:W-:Y:S01]  /*21a0*/  IMAD.U32 R5, RZ, RZ, UR6 ;  /* 0x00000006ff057e24 */ /* 0x000fe2000f8e00ff */
[----:B------:R-:W-:Y:S01]  /*21b0*/  ISETP.NE.AND P1, PT, R10, RZ, PT ;  /* 0x000000ff0a00720c */ /* 0x000fe20003f25270 */
[----:B------:R-:W-:Y:S01]  /*21c0*/  ULDC.64 UR6, c[0x0][0x210] ;  /* 0x0000840000067ab9 */ /* 0x000fe20000000a00 */
[C---:B------:R-:W-:Y:S01]  /*21d0*/  LEA R3, P0, R4.reuse, R34, 0x6 ;  /* 0x0000002204037211 */ /* 0x040fe200078030ff */
[----:B------:R-:W-:Y:S01]  /*21e0*/  UIMAD UR6, UR24, UR6, URZ ;  /* 0x00000006180672a4 */ /* 0x000fe2000f8e023f */
[----:B------:R1:W-:Y:S01]  /*21f0*/  STL.64 [R1+0x18], R14 ;  /* 0x0000180e01007387 */ /* 0x0003e20000100a00 */
[----:B------:R-:W-:Y:S01]  /*2200*/  CS2R R74, SRZ ;  /* 0x00000000004a7805 */ /* 0x000fe2000001ff00 */
[----:B------:R-:W-:Y:S01]  /*2210*/  LEA.HI.X R5, R4, R21, R5, 0x6, P0 ;  /* 0x0000001504057211 */ /* 0x000fe200000f3405 */
[----:B------:R-:W-:Y:S01]  /*2220*/  UIMAD UR7, UR19, UR7, UR6 ;  /* 0x00000007130772a4 */ /* 0x000fe2000f8e0206 */
[----:B------:R-:W-:Y:S01]  /*2230*/  LEA R4, P0, R3, c[0x0][0x160], 0x1 ;  /* 0x0000580003047a11 */ /* 0x000fe200078008ff */
[----:B------:R-:W-:Y:S01]  /*2240*/  UIMAD UR6, UR12, UR5, UR4 ;  /* 0x000000050c0672a4 */ /* 0x000fe2000f8e0204 */
[----:B---3--:R-:W-:Y:S01]  /*2250*/  P2R R8, PR, RZ, 0x20 ;  /* 0x00000020ff087803 */ /* 0x008fe20000000000 */
[----:B------:R-:W-:Y:S01]  /*2260*/  IMAD.IADD R9, R17, 0x1, R24 ;  /* 0x0000000111097824 */ /* 0x000fe200078e0218 */
[C---:B------:R-:W-:Y:S01]  /*2270*/  ISETP.LT.OR P5, PT, R0.reuse, 0x21, P3 ;  /* 0x000000210000780c */ /* 0x040fe20001fa1670 */
[----:B------:R4:W-:Y:S01]  /*2280*/  LDGSTS.E.BYPASS.LTC128B.128 [R240+0x4080], [R6.64+0x100], !P1 ;  /* 0x0408010006f07fae */ /* 0x0009e2000c901d56 */
[----:B------:R-:W-:Y:S01]  /*2290*/  ISETP.LT.OR P3, PT, R0, 0x21, P2 ;  /* 0x000000210000780c */ /* 0x000fe20001761670 */
[----:B------:R-:W-:Y:S01]  /*22a0*/  IMAD.U32 R0, RZ, RZ, UR21 ;  /* 0x00000015ff007e24 */ /* 0x000fe2000f8e00ff */
[----:B------:R-:W-:Y:S01]  /*22b0*/  ISETP.NE.AND P2, PT, R8, RZ, PT ;  /* 0x000000ff0800720c */ /* 0x000fe20003f45270 */
[----:B------:R-:W-:Y:S01]  /*22c0*/  IMAD.MOV.U32 R8, RZ, RZ, R16 ;  /* 0x000000ffff087224 */ /* 0x000fe200078e0010 */
[----:B------:R-:W-:Y:S01]  /*22d0*/  ISETP.GE.AND P1, PT, R22, c[0x0][0x16c], PT ;  /* 0x00005b0016007a0c */ /* 0x000fe20003f26270 */
[----:B------:R-:W-:Y:S01]  /*22e0*/  ULDC.64 UR4, c[0x0][0x218] ;  /* 0x0000860000047ab9 */ /* 0x000fe20000000a00 */
[----:B------:R-:W-:Y:S01]  /*22f0*/  IADD3 R0, -R0, UR17, -R248 ;  /* 0x0000001100007c10 */ /* 0x000fe2000fffe9f8 */
[----:B------:R-:W-:Y:S01]  /*2300*/  UIMAD UR4, UR11, UR4, URZ ;  /* 0x000000040b0472a4 */ /* 0x000fe2000f8e023f */
[----:B------:R-:W-:Y:S01]  /*2310*/  LEA.HI.X R5, R3, c[0x0][0x164], R5, 0x1, P0 ;  /* 0x0000590003057a11 */ /* 0x000fe200000f0c05 */
[----:B------:R-:W-:Y:S01]  /*2320*/  IMAD.U32 R3, RZ, RZ, UR19 ;  /* 0x00000013ff037e24 */ /* 0x000fe2000f8e00ff */
[-C--:B--2---:R-:W-:Y:S01]  /*2330*/  LEA.HI R21, R36, R101.reuse, RZ, 0x4 ;  /* 0x0000006524157211 */ /* 0x084fe200078f20ff */
[----:B------:R-:W-:Y:S01]  /*2340*/  UIMAD UR5, UR12, UR5, UR4 ;  /* 0x000000050c0572a4 */ /* 0x000fe2000f8e0204 */
[----:B------:R-:W-:Y:S01]  /*2350*/  IADD3 R11, R15, UR6, RZ ;  /* 0x000000060f0b7c10 */ /* 0x000fe2000fffe0ff */
[----:B------:R-:W-:Y:S01]  /*2360*/  IMAD.WIDE.U32 R8, R3, c[0x0][0x210], R8 ;  /* 0x0000840003087a25 */ /* 0x000fe200078e0008 */
[----:B------:R-:W-:Y:S01]  /*2370*/  CS2R R72, SRZ ;  /* 0x0000000000487805 */ /* 0x000fe2000001ff00 */
[----:B------:R4:W-:Y:S01]  /*2380*/  LDGSTS.E.BYPASS.LTC128B.128 [R240+0x6080], [R6.64+0x180], !P2 ;  /* 0x0608018006f07fae */ /* 0x0009e2000d101d56 */
[----:B------:R-:W-:Y:S01]  /*2390*/  ISETP.GE.AND P2, PT, R2, c[0x0][0x16c], PT ;  /* 0x00005b0002007a0c */ /* 0x000fe20003f46270 */
[----:B------:R-:W-:Y:S01]  /*23a0*/  IMAD.MOV.U32 R3, RZ, RZ, c[0x0][0x178] ;  /* 0x00005e00ff037624 */ /* 0x000fe200078e00ff */
[----:B-1----:R-:W-:Y:S01]  /*23b0*/  LEA.HI R15, R36, R101, RZ, 0x5 ;  /* 0x00000065240f7211 */ /* 0x002fe200078f28ff */
[----:B------:R1:W-:Y:S01]  /*23c0*/  LDGSTS.E.BYPASS.LTC128B.128 [R240+0x1080], [R12.64], !P6 ;  /* 0x010800000cf07fae */ /* 0x0003e2000f101d56 */
[C---:B------:R-:W-:Y:S01]  /*23d0*/  ISETP.LT.OR P6, PT, R0.reuse, 0x1, P2 ;  /* 0x000000010000780c */ /* 0x040fe200017c1670 */
        /* <DEDUP_REMOVED lines=18> */
[----:B------:R2:W-:Y:S01]  /*2500*/  LDGSTS.E.BYPASS.LTC128B.128 [R240+0x10080], [R4.64], !P6 ;  /* 0x1008000004f07fae */ /* 0x0005e2000f101d56 */
[----:B------:R-:W-:Y:S01]  /*2510*/  ISETP.GT.AND P6, PT, R101, 0xf, PT ;  /* 0x0000000f6500780c */ /* 0x000fe20003fc4270 */
[----:B------:R-:W-:Y:S01]  /*2520*/  CS2R R54, SRZ ;  /* 0x0000000000367805 */ /* 0x000fe2000001ff00 */
[----:B----4-:R-:W-:Y:S01]  /*2530*/  IMAD.MOV.U32 R7, RZ, RZ, c[0x0][0x17c] ;  /* 0x00005f00ff077624 */ /* 0x010fe200078e00ff */
[----:B------:R2:W-:Y:S01]  /*2540*/  LDGSTS.E.BYPASS.LTC128B.128 [R240+0x12080], [R4.64+0x80], !P3 ;  /* 0x1208008004f07fae */ /* 0x0005e2000d901d56 */
[----:B------:R-:W-:Y:S01]  /*2550*/  ISETP.LT.OR P3, PT, R0, 0x1, P4 ;  /* 0x000000010000780c */ /* 0x000fe20002761670 */
[----:B------:R-:W-:Y:S01]  /*2560*/  CS2R R52, SRZ ;  /* 0x0000000000347805 */ /* 0x000fe2000001ff00 */
[C---:B------:R-:W-:Y:S01]  /*2570*/  ISETP.GE.AND P6, PT, R2.reuse, c[0x0][0x16c], PT ;  /* 0x00005b0002007a0c */ /* 0x040fe20003fc6270 */
[----:B------:R2:W-:Y:S01]  /*2580*/  LDGSTS.E.BYPASS.LTC128B.128 [R240+0x14080], [R4.64+0x100], !P0 ;  /* 0x1408010004f07fae */ /* 0x0005e2000c101d56 */
[C---:B------:R-:W-:Y:S01]  /*2590*/  LEA R6, P0, R3.reuse, R4, 0x6 ;  /* 0x0000000403067211 */ /* 0x040fe200078030ff */
[----:B------:R-:W-:Y:S01]  /*25a0*/  CS2R R50, SRZ ;  /* 0x0000000000327805 */ /* 0x000fe2000001ff00 */
[----:B------:R-:W-:Y:S01]  /*25b0*/  SEL R35, RZ, 0x1, P6 ;  /* 0x00000001ff237807 */ /* 0x000fe20003000000 */
[----:B------:R3:W-:Y:S01]  /*25c0*/  STL [R1+0x30], R11 ;  /* 0x0000300b01007387 */ /* 0x0007e20000100800 */
[----:B------:R-:W-:Y:S01]  /*25d0*/  LEA.HI.X R7, R3, R5, R7, 0x6, P0 ;  /* 0x0000000503077211 */ /* 0x000fe200000f3407 */
[----:B------:R-:W-:Y:S01]  /*25e0*/  CS2R R48, SRZ ;  /* 0x0000000000307805 */ /* 0x000fe2000001ff00 */
[----:B------:R-:W-:Y:S01]  /*25f0*/  IADD3 R3, R9, UR7, RZ ;  /* 0x0000000709037c10 */ /* 0x000fe2000fffe0ff */
[----:B------:R-:W-:Y:S01]  /*2600*/  ULDC.64 UR6, c[0x0][0x208] ;  /* 0x0000820000067ab9 */ /* 0x000fe20000000a00 */
[----:B------:R-:W-:Y:S01]  /*2610*/  SHF.R.S32.HI R9, RZ, 0x1f, R33 ;  /* 0x0000001fff097819 */ /* 0x000fe20000011421 */
[----:B------:R2:W-:Y:S01]  /*2620*/  LDGSTS.E.BYPASS.LTC128B.128 [R240+0x16080], [R4.64+0x180], !P3 ;  /* 0x1608018004f07fae */ /* 0x0005e2000d901d56 */
[----:B------:R-:W-:Y:S01]  /*2630*/  ISETP.GT.AND P3, PT, R101, 0xf, PT ;  /* 0x0000000f6500780c */ /* 0x000fe20003f64270 */
[----:B------:R-:W-:Y:S01]  /*2640*/  UIMAD UR4, UR8, UR6, URZ ;  /* 0x00000006080472a4 */ /* 0x000fe2000f8e023f */
[----:B-1----:R-:W-:Y:S01]  /*2650*/  SHF.R.S32.HI R13, RZ, 0x4, R21 ;  /* 0x00000004ff0d7819 */ /* 0x002fe20000011415 */
[----:B------:R1:W-:Y:S01]  /*2660*/  LDGSTS.E.BYPASS.LTC128B.128 [R240+0x11080], [R6.64], !P2 ;  /* 0x1108000006f07fae */ /* 0x0003e2000d101d56 */
[----:B------:R-:W-:Y:S01]  /*2670*/  UIMAD.WIDE.U32 UR26, UR15, UR6, URZ ;  /* 0x000000060f1a72a5 */ /* 0x000fe2000f8e003f */
[C---:B------:R-:W-:Y:S01]  /*2680*/  ISETP.GE.AND P2, PT, R2.reuse, c[0x0][0x1fc], PT ;  /* 0x00007f0002007a0c */ /* 0x040fe20003f46270 */
[----:B------:R-:W-:Y:S01]  /*2690*/  UIMAD UR4, UR15, UR7, UR4 ;  /* 0x000000070f0472a4 */ /* 0x000fe2000f8e0204 */
[----:B------:R-:W-:Y:S01]  /*26a0*/  LEA.HI R10, R21, R13, RZ, 0x1 ;  /* 0x0000000d150a7211 */ /* 0x000fe200078f08ff */
[----:B------:R1:W-:Y:S01]  /*26b0*/  LDGSTS.E.BYPASS.LTC128B.128 [R240+0x13080], [R6.64+0x80], !P1 ;  /* 0x1308008006f07fae */ /* 0x0003e2000c901d56 */
[----:B------:R-:W-:Y:S01]  /*26c0*/  ISETP.GE.AND P1, PT, R2, c[0x0][0x1fc], PT ;  /* 0x00007f0002007a0c */ /* 0x000fe20003f26270 */
[----:B------:R-:W-:Y:S01]  /*26d0*/  IMAD.MOV.U32 R2, RZ, RZ, R8 ;  /* 0x000000ffff027224 */ /* 0x000fe200078e0008 */
[----:B------:R-:W-:Y:S01]  /*26e0*/  LOP3.LUT R10, R10, 0xfffffffe, RZ, 0xc0, !PT ;  /* 0xfffffffe0a0a7812 */ /* 0x000fe200078ec0ff */
[----:B------:R-:W-:Y:S01]  /*26f0*/  UIADD3 UR4, UR27, UR4, URZ ;  /* 0x000000041b047290 */ /* 0x000fe2000fffe03f */
[----:B------:R-:W-:Y:S01]  /*2700*/  SHF.R.S32.HI R8, RZ, 0x1f, R15 ;  /* 0x0000001fff087819 */ /* 0x000fe2000001140f */
[----:B------:R-:W-:Y:S01]  /*2710*/  IMAD.WIDE.U32 R250, R20, c[0x0][0x218], R2 ;  /* 0x0000860014fa7a25 */ /* 0x000fe200078e0002 */
[----:B------:R-:W-:Y:S01]  /*2720*/  ULDC.64 UR8, c[0x0][0x288] ;  /* 0x0000a20000087ab9 */ /* 0x000fe20000000a00 */
[----:B------:R-:W-:Y:S01]  /*2730*/  CS2R R46, SRZ ;  /* 0x00000000002e7805 */ /* 0x000fe2000001ff00 */
[----:B------:R-:W-:Y:S01]  /*2740*/  UIMAD UR8, UR24, UR8, URZ ;  /* 0x00000008180872a4 */ /* 0x000fe2000f8e023f */
[----:B------:R-:W-:Y:S01]  /*2750*/  IMAD.IADD R17, R13, 0x1, -R10 ;  /* 0x000000010d117824 */ /* 0x000fe200078e0a0a */
[----:B------:R-:W-:Y:S01]  /*2760*/  IADD3 R252, R251, UR5, RZ ;  /* 0x00000005fbfc7c10 */ /* 0x000fe2000fffe0ff */
[----:B------:R-:W-:Y:S01]  /*2770*/  IMAD.U32 R3, RZ, RZ, UR4 ;  /* 0x00000004ff037e24 */ /* 0x000fe2000f8e00ff */
[----:B------:R-:W-:Y:S01]  /*2780*/  SHF.R.S32.HI R10, RZ, 0x5, R15 ;  /* 0x00000005ff0a7819 */ /* 0x000fe2000001140f */
[----:B------:R-:W-:Y:S01]  /*2790*/  ULDC.64 UR4, c[0x0][0x238] ;  /* 0x00008e0000047ab9 */ /* 0x000fe20000000a00 */
[----:B------:R-:W-:Y:S01]  /*27a0*/  CS2R R44, SRZ ;  /* 0x00000000002c7805 */ /* 0x000fe2000001ff00 */
[----:B------:R-:W-:Y:S01]  /*27b0*/  UIMAD UR4, UR24, UR4, URZ ;  /* 0x00000004180472a4 */ /* 0x000fe2000f8e023f */
[----:B------:R-:W-:Y:S01]  /*27c0*/  LEA.HI R16, R10, R10, RZ, 0x1 ;  /* 0x0000000a0a107211 */ /* 0x000fe200078f08ff */
[----:B------:R-:W-:Y:S01]  /*27d0*/  UIMAD UR8, UR19, UR9, UR8 ;  /* 0x00000009130872a4 */ /* 0x000fe2000f8e0208 */
[----:B--2---:R-:W-:Y:S01]  /*27e0*/  @!P3 IADD3 R4, P0, R14, UR21, RZ ;  /* 0x000000150e04bc10 */ /* 0x004fe2000ff1e0ff */
[----:B------:R-:W-:Y:S01]  /*27f0*/  UIMAD UR4, UR19, UR5, UR4 ;  /* 0x00000005130472a4 */ /* 0x000fe2000f8e0204 */
[----:B------:R-:W-:Y:S01]  /*2800*/  P2R R14, PR, RZ, 0x2 ;  /* 0x00000002ff0e7803 */ /* 0x000fe20000000000 */
[----:B------:R-:W-:Y:S01]  /*2810*/  CS2R R42, SRZ ;  /* 0x00000000002a7805 */ /* 0x000fe2000001ff00 */
[----:B------:R-:W-:Y:S01]  /*2820*/  @!P3 IADD3.X R5, R11, UR25, RZ, P0, !PT ;  /* 0x000000190b05bc10 */ /* 0x000fe200087fe4ff */
[----:B------:R-:W-:Y:S01]  /*2830*/  CS2R R40, SRZ ;  /* 0x0000000000287805 */ /* 0x000fe2000001ff00 */
[----:B------:R-:W-:-:S02]  /*2840*/  @!P3 LEA R12, P0, R4, c[0x0][0x258], 0x2 ;  /* 0x00009600040cba11 */ /* 0x000fc400078010ff */
[----:B---3--:R-:W-:Y:S02]  /*2850*/  P2R R11, PR, RZ, 0x4 ;  /* 0x00000004ff0b7803 */ /* 0x008fe40000000000 */
[----:B------:R-:W-:Y:S01]  /*2860*/  @!P3 LEA.HI.X R13, R4, c[0x0][0x25c], R5, 0x2, P0 ;  /* 0x00009700040dba11 */ /* 0x000fe200000f1405 */
[----:B------:R-:W-:Y:S01]  /*2870*/  IMAD.U32 R4, RZ, RZ, UR26 ;  /* 0x0000001aff047e24 */ /* 0x000fe2000f8e00ff */
[C---:B------:R-:W-:Y:S01]  /*2880*/  ISETP.LT.OR P2, PT, R0.reuse, 0x21, P5 ;  /* 0x000000210000780c */ /* 0x040fe20002f41670 */
[----:B------:R-:W-:Y:S01]  /*2890*/  IMAD.U32 R5, RZ, RZ, UR27 ;  /* 0x0000001bff057e24 */ /* 0x000fe2000f8e00ff */
[----:B------:R-:W-:Y:S02]  /*28a0*/  ISETP.LT.OR P1, PT, R0, 0x21, P4 ;  /* 0x000000210000780c */ /* 0x000fe40002721670 */
[C---:B------:R-:W-:Y:S02]  /*28b0*/  LEA R2, P0, R4.reuse, R250, 0x6 ;  /* 0x000000fa04027211 */ /* 0x040fe400078030ff */
[----:B------:R-:W-:Y:S01]  /*28c0*/  ISETP.NE.AND P5, PT, R11, RZ, PT ;  /* 0x000000ff0b00720c */ /* 0x000fe20003fa5270 */
[----:B------:R-:W-:Y:S01]  /*28d0*/  IMAD.U32 R11, RZ, RZ, UR6 ;  /* 0x00000006ff0b7e24 */ /* 0x000fe2000f8e00ff */
[----:B------:R-:W-:-:S02]  /*28e0*/  LEA.HI.X R3, R4, R252, R3, 0x6, P0 ;  /* 0x000000fc04037211 */ /* 0x000fc400000f3403 */
[----:B------:R-:W-:Y:S02]  /*28f0*/  LEA.HI R5, R8, R10, RZ, 0x2 ;  /* 0x0000000a08057211 */ /* 0x000fe400078f10ff */
[C---:B------:R-:W-:Y:S01]  /*2900*/  ISETP.GE.AND P0, PT, R22.reuse, c[0x0][0x16c], PT ;  /* 0x00005b0016007a0c */ /* 0x040fe20003f06270 */
[----:B------:R1:W-:Y:S01]  /*2910*/  LDGSTS.E.BYPASS.LTC128B.128 [R240+0x15080], [R6.64+0x100], !P2 ;  /* 0x1508010006f07fae */ /* 0x0003e2000d101d56 */
[C---:B------:R-:W-:Y:S02]  /*2920*/  ISETP.GE.AND P3, PT, R22.reuse, c[0x0][0x1fc], PT ;  /* 0x00007f0016007a0c */ /* 0x040fe40003f66270 */
[----:B------:R-:W-:Y:S01]  /*2930*/  ISETP.GE.AND P4, PT, R22, c[0x0][0x1fc], PT ;  /* 0x00007f0016007a0c */ /* 0x000fe20003f86270 */
[----:B------:R1:W-:Y:S01]  /*2940*/  LDGSTS.E.BYPASS.LTC128B.128 [R240+0x17080], [R6.64+0x180], !P1 ;  /* 0x1708018006f07fae */ /* 0x0003e2000c901d56 */
[----:B------:R-:W-:Y:S02]  /*2950*/  LEA.HI R8, R9, R19, RZ, 0x3 ;  /* 0x0000001309087211 */ /* 0x000fe400078f18ff */
[----:B------:R-:W-:-:S02]  /*2960*/  SEL R22, RZ, 0x1, P5 ;  /* 0x00000001ff167807 */ /* 0x000fc40002800000 */
[----:B------:R-:W-:Y:S02]  /*2970*/  ISETP.GT.AND P5, PT, R101, 0xf, PT ;  /* 0x0000000f6500780c */ /* 0x000fe40003fa4270 */
[----:B------:R-:W-:Y:S02]  /*2980*/  SEL R32, RZ, 0xffffffff, P0 ;  /* 0xffffffffff207807 */ /* 0x000fe40000000000 */
[----:B------:R-:W-:Y:S02]  /*2990*/  LOP3.LUT R8, R8, 0xfffffff8, RZ, 0xc0, !PT ;  /* 0xfffffff808087812 */ /* 0x000fe400078ec0ff */
[----:B------:R-:W-:Y:S02]  /*29a0*/  ISETP.GE.AND P0, PT, R25, c[0x0][0x16c], PT ;  /* 0x00005b0019007a0c */ /* 0x000fe40003f06270 */
[----:B------:R-:W-:Y:S01]  /*29b0*/  LOP3.LUT R9, R5, 0xfffffffc, RZ, 0xc0, !PT ;  /* 0xfffffffc05097812 */ /* 0x000fe200078ec0ff */
[----:B------:R-:W-:Y:S01]  /*29c0*/  IMAD.IADD R24, R19, 0x1, -R8 ;  /* 0x0000000113187824 */ /* 0x000fe200078e0a08 */
[----:B------:R-:W-:-:S02]  /*29d0*/  LOP3.LUT R5, R16, 0xfffffffe, RZ, 0xc0, !PT ;  /* 0xfffffffe10057812 */ /* 0x000fc400078ec0ff */
[----:B------:R-:W-:Y:S01]  /*29e0*/  ISETP.GE.AND P1, PT, R23, c[0x0][0x16c], PT ;  /* 0x00005b0017007a0c */ /* 0x000fe20003f26270 */
[C---:B------:R-:W-:Y:S01]  /*29f0*/  IMAD.IADD R18, R10.reuse, 0x1, -R9 ;  /* 0x000000010a127824 */ /* 0x040fe200078e0a09 */
[----:B------:R-:W-:Y:S01]  /*2a00*/  SEL R243, RZ, 0x8, P0 ;  /* 0x00000008fff37807 */ /* 0x000fe20000000000 */
[----:B------:R-:W-:Y:S01]  /*2a10*/  IMAD.IADD R236, R10, 0x1, -R5 ;  /* 0x000000010aec7824 */ /* 0x000fe200078e0a05 */
[----:B------:R-:W-:Y:S01]  /*2a20*/  ISETP.NE.AND P6, PT, R14, RZ, PT ;  /* 0x000000ff0e00720c */ /* 0x000fe20003fc5270 */
[----:B------:R-:W-:Y:S01]  /*2a30*/  IMAD.U32 R14, RZ, RZ, UR7 ;  /* 0x00000007ff0e7e24 */ /* 0x000fe2000f8e00ff */
[----:B------:R-:W-:Y:S01]  /*2a40*/  LEA R4, P0, R2, c[0x0][0x1f0], 0x1 ;  /* 0x00007c0002047a11 */ /* 0x000fe200078008ff */
[----:B------:R-:W-:Y:S01]  /*2a50*/  USHF.L.U64.HI UR7, UR6, 0x5, UR7 ;  /* 0x0000000506077899 */ /* 0x000fe20008010207 */
[----:B------:R-:W-:Y:S01]  /*2a60*/  LOP3.LUT R8, R21, 0xfffffff0, RZ, 0xc0, !PT ;  /* 0xfffffff015087812 */ /* 0x000fe200078ec0ff */
[----:B------:R-:W-:Y:S01]  /*2a70*/  USHF.L.U32 UR6, UR6, 0x5, URZ ;  /* 0x0000000506067899 */ /* 0x000fe2000800063f */
[----:B------:R-:W-:Y:S01]  /*2a80*/  LOP3.LUT R9, R15, 0xffffffe0, RZ, 0xc0, !PT ;  /* 0xffffffe00f097812 */ /* 0x000fe200078ec0ff */
[----:B-1----:R-:W-:Y:S01]  /*2a90*/  IMAD.MOV.U32 R6, RZ, RZ, R28 ;  /* 0x000000ffff067224 */ /* 0x002fe200078e001c */
[----:B------:R-:W-:Y:S01]  /*2aa0*/  SEL R34, RZ, 0x4, P1 ;  /* 0x00000004ff227807 */ /* 0x000fe20000800000 */
[C---:B------:R-:W-:Y:S01]  /*2ab0*/  IMAD.IADD R8, R101.reuse, 0x1, -R8 ;  /* 0x0000000165087824 */ /* 0x040fe200078e0a08 */
[----:B------:R-:W-:Y:S01]  /*2ac0*/  SEL R15, RZ, 0xffffffff, P3 ;  /* 0xffffffffff0f7807 */ /* 0x000fe20001800000 */
[----:B------:R-:W-:Y:S01]  /*2ad0*/  IMAD.IADD R9, R101, 0x1, -R9 ;  /* 0x0000000165097824 */ /* 0x000fe200078e0a09 */
[----:B------:R-:W-:-:S02]  /*2ae0*/  ISETP.GE.AND P1, PT, R23, c[0x0][0x1fc], PT ;  /* 0x00007f0017007a0c */ /* 0x000fc40003f26270 */
[----:B------:R-:W-:Y:S01]  /*2af0*/  LEA.HI.X R5, R2, c[0x0][0x1f4], R3, 0x1, P0 ;  /* 0x00007d0002057a11 */ /* 0x000fe200000f0c03 */
[----:B------:R-:W-:Y:S01]  /*2b00*/  @!P5 IMAD.SHL.U32 R2, R101, 0x10, RZ ;  /* 0x000000106502d824 */ /* 0x000fe200078e00ff */
[C---:B------:R-:W-:Y:S02]  /*2b10*/  ISETP.LT.OR P3, PT, R0.reuse, 0x1, P6 ;  /* 0x000000010000780c */ /* 0x040fe40003761670 */
[----:B------:R-:W-:Y:S02]  /*2b20*/  ISETP.GE.AND P2, PT, R23, c[0x0][0x1fc], PT ;  /* 0x00007f0017007a0c */ /* 0x000fe40003f46270 */
[C---:B------:R-:W-:Y:S01]  /*2b30*/  ISETP.LT.OR P0, PT, R0.reuse, 0x1, P4 ;  /* 0x000000010000780c */ /* 0x040fe20002701670 */
[----:B------:R1:W-:Y:S01]  /*2b40*/  @!P5 LDGSTS.E.BYPASS.LTC128B.128 [R2+0x20080], [R12.64] ;  /* 0x200800000c02dfae */ /* 0x0003e2000b901d56 */
[----:B------:R-:W-:Y:S02]  /*2b50*/  SEL R242, RZ, 0x4, P1 ;  /* 0x00000004fff27807 */ /* 0x000fe40000800000 */
[----:B------:R-:W-:Y:S01]  /*2b60*/  ISETP.LT.OR P1, PT, R0, 0x1, P2 ;  /* 0x000000010000780c */ /* 0x000fe20001721670 */
[----:B------:R-:W0:Y:S01]  /*2b70*/  LDGDEPBAR ;  /* 0x00000000000079af */ /* 0x000e220000000000 */
[----:B------:R-:W-:-:S02]  /*2b80*/  SHF.R.S32.HI R10, RZ, 0x1f, R9 ;  /* 0x0000001fff0a7819 */ /* 0x000fc40000011409 */
[----:B------:R-:W-:Y:S01]  /*2b90*/  IADD3 R3, R27, UR4, RZ ;  /* 0x000000041b037c10 */ /* 0x000fe2000fffe0ff */
[----:B------:R2:W-:Y:S01]  /*2ba0*/  LDGSTS.E.BYPASS.LTC128B.128 [R240+0x18080], [R4.64], !P3 ;  /* 0x1808000004f07fae */ /* 0x0005e2000d901d56 */
[C---:B------:R-:W-:Y:S01]  /*2bb0*/  ISETP.LT.OR P3, PT, R0.reuse, 0x21, P6 ;  /* 0x000000210000780c */ /* 0x040fe20003761670 */
[----:B------:R-:W-:Y:S01]  /*2bc0*/  ULDC.64 UR4, c[0x0][0x290] ;  /* 0x0000a40000047ab9 */ /* 0x000fe20000000a00 */
[C---:B------:R-:W-:Y:S01]  /*2bd0*/  ISETP.LT.OR P6, PT, R0.reuse, 0x21, P4 ;  /* 0x000000210000780c */ /* 0x040fe200027c1670 */
[----:B------:R2:W-:Y:S01]  /*2be0*/  LDGSTS.E.BYPASS.LTC128B.128 [R240+0x1a080], [R4.64+0x80], !P0 ;  /* 0x1a08008004f07fae */ /* 0x0005e2000c101d56 */
[----:B------:R-:W-:Y:S01]  /*2bf0*/  ISETP.GE.AND P0, PT, R25, c[0x0][0x1fc], PT ;  /* 0x00007f0019007a0c */ /* 0x000fe20003f06270 */
[----:B------:R-:W-:Y:S01]  /*2c00*/  UIMAD UR4, UR11, UR4, URZ ;  /* 0x000000040b0472a4 */ /* 0x000fe2000f8e023f */
[----:B------:R-:W-:Y:S01]  /*2c10*/  P2R R21, PR, RZ, 0x8 ;  /* 0x00000008ff157803 */ /* 0x000fe20000000000 */
[----:B------:R2:W-:Y:S01]  /*2c20*/  LDGSTS.E.BYPASS.LTC128B.128 [R240+0x1c080], [R4.64+0x100], !P1 ;  /* 0x1c08010004f07fae */ /* 0x0005e2000c901d56 */
[C---:B------:R-:W-:Y:S01]  /*2c30*/  ISETP.LT.OR P4, PT, R0.reuse, 0x21, P2 ;  /* 0x000000210000780c */ /* 0x040fe20001781670 */
[----:B------:R-:W-:Y:S01]  /*2c40*/  UIMAD UR4, UR12, UR5, UR4 ;  /* 0x000000050c0472a4 */ /* 0x000fe2000f8e0204 */
[----:B------:R-:W-:-:S02]  /*2c50*/  ISETP.LT.OR P1, PT, R0, 0x1, P0 ;  /* 0x000000010000780c */ /* 0x000fc40000721670 */
[----:B------:R-:W-:Y:S02]  /*2c60*/  ISETP.LT.OR P3, PT, R0, 0x21, P0 ;  /* 0x000000210000780c */ /* 0x000fe40000761670 */
[----:B------:R-:W-:Y:S02]  /*2c70*/  IADD3 R7, R29, UR8, RZ ;  /* 0x000000081d077c10 */ /* 0x000fe4000fffe0ff */
[----:B------:R-:W-:Y:S02]  /*2c80*/  ISETP.GE.AND P5, PT, R25, c[0x0][0x1fc], PT ;  /* 0x00007f0019007a0c */ /* 0x000fe40003fa6270 */
[----:B-1----:R-:W-:Y:S01]  /*2c90*/  SHF.R.S32.HI R2, RZ, 0x1f, R8 ;  /* 0x0000001fff027819 */ /* 0x002fe20000011408 */
[----:B------:R-:W-:Y:S01]  /*2ca0*/  IMAD.WIDE.U32 R38, R20, c[0x0][0x290], R6 ;  /* 0x0000a40014267a25 */ /* 0x000fe200078e0006 */
[----:B------:R-:W-:Y:S02]  /*2cb0*/  LEA.HI R13, R10, R9, RZ, 0x2 ;  /* 0x000000090a0d7211 */ /* 0x000fe400078f10ff */
[----:B------:R-:W-:Y:S01]  /*2cc0*/  LEA.HI R230, R2, R8, RZ, 0x3 ;  /* 0x0000000802e67211 */ /* 0x000fe200078f18ff */
[----:B------:R-:W-:Y:S01]  /*2cd0*/  IMAD.MOV.U32 R2, RZ, RZ, R26 ;  /* 0x000000ffff027224 */ /* 0x000fe200078e001a */
[----:B------:R-:W-:Y:S01]  /*2ce0*/  LOP3.LUT R0, R13, 0x7ffffffc, RZ, 0xc0, !PT ;  /* 0x7ffffffc0d007812 */ /* 0x000fe200078ec0ff */
[----:B------:R-:W-:Y:S01]  /*2cf0*/  IMAD.SHL.U32 R6, R236, 0x10, RZ ;  /* 0x00000010ec067824 */ /* 0x000fe200078e00ff */
[----:B------:R-:W-:Y:S01]  /*2d00*/  LOP3.LUT R10, R230, 0xfffffff8, RZ, 0xc0, !PT ;  /* 0xfffffff8e60a7812 */ /* 0x000fe200078ec0ff */
[----:B------:R-:W-:Y:S01]  /*2d10*/  IMAD.WIDE.U32 R164, R20, c[0x0][0x240], R2 ;  /* 0x0000900014a47a25 */ /* 0x000fe200078e0002 */
[----:B------:R-:W-:Y:S01]  /*2d20*/  LEA.HI R7, R36, R101, RZ, 0x7 ;  /* 0x0000006524077211 */ /* 0x000fe200078f38ff */
[----:B------:R2:W-:Y:S01]  /*2d30*/  LDGSTS.E.BYPASS.LTC128B.128 [R240+0x1e080], [R4.64+0x180], !P1 ;  /* 0x1e08018004f07fae */ /* 0x0005e2000c901d56 */
[----:B------:R-:W-:Y:S01]  /*2d40*/  IADD3 R37, R39, UR4, RZ ;  /* 0x0000000427257c10 */ /* 0x000fe2000fffe0ff */
[----:B------:R-:W-:Y:S01]  /*2d50*/  IMAD.IADD R16, R8, 0x1, -R10 ;  /* 0x0000000108107824 */ /* 0x000fe200078e0a0a */
[----:B------:R-:W-:Y:S01]  /*2d60*/  LEA R10, P0, R11, R4, 0x6 ;  /* 0x000000040b0a7211 */ /* 0x000fe200078030ff */
[----:B------:R-:W-:Y:S01]  /*2d70*/  IMAD.SHL.U32 R8, R31, 0x40, RZ ;  /* 0x000000401f087824 */ /* 0x000fe200078e00ff */
[----:B------:R-:W-:Y:S01]  /*2d80*/  ULDC.64 UR4, c[0x0][0x240] ;  /* 0x0000900000047ab9 */ /* 0x000fe20000000a00 */
[----:B------:R-:W-:Y:S01]  /*2d90*/  IMAD.IADD R12, R9, 0x1, -R0 ;  /* 0x00000001090c7824 */ /* 0x000fe200078e0a00 */
[----:B------:R-:W-:Y:S01]  /*2da0*/  LEA.HI.X R11, R11, R5, R14, 0x6, P0 ;  /* 0x000000050b0b7211 */ /* 0x000fe200000f340e */
[----:B------:R-:W-:Y:S01]  /*2db0*/  IMAD.SHL.U32 R2, R248, 0x8, RZ ;  /* 0x00000008f8027824 */ /* 0x000fe200078e00ff */
[----:B------:R-:W-:Y:S01]  /*2dc0*/  LOP3.LUT R0, R8, 0x1c0, RZ, 0xc0, !PT ;  /* 0x000001c008007812 */ /* 0x000fe200078ec0ff */
[----:B------:R-:W-:Y:S01]  /*2dd0*/  IMAD.SHL.U32 R230, R230, 0x40, RZ ;  /* 0x00000040e6e67824 */ /* 0x000fe200078e00ff */
[----:B------:R-:W-:Y:S01]  /*2de0*/  UIMAD UR4, UR11, UR4, URZ ;  /* 0x000000040b0472a4 */ /* 0x000fe2000f8e023f */
[----:B------:R1:W-:Y:S01]  /*2df0*/  STL.64 [R1+0x10], R38 ;  /* 0x0000102601007387 */ /* 0x0003e20000100a00 */
[----:B------:R-:W-:-:S02]  /*2e00*/  LOP3.LUT R2, R2, 0x8, RZ, 0xc0, !PT ;  /* 0x0000000802027812 */ /* 0x000fc400078ec0ff */
[----:B------:R-:W-:Y:S01]  /*2e10*/  SHF.R.U32.HI R3, RZ, 0x3, R0 ;  /* 0x00000003ff037819 */ /* 0x000fe20000011600 */
[----:B------:R-:W-:Y:S01]  /*2e20*/  UIMAD UR4, UR12, UR5, UR4 ;  /* 0x000000050c0472a4 */ /* 0x000fe2000f8e0204 */
[----:B------:R-:W-:Y:S01]  /*2e30*/  LOP3.LUT R6, R0, 0x10, R6, 0xf8, !PT ;  /* 0x0000001000067812 */ /* 0x000fe200078ef806 */
[----:B------:R-:W-:Y:S01]  /*2e40*/  STL.64 [R1+0x28], R164 ;  /* 0x000028a401007387 */ /* 0x000fe20000100a00 */
[C---:B------:R-:W-:Y:S02]  /*2e50*/  LOP3.LUT R8, R3.reuse, R2, R0, 0x1e, !PT ;  /* 0x0000000203087212 */ /* 0x040fe400078e1e00 */
[----:B------:R-:W-:Y:S01]  /*2e60*/  SHF.R.S32.HI R0, RZ, 0x7, R7 ;  /* 0x00000007ff007819 */ /* 0x000fe20000011407 */
[----:B------:R-:W-:Y:S01]  /*2e70*/  IMAD.SHL.U32 R7, R30, 0x8, RZ ;  /* 0x000000081e077824 */ /* 0x000fe200078e00ff */
[----:B------:R-:W-:Y:S01]  /*2e80*/  LOP3.LUT R20, R3, R6, R2, 0x1e, !PT ;  /* 0x0000000603147212 */ /* 0x000fe200078e1e02 */
[C---:B------:R-:W-:Y:S01]  /*2e90*/  IMAD.SHL.U32 R3, R17.reuse, 0x20, RZ ;  /* 0x0000002011037824 */ /* 0x040fe200078e00ff */
[----:B------:R-:W-:Y:S01]  /*2ea0*/  LEA.HI R9, R0, R0, RZ, 0x1 ;  /* 0x0000000000097211 */ /* 0x000fe200078f08ff */
[----:B------:R-:W-:Y:S01]  /*2eb0*/  IMAD R2, R17, 0x2, R0 ;  /* 0x0000000211027824 */ /* 0x000fe200078e0200 */
[----:B------:R-:W-:Y:S01]  /*2ec0*/  LOP3.LUT R230, R230, 0xfffffe00, RZ, 0xc0, !PT ;  /* 0xfffffe00e6e67812 */ /* 0x000fe200078ec0ff */
[----:B--2---:R-:W-:Y:S01]  /*2ed0*/  IMAD.SHL.U32 R5, R15, 0x2, RZ ;  /* 0x000000020f057824 */ /* 0x004fe200078e00ff */
[----:B------:R-:W-:Y:S01]  /*2ee0*/  LOP3.LUT R6, R3, 0x20, RZ, 0xc0, !PT ;  /* 0x0000002003067812 */ /* 0x000fe200078ec0ff */
[----:B------:R-:W-:Y:S01]  /*2ef0*/  IMAD.U32 R2, R2, 0x200, R8 ;  /* 0x0000020002027824 */ /* 0x000fe200078e0008 */
[----:B------:R-:W-:Y:S01]  /*2f00*/  LOP3.LUT R3, R9, 0x1ffffffe, RZ, 0xc0, !PT ;  /* 0x1ffffffe09037812 */ /* 0x000fe200078ec0ff */
[----:B------:R-:W-:Y:S01]  /*2f10*/  IMAD R236, R236, 0x400, R230 ;  /* 0x00000400ecec7824 */ /* 0x000fe200078e02e6 */
[----:B------:R-:W-:Y:S01]  /*2f20*/  LOP3.LUT R19, R6, 0x18, R7, 0xf8, !PT ;  /* 0x0000001806137812 */ /* 0x000fe200078ef807 */
[----:B------:R-:W-:Y:S01]  /*2f30*/  IMAD.SHL.U32 R6, R32, 0x2, RZ ;  /* 0x0000000220067824 */ /* 0x000fe200078e00ff */
[----:B------:R-:W-:Y:S01]  /*2f40*/  LOP3.LUT R7, R5, 0x2, R22, 0xe2, !PT ;  /* 0x0000000205077812 */ /* 0x000fe200078ee216 */
[----:B------:R-:W-:Y:S01]  /*2f50*/  IMAD.IADD R4, R0, 0x1, -R3 ;  /* 0x0000000100047824 */ /* 0x000fe200078e0a03 */
[----:B------:R-:W-:Y:S01]  /*2f60*/  IADD3 R3, P0, R38, UR21, RZ ;  /* 0x0000001526037c10 */ /* 0x000fe2000ff1e0ff */
[----:B------:R2:W-:Y:S01]  /*2f70*/  STL [R1+0x20], R37 ;  /* 0x0000202501007387 */ /* 0x0005e20000100800 */
[----:B------:R-:W-:Y:S01]  /*2f80*/  LOP3.LUT R8, R6, 0x2, R35, 0xe2, !PT ;  /* 0x0000000206087812 */ /* 0x000fe200078ee223 */
[----:B------:R-:W-:Y:S01]  /*2f90*/  IMAD R23, R4, 0x4, R12 ;  /* 0x0000000404177824 */ /* 0x000fe200078e020c */
[----:B------:R-:W-:Y:S01]  /*2fa0*/  IADD3.X R4, R37, UR25, RZ, P0, !PT ;  /* 0x0000001925047c10 */ /* 0x000fe200087fe4ff */
[----:B------:R-:W-:Y:S01]  /*2fb0*/  IMAD.SHL.U32 R12, R18, 0x400, RZ ;  /* 0x00000400120c7824 */ /* 0x000fe200078e00ff */
[----:B------:R-:W-:Y:S01]  /*2fc0*/  LEA R14, P0, R3, c[0x0][0x280], 0x2 ;  /* 0x0000a000030e7a11 */ /* 0x000fe200078010ff */
[----:B------:R-:W-:Y:S01]  /*2fd0*/  IMAD.SHL.U32 R2, R2, 0x2, RZ ;  /* 0x0000000202027824 */ /* 0x000fe200078e00ff */
[----:B------:R-:W-:Y:S01]  /*2fe0*/  LOP3.LUT R5, R33, 0x3ffffffc, RZ, 0xc0, !PT ;  /* 0x3ffffffc21057812 */ /* 0x000fe200078ec0ff */
[----:B-1----:R-:W-:Y:S01]  /*2ff0*/  CS2R R38, SRZ ;  /* 0x0000000000267805 */ /* 0x002fe2000001ff00 */
[----:B------:R-:W-:Y:S01]  /*3000*/  LEA.HI.X R15, R3, c[0x0][0x284], R4, 0x2, P0 ;  /* 0x0000a100030f7a11 */ /* 0x000fe200000f1404 */
[----:B------:R-:W-:Y:S01]  /*3010*/  IMAD.SHL.U32 R4, R24, 0x40, RZ ;  /* 0x0000004018047824 */ /* 0x000fe200078e00ff */
[----:B------:R-:W-:Y:S01]  /*3020*/  SHF.R.S32.HI R6, RZ, 0x2, R13 ;  /* 0x00000002ff067819 */ /* 0x000fe2000001140d */
[----:B------:R-:W-:Y:S01]  /*3030*/  IMAD.SHL.U32 R3, R0, 0x8, RZ ;  /* 0x0000000800037824 */ /* 0x000fe200078e00ff */
[----:B------:R-:W-:Y:S01]  /*3040*/  ISETP.NE.AND P0, PT, R21, RZ, PT ;  /* 0x000000ff1500720c */ /* 0x000fe20003f05270 */
[----:B------:R-:W-:Y:S01]  /*3050*/  IMAD.IADD R5, R101, 0x1, -R5 ;  /* 0x0000000165057824 */ /* 0x000fe200078e0a05 */
[----:B------:R-:W-:Y:S01]  /*3060*/  LOP3.LUT R0, R4, 0x1c0, RZ, 0xc0, !PT ;  /* 0x000001c004007812 */ /* 0x000fe200078ec0ff */
[----:B------:R-:W-:Y:S01]  /*3070*/  IMAD R241, R18, 0x10, R6 ;  /* 0x0000001012f17824 */ /* 0x000fe200078e0206 */
[----:B------:R-:W-:Y:S01]  /*3080*/  R2P PR, R16, 0x6 ;  /* 0x0000000610007804 */ /* 0x000fe20000000000 */
[----:B------:R-:W-:Y:S01]  /*3090*/  IMAD.MOV.U32 R13, RZ, RZ, 0x10 ;  /* 0x00000010ff0d7424 */ /* 0x000fe200078e00ff */
[----:B------:R-:W-:-:S02]  /*30a0*/  LOP3.LUT R3, R0, 0x8, R3, 0xf8, !PT ;  /* 0x0000000800037812 */ /* 0x000fc400078ef803 */
[----:B------:R-:W-:Y:S02]  /*30b0*/  SHF.R.U32.HI R0, RZ, 0x3, R0 ;  /* 0x00000003ff007819 */ /* 0x000fe40000011600 */
[----:B------:R-:W-:Y:S02]  /*30c0*/  SEL R6, RZ, 0x8, P5 ;  /* 0x00000008ff067807 */ /* 0x000fe40002800000 */
[----:B------:R-:W-:Y:S01]  /*30d0*/  LOP3.LUT R3, R3, R0, RZ, 0x3c, !PT ;  /* 0x0000000003037212 */ /* 0x000fe200078e3cff */
[----:B------:R-:W-:Y:S01]  /*30e0*/  IMAD R0, R5, 0x2, R12 ;  /* 0x0000000205007824 */ /* 0x000fe200078e020c */
[----:B------:R-:W-:Y:S01]  /*30f0*/  SEL R5, R13, 0xfffffff0, !P1 ;  /* 0xfffffff00d057807 */ /* 0x000fe20004800000 */
[----:B------:R1:W-:Y:S01]  /*3100*/  LDGSTS.E.BYPASS.LTC128B.128 [R240+0x19080], [R10.64], !P0 ;  /* 0x190800000af07fae */ /* 0x0003e2000c101d56 */
[----:B------:R-:W-:Y:S01]  /*3110*/  SEL R4, R246, 0xffffffe0, !P2 ;  /* 0xffffffe0f6047807 */ /* 0x000fe20005000000 */
[----:B------:R-:W-:Y:S01]  /*3120*/  IMAD.IADD R9, R3, 0x1, R0 ;  /* 0x0000000103097824 */ /* 0x000fe200078e0200 */
[----:B------:R-:W-:Y:S01]  /*3130*/  LOP3.LUT R242, R6, R7, R242, 0xfe, !PT ;  /* 0x0000000706f27212 */ /* 0x000fe200078efef2 */
[----:B------:R-:W-:Y:S01]  /*3140*/  IMAD.SHL.U32 R6, R16, 0x40, RZ ;  /* 0x0000004010067824 */ /* 0x000fe200078e00ff */
[----:B------:R-:W-:Y:S01]  /*3150*/  R2P PR, R31, 0x6 ;  /* 0x000000061f007804 */ /* 0x000fe20000000000 */
[----:B------:R-:W-:Y:S01]  /*3160*/  IMAD.SHL.U32 R244, R9, 0x2, RZ ;  /* 0x0000000209f47824 */ /* 0x000fe200078e00ff */
[----:B------:R-:W-:Y:S01]  /*3170*/  LOP3.LUT R243, R243, R8, R34, 0xfe, !PT ;  /* 0x00000008f3f37212 */ /* 0x000fe200078efe22 */
[----:B------:R-:W-:Y:S01]  /*3180*/  IMAD.SHL.U32 R8, R17, 0x8, RZ ;  /* 0x0000000811087824 */ /* 0x000fe200078e00ff */
[----:B------:R-:W-:Y:S01]  /*3190*/  LOP3.LUT R6, R6, 0x1c0, RZ, 0xc0, !PT ;  /* 0x000001c006067812 */ /* 0x000fe200078ec0ff */
[----:B------:R1:W-:Y:S01]  /*31a0*/  LDGSTS.E.BYPASS.LTC128B.128 [R240+0x1b080], [R10.64+0x80], !P6 ;  /* 0x1b0800800af07fae */ /* 0x0003e2000f101d56 */
[----:B------:R-:W-:Y:S01]  /*31b0*/  SEL R3, R13, 0xfffffff0, !P1 ;  /* 0xfffffff00d037807 */ /* 0x000fe20004800000 */
[----:B------:R-:W-:Y:S01]  /*31c0*/  IMAD R0, R17, 0x200, R20 ;  /* 0x0000020011007824 */ /* 0x000fe200078e0214 */
[----:B------:R-:W-:Y:S01]  /*31d0*/  SEL R228, R246, 0xffffffe0, !P2 ;  /* 0xffffffe0f6e47807 */ /* 0x000fe20005000000 */
[----:B------:R1:W-:Y:S01]  /*31e0*/  LDGSTS.E.BYPASS.LTC128B.128 [R240+0x1d080], [R10.64+0x100], !P4 ;  /* 0x1d0801000af07fae */ /* 0x0003e2000e101d56 */
[----:B------:R-:W-:Y:S01]  /*31f0*/  R2P PR, R24, 0x6 ;  /* 0x0000000618007804 */ /* 0x000fe20000000000 */
[----:B------:R-:W-:Y:S01]  /*3200*/  IMAD R3, R3, 0x2, R2 ;  /* 0x0000000203037824 */ /* 0x000fe200078e0202 */
[----:B------:R-:W-:Y:S01]  /*3210*/  ISETP.GE.AND P0, PT, R101, 0x10, PT ;  /* 0x000000106500780c */ /* 0x000fe20003f06270 */
[----:B------:R1:W-:Y:S01]  /*3220*/  LDGSTS.E.BYPASS.LTC128B.128 [R240+0x1f080], [R10.64+0x180], !P3 ;  /* 0x1f0801800af07fae */ /* 0x0003e2000d901d56 */
[----:B------:R-:W-:Y:S01]  /*3230*/  SHF.R.U32.HI R7, RZ, 0x3, R6 ;  /* 0x00000003ff077819 */ /* 0x000fe20000011606 */
[----:B------:R-:W-:Y:S01]  /*3240*/  IMAD.IADD R232, R0, 0x1, R228 ;  /* 0x0000000100e87824 */ /* 0x000fe200078e02e4 */
[----:B------:R-:W-:Y:S01]  /*3250*/  LOP3.LUT R8, R6, 0x8, R8, 0xf8, !PT ;  /* 0x0000000806087812 */ /* 0x000fe200078ef808 */
[----:B------:R-:W-:Y:S01]  /*3260*/  IMAD.SHL.U32 R235, R0, 0x2, RZ ;  /* 0x0000000200eb7824 */ /* 0x000fe200078e00ff */
[----:B------:R-:W-:Y:S01]  /*3270*/  LOP3.LUT R6, R7, R19, R6, 0x1e, !PT ;  /* 0x0000001307067212 */ /* 0x000fe200078e1e06 */
[----:B------:R-:W-:Y:S01]  /*3280*/  IMAD R229, R228, 0x2, R2 ;  /* 0x00000002e4e57824 */ /* 0x000fe200078e0202 */
[----:B------:R-:W-:Y:S01]  /*3290*/  LOP3.LUT R7, R8, R7, RZ, 0x3c, !PT ;  /* 0x0000000708077212 */ /* 0x000fe200078e3cff */
[----:B--2---:R-:W-:Y:S01]  /*32a0*/  CS2R R36, SRZ ;  /* 0x0000000000247805 */ /* 0x004fe2000001ff00 */
[-C--:B------:R-:W-:Y:S01]  /*32b0*/  LOP3.LUT R6, R6, R230.reuse, RZ, 0xfc, !PT ;  /* 0x000000e606067212 */ /* 0x080fe200078efcff */
[----:B------:R-:W-:Y:S01]  /*32c0*/  IMAD R228, R228, 0x2, R3 ;  /* 0x00000002e4e47824 */ /* 0x000fe200078e0203 */
[C---:B------:R-:W-:Y:S01]  /*32d0*/  IADD3 R230, R7.reuse, R230, R12 ;  /* 0x000000e607e67210 */ /* 0x040fe20007ffe00c */
[----:B------:R-:W-:Y:S01]  /*32e0*/  IMAD.IADD R236, R7, 0x1, R236 ;  /* 0x0000000107ec7824 */ /* 0x000fe200078e02ec */
[C---:B------:R-:W-:Y:S01]  /*32f0*/  IADD3 R8, R244.reuse, 0x20280, RZ ;  /* 0x00020280f4087810 */ /* 0x040fe20007ffe0ff */
[----:B------:R-:W-:Y:S01]  /*3300*/  @!P0 IMAD.SHL.U32 R7, R101, 0x10, RZ ;  /* 0x0000001065078824 */ /* 0x000fe200078e00ff */
[----:B------:R-:W-:Y:S01]  /*3310*/  IADD3 R245, R244, 0x202c0, RZ ;  /* 0x000202c0f4f57810 */ /* 0x000fe20007ffe0ff */
[----:B------:R-:W-:Y:S01]  /*3320*/  IMAD.SHL.U32 R230, R230, 0x2, RZ ;  /* 0x00000002e6e67824 */ /* 0x000fe200078e00ff */
[----:B------:R-:W-:Y:S01]  /*3330*/  @P2 IADD3 R245, R8, -0x40, RZ ;  /* 0xffffffc008f52810 */ /* 0x000fe20007ffe0ff */
[----:B------:R-:W-:Y:S01]  /*3340*/  IMAD.SHL.U32 R8, R23, 0x2, RZ ;  /* 0x0000000217087824 */ /* 0x000fe200078e00ff */
[----:B------:R2:W-:Y:S01]  /*3350*/  @!P0 LDGSTS.E.BYPASS.LTC128B.128 [R7+0x20180], [R14.64] ;  /* 0x201800000e078fae */ /* 0x0005e2000b901d56 */
[----:B------:R-:W-:Y:S01]  /*3360*/  LEA R236, R236, 0x22280, 0x1 ;  /* 0x00022280ecec7811 */ /* 0x000fe200078e08ff */
[C---:B------:R-:W-:Y:S01]  /*3370*/  IMAD R231, R5.reuse, 0x2, R230 ;  /* 0x0000000205e77824 */ /* 0x040fe200078e02e6 */
[----:B------:R-:W-:Y:S01]  /*3380*/  SEL R246, R246, 0xffffffe0, !P1 ;  /* 0xffffffe0f6f67807 */ /* 0x000fe20004800000 */
[----:B------:R1:W-:Y:S01]  /*3390*/  STL [R1+0xc], R8 ;  /* 0x00000c0801007387 */ /* 0x0003e20000100800 */
[----:B------:R-:W-:Y:S01]  /*33a0*/  CS2R R100, SRZ ;  /* 0x0000000000647805 */ /* 0x000fe2000001ff00 */
[----:B------:R-:W-:Y:S01]  /*33b0*/  IMAD R237, R5, 0x2, R236 ;  /* 0x0000000205ed7824 */ /* 0x000fe200078e02ec */
[----:B------:R-:W-:Y:S01]  /*33c0*/  IADD3 R249, -R8, UR10, RZ ;  /* 0x0000000a08f97c10 */ /* 0x000fe2000fffe1ff */
[----:B------:R-:W0:Y:S01]  /*33d0*/  LDGDEPBAR ;  /* 0x00000000000079af */ /* 0x000e220000000000 */
[----:B------:R-:W-:-:S02]  /*33e0*/  IMAD.IADD R247, R244, 0x1, R246 ;  /* 0x00000001f4f77824 */ /* 0x000fc400078e02f6 */
[----:B------:R-:W-:Y:S02]  /*33f0*/  IMAD.SHL.U32 R0, R6, 0x2, RZ ;  /* 0x0000000206007824 */ /* 0x000fe400078e00ff */
[----:B------:R-:W-:Y:S02]  /*3400*/  IMAD.SHL.U32 R232, R232, 0x2, RZ ;  /* 0x00000002e8e87824 */ /* 0x000fe400078e00ff */
[----:B------:R-:W-:Y:S02]  /*3410*/  IMAD.IADD R246, R246, 0x1, R245 ;  /* 0x00000001f6f67824 */ /* 0x000fe400078e02f5 */
[C---:B------:R-:W-:Y:S02]  /*3420*/  IMAD R234, R4.reuse, 0x2, R230 ;  /* 0x0000000204ea7824 */ /* 0x040fe400078e02e6 */
[C---:B------:R-:W-:Y:S02]  /*3430*/  IMAD R239, R4.reuse, 0x2, R236 ;  /* 0x0000000204ef7824 */ /* 0x040fe400078e02ec */
[----:B------:R-:W-:-:S02]  /*3440*/  IMAD R233, R4, 0x2, R231 ;  /* 0x0000000204e97824 */ /* 0x000fc400078e02e7 */
[----:B------:R-:W-:Y:S01]  /*3450*/  IMAD R238, R4, 0x2, R237 ;  /* 0x0000000204ee7824 */ /* 0x000fe200078e02ed */
[----:B--2---:R-:W-:-:S05]  /*3460*/  IADD3 R7, R165, UR4, RZ ;  /* 0x00000004a5077c10 */ /* 0x004fca000fffe0ff */
[----:B------:R1:W-:Y:S02]  /*3470*/  STL [R1+0x24], R7 ;  /* 0x0000240701007387 */ /* 0x0003e40000100800 */
.L_x_1019:
[----:B------:R-:W-:Y:S04]  /*3480*/  DEPBAR.LE SB0, 0x0 ;  /* 0x000080000000791a */ /* 0x000fe80000000000 */
[----:B------:R-:W-:Y:S01]  /*3490*/  BAR.SYNC.DEFER_BLOCKING 0x0 ;  /* 0x0000000000007b1d */ /* 0x000fe20000010000 */
[----:B------:R-:W-:Y:S02]  /*34a0*/  ULEA UR4, UR15, 0x1, 0x6 ;  /* 0x000000010f047891 */ /* 0x000fe4000f8e303f */
[----:B------:R-:W-:Y:S02]  /*34b0*/  UIADD3 UR8, UR15, 0x1, URZ ;  /* 0x000000010f087890 */ /* 0x000fe4000fffe03f */
[----:B------:R-:W-:Y:S02]  /*34c0*/  UIADD3 UR4, UR16, UR4, -UR13 ;  /* 0x0000000410047290 */ /* 0x000fe4000fffe80d */
[----:B------:R-:W-:Y:S01]  /*34d0*/  UISETP.GE.AND UP0, UPT, UR8, UR14, UPT ;  /* 0x0000000e0800728c */ /* 0x000fe2000bf06270 */
[----:B-1----:R-:W-:Y:S05]  /*34e0*/  LDSM.16.M88.4 R16, [R230+0x10080] ;  /* 0x01008000e610783b */ /* 0x002fea0000000200 */
[----:B-1----:R-:W1:Y:S05]  /*34f0*/  LDSM.16.M88.4 R8, [R2+0x80] ;  /* 0x000080000208783b */ /* 0x002e6a0000000200 */
        /* <DEDUP_REMOVED lines=204> */
[----:B------:R-:W-:Y:S04]  /*41c0*/  IADD3 R164, R241, -UR17, R164 ;  /* 0x80000011f1a47c10 */ /* 0x000fe8000fffe0a4 */
[C---:B--2---:R-:W-:Y:S05]  /*41d0*/  HMMA.16816.F32.BF16 R20, R168.reuse, R184, R20 ;  /* 0x000000b8a814723c */ /* 0x044fea0000041814 */
[----:B-----5:R-:W-:Y:S02]  /*41e0*/  IMAD.IADD R180, R164, 0x1, -R198 ;  /* 0x00000001a4b47824 */ /* 0x020fe400078e0ac6 */
[----:B------:R-:W1:Y:S01]  /*41f0*/  LDSM.16.M88.4 R164, [R231+0x1e080] ;  /* 0x01e08000e7a4783b */ /* 0x000e620000000200 */
[C---:B------:R-:W-:Y:S04]  /*4200*/  HMMA.16816.F32.BF16 R24, R168.reuse, R186, R24 ;  /* 0x000000baa818723c */ /* 0x040fe80000041818 */
[C---:B------:R-:W-:Y:S02]  /*4210*/  IMNMX R188, R249.reuse, R180, PT ;  /* 0x000000b4f9bc7217 */ /* 0x040fe40003800200 */
        /* <DEDUP_REMOVED lines=258> */
[----:B------:R-:W2:Y:S01]  /*5240*/  LDL.64 R202, [R1+0x10] ;  /* 0x0000100001ca7983 */ /* 0x000ea20000100a00 */
[----:B------:R-:W-:Y:S01]  /*5250*/  LOP3.LUT P3, RZ, R242, 0x2, RZ, 0xc0, !PT ;  /* 0x00000002f2ff7812 */ /* 0x000fe2000786c0ff */
[----:B------:R-:W-:Y:S01]  /*5260*/  USHF.R.S32.HI UR9, URZ, 0x1f, UR8 ;  /* 0x0000001f3f097899 */ /* 0x000fe20008011408 */
[----:B------:R-:W-:Y:S01]  /*5270*/  IMAD.U32 R16, RZ, RZ, UR7 ;  /* 0x00000007ff107e24 */ /* 0x000fe2000f8e00ff */
[----:B------:R-:W3:Y:S01]  /*5280*/  LDL R200, [R1+0x20] ;  /* 0x0000200001c87983 */ /* 0x000ee20000100800 */
[----:B------:R-:W-:Y:S02]  /*5290*/  ULDC.64 UR4, c[0x0][0x208] ;  /* 0x0000820000047ab9 */ /* 0x000fe40000000a00 */
[----:B------:R-:W-:Y:S02]  /*52a0*/  UIMAD UR9, UR9, UR4, URZ ;  /* 0x00000004090972a4 */ /* 0x000fe4000f8e023f */
[----:B------:R-:W-:Y:S02]  /*52b0*/  UIMAD.WIDE.U32 UR10, UR8, UR4, URZ ;  /* 0x00000004080a72a5 */ /* 0x000fe4000f8e003f */
[----:B------:R-:W-:Y:S02]  /*52c0*/  UIMAD UR9, UR8, UR5, UR9 ;  /* 0x00000005080972a4 */ /* 0x000fe4000f8e0209 */
[----:B------:R-:W-:Y:S02]  /*52d0*/  USHF.L.U32 UR4, UR10, 0x6, URZ ;  /* 0x000000060a047899 */ /* 0x000fe4000800063f */
[----:B------:R-:W-:Y:S02]  /*52e0*/  UIADD3 UR9, UR11, UR9, URZ ;  /* 0x000000090b097290 */ /* 0x000fe4000fffe03f */
[----:B------:R-:W-:Y:S02]  /*52f0*/  USHF.L.U32 UR5, UR8, 0x6, URZ ;  /* 0x0000000608057899 */ /* 0x000fe4000800063f */
[----:B------:R-:W-:Y:S01]  /*5300*/  IADD3 R8, P1, R250, UR4, RZ ;  /* 0x00000004fa087c10 */ /* 0x000fe2000ff3e0ff */
[----:B------:R-:W-:Y:S03]  /*5310*/  USHF.L.U64.HI UR9, UR10, 0x6, UR9 ;  /* 0x000000060a097899 */ /* 0x000fe60008010209 */
[----:B------:R-:W-:Y:S01]  /*5320*/  LEA R12, P0, R8, c[0x0][0x1f0], 0x1 ;  /* 0x00007c00080c7a11 */ /* 0x000fe200078008ff */
[----:B------:R-:W-:Y:S02]  /*5330*/  IMAD.U32 R10, RZ, RZ, UR5 ;  /* 0x00000005ff0a7e24 */ /* 0x000fe4000f8e00ff */
[----:B------:R-:W-:Y:S01]  /*5340*/  IADD3.X R9, R252, UR9, RZ, P1, !PT ;  /* 0x00000009fc097c10 */ /* 0x000fe20008ffe4ff */
[----:B------:R-:W-:Y:S03]  /*5350*/  IMAD.U32 R15, RZ, RZ, UR5 ;  /* 0x00000005ff0f7e24 */ /* 0x000fe6000f8e00ff */
[----:B------:R-:W-:Y:S01]  /*5360*/  LEA.HI.X R13, R8, c[0x0][0x1f4], R9, 0x1, P0 ;  /* 0x00007d00080d7a11 */ /* 0x000fe200000f0c09 */
[----:B------:R-:W-:Y:S01]  /*5370*/  IMAD.U32 R9, RZ, RZ, UR6 ;  /* 0x00000006ff097e24 */ /* 0x000fe2000f8e00ff */
[----:B------:R-:W-:Y:S04]  /*5380*/  IADD3 R8, -R248, UR17, -R10 ;  /* 0x00000011f8087c10 */ /* 0x000fe8000fffe90a */
[C---:B------:R-:W-:Y:S02]  /*5390*/  ISETP.LT.OR P6, PT, R8.reuse, 0x1, !P4 ;  /* 0x000000010800780c */ /* 0x040fe400067c1670 */
[----:B------:R-:W-:Y:S02]  /*53a0*/  ISETP.LT.OR P5, PT, R8, 0x1, !P3 ;  /* 0x000000010800780c */ /* 0x000fe40005fa1670 */
[----:B------:R-:W-:Y:S02]  /*53b0*/  IADD3 R9, P2, P1, R250, UR4, R9 ;  /* 0x00000004fa097c10 */ /* 0x000fe4000f95e009 */
[----:B------:R-:W-:Y:S02]  /*53c0*/  ISETP.LT.OR P4, PT, R8, 0x21, !P4 ;  /* 0x000000210800780c */ /* 0x000fe40006781670 */
[----:B------:R-:W-:Y:S02]  /*53d0*/  IADD3.X R16, R252, UR9, R16, P2, P1 ;  /* 0x00000009fc107c10 */ /* 0x000fe400097e2410 */
[----:B------:R-:W-:Y:S02]  /*53e0*/  LEA R10, P1, R9, c[0x0][0x1f0], 0x1 ;  /* 0x00007c00090a7a11 */ /* 0x000fe400078208ff */
[----:B------:R-:W-:Y:S01]  /*53f0*/  ISETP.LT.OR P3, PT, R8, 0x21, !P3 ;  /* 0x000000210800780c */ /* 0x000fe20005f61670 */
[----:B------:R-:W-:Y:S01]  /*5400*/  @!PT LDS RZ, [RZ] ;  /* 0x00000000fffff984 */ /* 0x000fe20000000800 */
[----:B------:R-:W-:Y:S01]  /*5410*/  @!PT LDS RZ, [RZ] ;  /* 0x00000000fffff984 */ /* 0x000fe20000000800 */
[----:B------:R-:W-:Y:S01]  /*5420*/  @!PT LDS RZ, [RZ] ;  /* 0x00000000fffff984 */ /* 0x000fe20000000800 */
[----:B------:R1:W-:Y:S04]  /*5430*/  LDGSTS.E.BYPASS.LTC128B.128 [R240+0x18080], [R12.64], !P6 ;  /* 0x180800000cf07fae */ /* 0x0003e8000f101d56 */
[----:B------:R1:W-:Y:S01]  /*5440*/  LDGSTS.E.BYPASS.LTC128B.128 [R240+0x1a080], [R12.64+0x80], !P5 ;  /* 0x1a0800800cf07fae */ /* 0x0003e2000e901d56 */
[----:B--2---:R-:W-:Y:S04]  /*5450*/  IADD3 R11, P0, R202, UR5, RZ ;  /* 0x00000005ca0b7c10 */ /* 0x004fe8000ff1e0ff */
[----:B---3--:R-:W-:Y:S02]  /*5460*/  LEA.HI.X.SX32 R15, R15, R200, 0x1, P0 ;  /* 0x000000c80f0f7211 */ /* 0x008fe400000f0eff */
[----:B------:R-:W2:Y:S01]  /*5470*/  S2R R200, SR_TID.X ;  /* 0x0000000000c87919 */ /* 0x000ea20000002100 */
[C---:B------:R-:W-:Y:S04]  /*5480*/  LEA R14, P0, R11.reuse, c[0x0][0x280], 0x2 ;  /* 0x0000a0000b0e7a11 */ /* 0x040fe800078010ff */
[----:B------:R-:W-:Y:S02]  /*5490*/  LEA.HI.X R15, R11, c[0x0][0x284], R15, 0x2, P0 ;  /* 0x0000a1000b0f7a11 */ /* 0x000fe400000f140f */
[----:B------:R-:W-:Y:S02]  /*54a0*/  LOP3.LUT P0, RZ, R242, 0x4, RZ, 0xc0, !PT ;  /* 0x00000004f2ff7812 */ /* 0x000fe4000780c0ff */
[----:B------:R-:W-:Y:S02]  /*54b0*/  LEA.HI.X R11, R9, c[0x0][0x1f4], R16, 0x1, P1 ;  /* 0x00007d00090b7a11 */ /* 0x000fe400008f0c10 */
[----:B------:R-:W-:Y:S02]  /*54c0*/  ISETP.LT.OR P6, PT, R8, 0x1, !P0 ;  /* 0x000000010800780c */ /* 0x000fe400047c1670 */
[----:B------:R-:W-:Y:S02]  /*54d0*/  LOP3.LUT P1, RZ, R242, 0x8, RZ, 0xc0, !PT ;  /* 0x00000008f2ff7812 */ /* 0x000fe4000782c0ff */
[C---:B------:R-:W-:Y:S02]  /*54e0*/  ISETP.LT.OR P2, PT, R8.reuse, 0x21, !P0 ;  /* 0x000000210800780c */ /* 0x040fe40004741670 */
[C---:B------:R-:W-:Y:S02]  /*54f0*/  ISETP.LT.OR P5, PT, R8.reuse, 0x1, !P1 ;  /* 0x000000010800780c */ /* 0x040fe40004fa1670 */
[----:B------:R-:W-:Y:S05]  /*5500*/  ISETP.LT.OR P0, PT, R8, 0x21, !P1 ;  /* 0x000000210800780c */ /* 0x000fea0004f01670 */
[----:B------:R1:W-:Y:S01]  /*5510*/  LDGSTS.E.BYPASS.LTC128B.128 [R240+0x1c080], [R12.64+0x100], !P6 ;  /* 0x1c0801000cf07fae */ /* 0x0003e2000f101d56 */
[C---:B--2---:R-:W-:Y:S05]  /*5520*/  ISETP.GT.AND P1, PT, R200.reuse, 0xf, PT ;  /* 0x0000000fc800780c */ /* 0x044fea0003f24270 */
[----:B------:R1:W-:Y:S04]  /*5530*/  LDGSTS.E.BYPASS.LTC128B.128 [R240+0x1e080], [R12.64+0x180], !P5 ;  /* 0x1e0801800cf07fae */ /* 0x0003e8000e901d56 */
[----:B------:R1:W-:Y:S04]  /*5540*/  LDGSTS.E.BYPASS.LTC128B.128 [R240+0x19080], [R10.64], !P4 ;  /* 0x190800000af07fae */ /* 0x0003e8000e101d56 */
[----:B------:R1:W-:Y:S01]  /*5550*/  LDGSTS.E.BYPASS.LTC128B.128 [R240+0x1b080], [R10.64+0x80], !P3 ;  /* 0x1b0800800af07fae */ /* 0x0003e2000d901d56 */
[----:B------:R-:W-:Y:S03]  /*5560*/  @!P1 IMAD.SHL.U32 R8, R200, 0x10, RZ ;  /* 0x00000010c8089824 */ /* 0x000fe600078e00ff */
[----:B------:R1:W-:Y:S04]  /*5570*/  LDGSTS.E.BYPASS.LTC128B.128 [R240+0x1d080], [R10.64+0x100], !P2 ;  /* 0x1d0801000af07fae */ /* 0x0003e8000d101d56 */
[----:B------:R1:W-:Y:S04]  /*5580*/  LDGSTS.E.BYPASS.LTC128B.128 [R240+0x1f080], [R10.64+0x180], !P0 ;  /* 0x1f0801800af07fae */ /* 0x0003e8000c101d56 */
[----:B------:R1:W-:Y:S02]  /*5590*/  @!P1 LDGSTS.E.BYPASS.LTC128B.128 [R8+0x20180], [R14.64] ;  /* 0x201800000e089fae */ /* 0x0003e4000b901d56 */
.L_x_1017:
        /* <DEDUP_REMOVED lines=92> */
[----:B--2---:R-:W2:Y:S01]  /*5b60*/  LDL.64 R226, [R1] ;  /* 0x0000000001e27983 */ /* 0x004ea20000100a00 */
        /* <DEDUP_REMOVED lines=24> */
[----:B------:R-:W-:Y:S02]  /*5cf0*/  IADD3 R5, P1, R226, UR10, RZ ;  /* 0x0000000ae2057c10 */ /* 0x000fe4000ff3e0ff */
[----:B------:R-:W-:Y:S02]  /*5d00*/  ISETP.LT.OR P5, PT, R4, 0x1, !P3 ;  /* 0x000000010400780c */ /* 0x000fe40005fa1670 */
[----:B---3--:R-:W-:Y:S02]  /*5d10*/  LEA.HI.X.SX32 R11, R11, R225, 0x1, P0 ;  /* 0x000000e10b0b7211 */ /* 0x008fe400000f0eff */
[----:B------:R-:W-:Y:S02]  /*5d20*/  LEA R10, P0, R7, c[0x0][0x258], 0x2 ;  /* 0x00009600070a7a11 */ /* 0x000fe400078010ff */
[----:B------:R-:W-:Y:S02]  /*5d30*/  IADD3.X R12, R224, UR4, RZ, P1, !PT ;  /* 0x00000004e00c7c10 */ /* 0x000fe40008ffe4ff */
[----:B------:R-:W2:Y:S01]  /*5d40*/  S2R R224, SR_TID.X ;  /* 0x0000000000e07919 */ /* 0x000ea20000002100 */
[C---:B------:R-:W-:Y:S02]  /*5d50*/  ISETP.LT.OR P4, PT, R4.reuse, 0x1, !P2 ;  /* 0x000000010400780c */ /* 0x040fe40005781670 */
[----:B------:R-:W-:Y:S02]  /*5d60*/  LEA R6, P1, R5, c[0x0][0x160], 0x1 ;  /* 0x0000580005067a11 */ /* 0x000fe400078208ff */
[----:B------:R-:W-:Y:S01]  /*5d70*/  @!PT LDS RZ, [RZ] ;  /* 0x00000000fffff984 */ /* 0x000fe20000000800 */
[----:B------:R-:W-:Y:S01]  /*5d80*/  @!PT LDS RZ, [RZ] ;  /* 0x00000000fffff984 */ /* 0x000fe20000000800 */
[----:B------:R-:W-:Y:S01]  /*5d90*/  @!PT LDS RZ, [RZ] ;  /* 0x00000000fffff984 */ /* 0x000fe20000000800 */
[----:B------:R3:W-:Y:S01]  /*5da0*/  LDGSTS.E.BYPASS.LTC128B.128 [R240+0x10080], [R8.64], !P5 ;  /* 0x1008000008f07fae */ /* 0x0007e2000e901d56 */
[----:B------:R-:W-:Y:S02]  /*5db0*/  LEA.HI.X R11, R7, c[0x0][0x25c], R11, 0x2, P0 ;  /* 0x00009700070b7a11 */ /* 0x000fe400000f140b */
[----:B------:R-:W-:Y:S02]  /*5dc0*/  LOP3.LUT P0, RZ, R243, 0x4, RZ, 0xc0, !PT ;  /* 0x00000004f3ff7812 */ /* 0x000fe4000780c0ff */
[----:B------:R-:W-:Y:S02]  /*5dd0*/  LEA.HI.X R7, R5, c[0x0][0x164], R12, 0x1, P1 ;  /* 0x0000590005077a11 */ /* 0x000fe400008f0c0c */
[C---:B------:R-:W-:Y:S02]  /*5de0*/  ISETP.LT.OR P6, PT, R4.reuse, 0x1, !P0 ;  /* 0x000000010400780c */ /* 0x040fe400047c1670 */
[----:B------:R3:W-:Y:S01]  /*5df0*/  LDGSTS.E.BYPASS.LTC128B.128 [R240+0x12080], [R8.64+0x80], !P4 ;  /* 0x1208008008f07fae */ /* 0x0007e2000e101d56 */
[----:B------:R-:W-:Y:S02]  /*5e00*/  LOP3.LUT P1, RZ, R243, 0x8, RZ, 0xc0, !PT ;  /* 0x00000008f3ff7812 */ /* 0x000fe4000782c0ff */
[C---:B------:R-:W-:Y:S02]  /*5e10*/  ISETP.LT.OR P4, PT, R4.reuse, 0x21, !P3 ;  /* 0x000000210400780c */ /* 0x040fe40005f81670 */
[C---:B------:R-:W-:Y:S02]  /*5e20*/  ISETP.LT.OR P5, PT, R4.reuse, 0x1, !P1 ;  /* 0x000000010400780c */ /* 0x040fe40004fa1670 */
[C---:B------:R-:W-:Y:S02]  /*5e30*/  ISETP.LT.OR P3, PT, R4.reuse, 0x21, !P2 ;  /* 0x000000210400780c */ /* 0x040fe40005761670 */
[C---:B------:R-:W-:Y:S02]  /*5e40*/  ISETP.LT.OR P2, PT, R4.reuse, 0x21, !P0 ;  /* 0x000000210400780c */ /* 0x040fe40004741670 */
[----:B------:R3:W-:Y:S01]  /*5e50*/  LDGSTS.E.BYPASS.LTC128B.128 [R240+0x14080], [R8.64+0x100], !P6 ;  /* 0x1408010008f07fae */ /* 0x0007e2000f101d56 */
[----:B------:R-:W-:Y:S02]  /*5e60*/  ISETP.LT.OR P0, PT, R4, 0x21, !P1 ;  /* 0x000000210400780c */ /* 0x000fe40004f01670 */
[C---:B--2---:R-:W-:Y:S04]  /*5e70*/  ISETP.GT.AND P1, PT, R224.reuse, 0xf, PT ;  /* 0x0000000fe000780c */ /* 0x044fe80003f24270 */
[----:B------:R3:W-:Y:S04]  /*5e80*/  LDGSTS.E.BYPASS.LTC128B.128 [R240+0x16080], [R8.64+0x180], !P5 ;  /* 0x1608018008f07fae */ /* 0x0007e8000e901d56 */
[----:B------:R3:W-:Y:S04]  /*5e90*/  LDGSTS.E.BYPASS.LTC128B.128 [R240+0x11080], [R6.64], !P4 ;  /* 0x1108000006f07fae */ /* 0x0007e8000e101d56 */
[----:B------:R3:W-:Y:S01]  /*5ea0*/  LDGSTS.E.BYPASS.LTC128B.128 [R240+0x13080], [R6.64+0x80], !P3 ;  /* 0x1308008006f07fae */ /* 0x0007e2000d901d56 */
[----:B------:R-:W-:Y:S03]  /*5eb0*/  @!P1 IMAD.SHL.U32 R4, R224, 0x10, RZ ;  /* 0x00000010e0049824 */ /* 0x000fe600078e00ff */
[----:B------:R3:W-:Y:S04]  /*5ec0*/  LDGSTS.E.BYPASS.LTC128B.128 [R240+0x15080], [R6.64+0x100], !P2 ;  /* 0x1508010006f07fae */ /* 0x0007e8000d101d56 */
[----:B------:R3:W-:Y:S04]  /*5ed0*/  LDGSTS.E.BYPASS.LTC128B.128 [R240+0x17080], [R6.64+0x180], !P0 ;  /* 0x1708018006f07fae */ /* 0x0007e8000c101d56 */
[----:B------:R3:W-:Y:S02]  /*5ee0*/  @!P1 LDGSTS.E.BYPASS.LTC128B.128 [R4+0x20080], [R10.64] ;  /* 0x200800000a049fae */ /* 0x0007e4000b901d56 */
.L_x_1018:
        /* <DEDUP_REMOVED lines=218> */
.L_x_1016:
        /* <DEDUP_REMOVED lines=30> */
[----:B------:R-:W-:-:S02]  /*6e70*/  LEA.HI R5, R5, R101, RZ, 0x6 ;  /* 0x0000006505057211 */ /* 0x000fc400078f30ff */
        /* <DEDUP_REMOVED lines=66> */
[----:B-----5:R-:W-:-:S02]  /*72a0*/  F2FP.BF16.PACK_AB R14, R145, R144 ;  /* 0x00000090910e723e */ /* 0x020fc400000010ff */
        /* <DEDUP_REMOVED lines=92> */
.L_x_1021:
        /* <DEDUP_REMOVED lines=65> */
.L_x_1023:
[----:B--234-:R-:W-:Y:S05]  /*7c80*/  BSYNC B0 ;  /* 0x0000000000007941 */ /* 0x01cfea0003800000 */
.L_x_1022:
        /* <DEDUP_REMOVED lines=17> */
.L_x_1025:
[----:B------:R-:W-:Y:S05]  /*7da0*/  BSYNC B0 ;  /* 0x0000000000007941 */ /* 0x000fea0003800000 */
.L_x_1024:
        /* <DEDUP_REMOVED lines=16> */
.L_x_1027:
[----:B------:R-:W-:Y:S05]  /*7eb0*/  BSYNC B0 ;  /* 0x0000000000007941 */ /* 0x000fea0003800000 */
.L_x_1026:
        /* <DEDUP_REMOVED lines=16> */
.L_x_1029:
[----:B------:R-:W-:Y:S05]  /*7fc0*/  BSYNC B0 ;  /* 0x0000000000007941 */ /* 0x000fea0003800000 */
.L_x_1028:
        /* <DEDUP_REMOVED lines=16> */
.L_x_1031:
[----:B------:R-:W-:Y:S05]  /*80d0*/  BSYNC B0 ;  /* 0x0000000000007941 */ /* 0x000fea0003800000 */
.L_x_1030:
        /* <DEDUP_REMOVED lines=16> */
.L_x_1033:
[----:B------:R-:W-:Y:S05]  /*81e0*/  BSYNC B0 ;  /* 0x0000000000007941 */ /* 0x000fea0003800000 */
.L_x_1032:
        /* <DEDUP_REMOVED lines=16> */
.L_x_1035:
[----:B------:R-:W-:Y:S05]  /*82f0*/  BSYNC B0 ;  /* 0x0000000000007941 */ /* 0x000fea0003800000 */
.L_x_1034:
        /* <DEDUP_REMOVED lines=16> */
.L_x_1037:
[----:B------:R-:W-:Y:S05]  /*8400*/  BSYNC B0 ;  /* 0x0000000000007941 */ /* 0x000fea0003800000 */
.L_x_1036:
        /* <DEDUP_REMOVED lines=23> */
.L_x_1039:
[----:B------:R-:W-:Y:S05]  /*8580*/  BSYNC B0 ;  /* 0x0000000000007941 */ /* 0x000fea0003800000 */
.L_x_1038:
        /* <DEDUP_REMOVED lines=15> */
.L_x_1041:
[----:B------:R-:W-:Y:S05]  /*8680*/  BSYNC B0 ;  /* 0x0000000000007941 */ /* 0x000fea0003800000 */
.L_x_1040:
        /* <DEDUP_REMOVED lines=14> */
.L_x_1043:
[----:B------:R-:W-:Y:S05]  /*8770*/  BSYNC B0 ;  /* 0x0000000000007941 */ /* 0x000fea0003800000 */
.L_x_1042:
        /* <DEDUP_REMOVED lines=14> */
.L_x_1045:
[----:B------:R-:W-:Y:S05]  /*8860*/  BSYNC B0 ;  /* 0x0000000000007941 */ /* 0x000fea0003800000 */
.L_x_1044:
        /* <DEDUP_REMOVED lines=14> */
.L_x_1047:
[----:B------:R-:W-:Y:S05]  /*8950*/  BSYNC B0 ;  /* 0x0000000000007941 */ /* 0x000fea0003800000 */
.L_x_1046:
        /* <DEDUP_REMOVED lines=14> */
.L_x_1049:
[----:B------:R-:W-:Y:S05]  /*8a40*/  BSYNC B0 ;  /* 0x0000000000007941 */ /* 0x000fea0003800000 */
.L_x_1048:
        /* <DEDUP_REMOVED lines=14> */
.L_x_1051:
[----:B------:R-:W-:Y:S05]  /*8b30*/  BSYNC B0 ;  /* 0x0000000000007941 */ /* 0x000fea0003800000 */
.L_x_1050:
        /* <DEDUP_REMOVED lines=14> */
.L_x_1020:
        /* <DEDUP_REMOVED lines=31> */
.L_x_1052:
        /* <DEDUP_REMOVED lines=42> */
.L_x_1054:
[----:B------:R-:W-:Y:S05]  /*90b0*/  BSYNC B0 ;  /* 0x0000000000007941 */ /* 0x000fea0003800000 */
.L_x_1053:
        /* <DEDUP_REMOVED lines=17> */
.L_x_1056:
[----:B------:R-:W-:Y:S05]  /*91d0*/  BSYNC B0 ;  /* 0x0000000000007941 */ /* 0x000fea0003800000 */
.L_x_1055:
        /* <DEDUP_REMOVED lines=16> */
.L_x_1058:
[----:B------:R-:W-:Y:S05]  /*92e0*/  BSYNC B0 ;  /* 0x0000000000007941 */ /* 0x000fea0003800000 */
.L_x_1057:
        /* <DEDUP_REMOVED lines=16> */
.L_x_1060:
[----:B------:R-:W-:Y:S05]  /*93f0*/  BSYNC B0 ;  /* 0x0000000000007941 */ /* 0x000fea0003800000 */
.L_x_1059:
        /* <DEDUP_REMOVED lines=16> */
.L_x_1062:
[----:B------:R-:W-:Y:S05]  /*9500*/  BSYNC B0 ;  /* 0x0000000000007941 */ /* 0x000fea0003800000 */
.L_x_1061:
        /* <DEDUP_REMOVED lines=16> */
.L_x_1064:
[----:B------:R-:W-:Y:S05]  /*9610*/  BSYNC B0 ;  /* 0x0000000000007941 */ /* 0x000fea0003800000 */
.L_x_1063:
        /* <DEDUP_REMOVED lines=16> */
.L_x_1066:
[----:B------:R-:W-:Y:S05]  /*9720*/  BSYNC B0 ;  /* 0x0000000000007941 */ /* 0x000fea0003800000 */
.L_x_1065:
        /* <DEDUP_REMOVED lines=16> */
.L_x_1068:
[----:B------:R-:W-:Y:S05]  /*9830*/  BSYNC B0 ;  /* 0x0000000000007941 */ /* 0x000fea0003800000 */
.L_x_1067:
        /* <DEDUP_REMOVED lines=23> */
.L_x_1070:
[----:B------:R-:W-:Y:S05]  /*99b0*/  BSYNC B0 ;  /* 0x0000000000007941 */ /* 0x000fea0003800000 */
.L_x_1069:
        /* <DEDUP_REMOVED lines=15> */
.L_x_1072:
[----:B------:R-:W-:Y:S05]  /*9ab0*/  BSYNC B0 ;  /* 0x0000000000007941 */ /* 0x000fea0003800000 */
.L_x_1071:
        /* <DEDUP_REMOVED lines=14> */
.L_x_1074:
[----:B------:R-:W-:Y:S05]  /*9ba0*/  BSYNC B0 ;  /* 0x0000000000007941 */ /* 0x000fea0003800000 */
.L_x_1073:
        /* <DEDUP_REMOVED lines=14> */
.L_x_1076:
[----:B------:R-:W-:Y:S05]  /*9c90*/  BSYNC B0 ;  /* 0x0000000000007941 */ /* 0x000fea0003800000 */
.L_x_1075:
        /* <DEDUP_REMOVED lines=14> */
.L_x_1078:
[----:B------:R-:W-:Y:S05]  /*9d80*/  BSYNC B0 ;  /* 0x0000000000007941 */ /* 0x000fea0003800000 */
.L_x_1077:
        /* <DEDUP_REMOVED lines=14> */
.L_x_1080:
[----:B------:R-:W-:Y:S05]  /*9e70*/  BSYNC B0 ;  /* 0x0000000000007941 */ /* 0x000fea0003800000 */
.L_x_1079:
        /* <DEDUP_REMOVED lines=14> */
.L_x_1082:
[----:B------:R-:W-:Y:S05]  /*9f60*/  BSYNC B0 ;  /* 0x0000000000007941 */ /* 0x000fea0003800000 */
.L_x_1081:
        /* <DEDUP_REMOVED lines=14> */
.L_x_1083:
        /* <DEDUP_REMOVED lines=11> */
.L_x_1172:


//--------------------- .text._ZN7cutlass13device_kernelIN5flash32FlashAttnBwdPostprocessConvertdQIN4cute5tupleIJNS3_1CILi64EEENS5_ILi256EEEEEENS_10bfloat16_tEfNS_4arch4Sm80ELi256ENS3_8TiledMMAINS3_8MMA_AtomIJNS3_30SM80_16x8x16_F32BF16BF16F32_TNEEEENS3_6LayoutINS4_IJNS5_ILi2EEENS5_ILi4EEENS5_ILi1EEEEEENS4_IJSJ_SH_NS5_ILi0EEEEEEEENS4_IJNS5_ILi32EEES6_NS5_ILi16EEEEEEEELb0EEEEEvNT_6ParamsE --------------------------
	.section	.text._ZN7cutlass13device_kernelIN5flash32FlashAttnBwdPostprocessConvertdQIN4cute5tupleIJNS3_1CILi64EEENS5_ILi256EEEEEENS_10bfloat16_tEfNS_4arch4Sm80ELi256ENS3_8TiledMMAINS3_8MMA_AtomIJNS3_30SM80_16x8x16_F32BF16BF16F32_TNEEEENS3_6LayoutINS4_IJNS5_ILi2EEENS5_ILi4EEENS5_ILi1EEEEEENS4_IJSJ_SH_NS5_ILi0EEEEEEEENS4_IJNS5_ILi32EEES6_NS5_ILi16EEEEEEEELb0EEEEEvNT_6ParamsE,"ax",@progbits
	.sectioninfo	@"SHI_REGISTERS=86"
	.align	128
.text._ZN7cutlass13device_kernelIN5flash32FlashAttnBwdPostprocessConvertdQIN4cute5tupleIJNS3_1CILi64EEENS5_ILi256EEEEEENS_10bfloat16_tEfNS_4arch4Sm80ELi256ENS3_8TiledMMAINS3_8MMA_AtomIJNS3_30SM80_16x8x16_F32BF16BF16F32_TNEEEENS3_6LayoutINS4_IJNS5_ILi2EEENS5_ILi4EEENS5_ILi1EEEEEENS4_IJSJ_SH_NS5_ILi0EEEEEEEENS4_IJNS5_ILi32EEES6_NS5_ILi16EEEEEEEELb0EEEEEvNT_6ParamsE:
        .type           _ZN7cutlass13device_kernelIN5flash32FlashAttnBwdPostprocessConvertdQIN4cute5tupleIJNS3_1CILi64EEENS5_ILi256EEEEEENS_10bfloat16_tEfNS_4arch4Sm80ELi256ENS3_8TiledMMAINS3_8MMA_AtomIJNS3_30SM80_16x8x16_F32BF16BF16F32_TNEEEENS3_6LayoutINS4_IJNS5_ILi2EEENS5_ILi4EEENS5_ILi1EEEEEENS4_IJSJ_SH_NS5_ILi0EEEEEEEENS4_IJNS5_ILi32EEES6_NS5_ILi16EEEEEEEELb0EEEEEvNT_6ParamsE,@function
        .size           _ZN7cutlass13device_kernelIN5flash32FlashAttnBwdPostprocessConvertdQIN4cute5tupleIJNS3_1CILi64EEENS5_ILi256EEEEEENS_10bfloat16_tEfNS_4arch4Sm80ELi256ENS3_8TiledMMAINS3_8MMA_AtomIJNS3_30SM80_16x8x16_F32BF16BF16F32_TNEEEENS3_6LayoutINS4_IJNS5_ILi2EEENS5_ILi4EEENS5_ILi1EEEEEENS4_IJSJ_SH_NS5_ILi0EEEEEEEENS4_IJNS5_ILi32EEES6_NS5_ILi16EEEEEEEELb0EEEEEvNT_6ParamsE,(.L_x_1173 - _ZN7cutlass13device_kernelIN5flash32FlashAttnBwdPostprocessConvertdQIN4cute5tupleIJNS3_1CILi64EEENS5_ILi256EEEEEENS_10bfloat16_tEfNS_4arch4Sm80ELi256ENS3_8TiledMMAINS3_8MMA_AtomIJNS3_30SM80_16x8x16_F32BF16BF16F32_TNEEEENS3_6LayoutINS4_IJNS5_ILi2EEENS5_ILi4EEENS5_ILi1EEEEEENS4_IJSJ_SH_NS5_ILi0EEEEEEEENS4_IJNS5_ILi32EEES6_NS5_ILi16EEEEEEEELb0EEEEEvNT_6ParamsE)
        .other          _ZN7cutlass13device_kernelIN5flash32FlashAttnBwdPostprocessConvertdQIN4cute5tupleIJNS3_1CILi64EEENS5_ILi256EEEEEENS_10bfloat16_tEfNS_4arch4Sm80ELi256ENS3_8TiledMMAINS3_8MMA_AtomIJNS3_30SM80_16x8x16_F32BF16BF16F32_TNEEEENS3_6LayoutINS4_IJNS5_ILi2EEENS5_ILi4EEENS5_ILi1EEEEEENS4_IJSJ_SH_NS5_ILi0EEEEEEEENS4_IJNS5_ILi32EEES6_NS5_ILi16EEEEEEEELb0EEEEEvNT_6ParamsE,@"STO_CUDA_ENTRY STV_DEFAULT"
_ZN7cutlass13device_kernelIN5flash32FlashAttnBwdPostprocessConvertdQIN4cute5tupleIJNS3_1CILi64EEENS5_ILi256EEEEEENS_10bfloat16_tEfNS_4arch4Sm80ELi256ENS3_8TiledMMAINS3_8MMA_AtomIJNS3_30SM80_16x8x16_F32BF16BF16F32_TNEEEENS3_6LayoutINS4_IJNS5_ILi2EEENS5_ILi4EEENS5_ILi1EEEEEENS4_IJSJ_SH_NS5_ILi0EEEEEEEENS4_IJNS5_ILi32EEES6_NS5_ILi16EEEEEEEELb0EEEEEvNT_6ParamsE:
        /* <DEDUP_REMOVED lines=20> */
[----:B--2---:R-:W-:-:S03]  /*0140*/  IMAD.IADD R75, R75, 0x1, -R4 ;  /* 0x000000014b4b7824 */ /* 0x004fc600078e0a04 */
.L_x_1084:
[----:B0-----:R-:W-:Y:S01]  /*0150*/  ISETP.NE.AND.EX P0, PT, RZ, c[0x0][0x1c4], PT, P2 ;  /* 0x00007100ff007a0c */ /* 0x001fe20003f05320 */
[----:B-----5:R-:W-:Y:S01]  /*0160*/  @P1 IMAD R2, R71, 0x40, R0 ;  /* 0x0000004047021824 */ /* 0x020fe200078e0200 */
[----:B------:R-:W-:-:S13]  /*0170*/  ISETP.LE.AND P2, PT, R75, R72, PT ;  /* 0x000000484b00720c */ /* 0x000fda0003f43270 */
[----:B------:R-:W-:Y:S05]  /*0180*/  @P0 EXIT P2 ;  /* 0x000000000000094d */ /* 0x000fea0001000000 */
[----:B------:R-:W0:Y:S01]  /*0190*/  S2R R73, SR_TID.X ;  /* 0x0000000000497919 */ /* 0x000e220000002100 */
[----:B------:R-:W-:Y:S01]  /*01a0*/  @P1 SHF.R.S32.HI R3, RZ, 0x1f, R2 ;  /* 0x0000001fff031819 */ /* 0x000fe20000011402 */
[----:B------:R-:W-:Y:S01]  /*01b0*/  CS2R R4, SRZ ;  /* 0x0000000000047805 */ /* 0x000fe2000001ff00 */
[----:B------:R-:W-:Y:S01]  /*01c0*/  SHF.L.U32 R7, R70, 0xe, RZ ;  /* 0x0000000e46077819 */ /* 0x000fe200000006ff */
[----:B------:R-:W1:Y:S01]  /*01d0*/  S2R R68, SR_CTAID.Y ;  /* 0x0000000000447919 */ /* 0x000e620000002600 */
[----:B------:R-:W-:Y:S02]  /*01e0*/  @P1 LEA.HI R3, R3, R2, RZ, 0x6 ;  /* 0x0000000203031211 */ /* 0x000fe400078f30ff */
[----:B------:R-:W-:-:S03]  /*01f0*/  SHF.R.S32.HI R9, RZ, 0x1f, R7 ;  /* 0x0000001fff097819 */ /* 0x000fc60000011407 */
[----:B------:R-:W-:-:S05]  /*0200*/  @P1 IMAD.SHL.U32 R3, R3, 0x100, RZ ;  /* 0x0000010003031824 */ /* 0x000fca00078e00ff */
[----:B------:R-:W-:-:S04]  /*0210*/  @P1 LOP3.LUT R3, R3, 0xffffc000, RZ, 0xc0, !PT ;  /* 0xffffc00003031812 */ /* 0x000fc800078ec0ff */
[--C-:B------:R-:W-:Y:S01]  /*0220*/  @P1 SHF.R.S32.HI R5, RZ, 0x1f, R3.reuse ;  /* 0x0000001fff051819 */ /* 0x100fe20000011403 */
[----:B------:R-:W-:Y:S02]  /*0230*/  @P1 IMAD.MOV.U32 R4, RZ, RZ, R3 ;  /* 0x000000ffff041224 */ /* 0x000fe400078e0003 */
        /* <DEDUP_REMOVED lines=8> */
[----:B------:R-:W-:Y:S02]  /*02c0*/  SEL R2, R2, RZ, !P0 ;  /* 0x000000ff02027207 */ /* 0x000fe40004000000 */
[----:B------:R-:W-:Y:S01]  /*02d0*/  SEL R71, R71, RZ, !P0 ;  /* 0x000000ff47477207 */ /* 0x000fe20004000000 */
        /* <DEDUP_REMOVED lines=29> */
[----:B------:R-:W-:Y:S02]  /*04b0*/  IMNMX R72, R72, 0x40, PT ;  /* 0x0000004048487817 */ /* 0x000fe40003800200 */
[--C-:B------:R-:W-:Y:S02]  /*04c0*/  SHF.R.S32.HI R77, RZ, 0x2, R74.reuse ;  /* 0x00000002ff4d7819 */ /* 0x100fe4000001144a */
[----:B------:R-:W-:Y:S02]  /*04d0*/  SHF.R.S32.HI R76, RZ, 0x1f, R74 ;  /* 0x0000001fff4c7819 */ /* 0x000fe4000001144a */
[----:B0-----:R-:W-:Y:S02]  /*04e0*/  LOP3.LUT R80, R74, 0x7ffffffc, RZ, 0xc0, !PT ;  /* 0x7ffffffc4a507812 */ /* 0x001fe400078ec0ff */
[----:B------:R-:W-:Y:S02]  /*04f0*/  LEA.HI R69, R76, R77, RZ, 0x3 ;  /* 0x0000004d4c457211 */ /* 0x000fe400078f18ff */
[----:B------:R-:W-:Y:S01]  /*0500*/  LEA.HI R76, R78, R73, RZ, 0x5 ;  /* 0x000000494e4c7211 */ /* 0x000fe200078f28ff */
[----:B------:R-:W-:Y:S01]  /*0510*/  IMAD.IADD R80, R73, 0x1, -R80 ;  /* 0x0000000149507824 */ /* 0x000fe200078e0a50 */
[----:B------:R-:W-:-:S02]  /*0520*/  LOP3.LUT R82, R69, 0xfffffff8, RZ, 0xc0, !PT ;  /* 0xfffffff845527812 */ /* 0x000fc400078ec0ff */
[----:B------:R-:W-:-:S03]  /*0530*/  SHF.R.S32.HI R69, RZ, 0x5, R76 ;  /* 0x00000005ff457819 */ /* 0x000fc6000001144c */
[----:B------:R-:W-:Y:S01]  /*0540*/  IMAD.IADD R77, R77, 0x1, -R82 ;  /* 0x000000014d4d7824 */ /* 0x000fe200078e0a52 */
[----:B------:R-:W-:Y:S02]  /*0550*/  LEA.HI R82, R78, R73, RZ, 0x7 ;  /* 0x000000494e527211 */ /* 0x000fe400078f38ff */
[----:B------:R-:W-:Y:S02]  /*0560*/  LEA.HI R79, R76, R69, RZ, 0x1 ;  /* 0x000000454c4f7211 */ /* 0x000fe400078f08ff */
[----:B------:R-:W-:Y:S02]  /*0570*/  SHF.R.S32.HI R81, RZ, 0x7, R82 ;  /* 0x00000007ff517819 */ /* 0x000fe40000011452 */
[----:B------:R-:W-:Y:S02]  /*0580*/  SHF.R.S32.HI R74, RZ, 0x1f, R77 ;  /* 0x0000001fff4a7819 */ /* 0x000fe4000001144d */
[----:B------:R-:W-:Y:S01]  /*0590*/  LOP3.LUT R82, R79, 0xfffffe, RZ, 0xc0, !PT ;  /* 0x00fffffe4f527812 */ /* 0x000fe200078ec0ff */
[C---:B------:R-:W-:Y:S01]  /*05a0*/  IMAD R83, R81.reuse, 0x200, R80 ;  /* 0x0000020051537824 */ /* 0x040fe200078e0250 */
[----:B------:R-:W-:Y:S01]  /*05b0*/  LEA.HI R79, R74, R77, RZ, 0x2 ;  /* 0x0000004d4a4f7211 */ /* 0x000fe200078f10ff */
[----:B------:R-:W-:Y:S01]  /*05c0*/  IMAD.SHL.U32 R81, R81, 0x40, RZ ;  /* 0x0000004051517824 */ /* 0x000fe200078e00ff */
[----:B------:R-:W-:-:S02]  /*05d0*/  LEA.HI R78, R78, R73, RZ, 0x6 ;  /* 0x000000494e4e7211 */ /* 0x000fc400078f30ff */
[C---:B------:R-:W-:Y:S01]  /*05e0*/  LOP3.LUT R80, R79.reuse, 0x7fffffc, RZ, 0xc0, !PT ;  /* 0x07fffffc4f507812 */ /* 0x040fe200078ec0ff */
[----:B------:R-:W-:Y:S01]  /*05f0*/  IMAD.SHL.U32 R79, R79, 0x10, RZ ;  /* 0x000000104f4f7824 */ /* 0x000fe200078e00ff */
[----:B------:R-:W-:Y:S02]  /*0600*/  LOP3.LUT R81, R81, 0x40, RZ, 0xc0, !PT ;  /* 0x0000004051517812 */ /* 0x000fe400078ec0ff */
[----:B------:R-:W-:Y:S01]  /*0610*/  IADD3 R74, R69, -R82, RZ ;  /* 0x80000052454a7210 */ /* 0x000fe20007ffe0ff */
[----:B------:R-:W-:Y:S01]  /*0620*/  IMAD.IADD R77, R77, 0x1, -R80 ;  /* 0x000000014d4d7824 */ /* 0x000fe200078e0a50 */
[----:B------:R-:W-:Y:S02]  /*0630*/  SHF.R.U32.HI R78, RZ, 0x3, R78 ;  /* 0x00000003ff4e7819 */ /* 0x000fe4000001164e */
[----:B------:R-:W-:Y:S01]  /*0640*/  LOP3.LUT R79, R79, 0x40, RZ, 0xc0, !PT ;  /* 0x000000404f4f7812 */ /* 0x000fe200078ec0ff */
[----:B------:R-:W-:-:S03]  /*0650*/  IMAD R74, R74, 0x80, R83 ;  /* 0x000000804a4a7824 */ /* 0x000fc600078e0253 */
[----:B------:R-:W-:Y:S02]  /*0660*/  LOP3.LUT R78, R79, 0x8, R78, 0xf8, !PT ;  /* 0x000000084f4e7812 */ /* 0x000fe400078ef84e */
[----:B------:R-:W-:Y:S02]  /*0670*/  SHF.R.U32.HI R79, RZ, 0x3, R79 ;  /* 0x00000003ff4f7819 */ /* 0x000fe4000001164f */
[----:B------:R-:W-:Y:S02]  /*0680*/  LEA R77, R77, R74, 0x3 ;  /* 0x0000004a4d4d7211 */ /* 0x000fe400078e18ff */
[----:B------:R-:W-:Y:S01]  /*0690*/  LOP3.LUT R78, R78, R79, RZ, 0x3c, !PT ;  /* 0x0000004f4e4e7212 */ /* 0x000fe200078e3cff */
[----:B--2---:R0:W-:Y:S04]  /*06a0*/  STS.128 [R73.X16], R4 ;  /* 0x0000000449007388 */ /* 0x0041e8000000cc00 */
[----:B---3--:R1:W-:Y:S04]  /*06b0*/  STS.128 [R73.X16+0x1000], R8 ;  /* 0x0010000849007388 */ /* 0x0083e8000000cc00 */
[----:B----4-:R2:W-:Y:S04]  /*06c0*/  STS.128 [R73.X16+0x2000], R12 ;  /* 0x0020000c49007388 */ /* 0x0105e8000000cc00 */
[----:B-----5:R-:W-:Y:S04]  /*06d0*/  STS.128 [R73.X16+0x3000], R16 ;  /* 0x0030001049007388 */ /* 0x020fe8000000cc00 */
[----:B------:R3:W-:Y:S01]  /*06e0*/  STS.128 [R73.X16+0x4000], R20 ;  /* 0x0040001449007388 */ /* 0x0007e2000000cc00 */
[----:B0-----:R-:W-:-:S02]  /*06f0*/  LOP3.LUT R4, R76, 0xffffffe0, RZ, 0xc0, !PT ;  /* 0xffffffe04c047812 */ /* 0x001fc400078ec0ff */
[----:B------:R-:W-:Y:S01]  /*0700*/  SHF.R.S32.HI R76, RZ, 0x1f, R76 ;  /* 0x0000001fff4c7819 */ /* 0x000fe2000001144c */
[----:B------:R-:W-:Y:S01]  /*0710*/  STS.128 [R73.X16+0x5000], R24 ;  /* 0x0050001849007388 */ /* 0x000fe2000000cc00 */
[----:B-1----:R-:W-:Y:S02]  /*0720*/  IADD3 R8, -R4, R73, RZ ;  /* 0x0000004904087210 */ /* 0x002fe40007ffe1ff */
[----:B------:R-:W-:Y:S01]  /*0730*/  LEA.HI R76, R76, R69, RZ, 0x2 ;  /* 0x000000454c4c7211 */ /* 0x000fe200078f10ff */
[----:B------:R-:W-:Y:S01]  /*0740*/  STS.128 [R73.X16+0x6000], R28 ;  /* 0x0060001c49007388 */ /* 0x000fe2000000cc00 */
[C---:B------:R-:W-:Y:S01]  /*0750*/  LEA.HI R5, R8.reuse, R8, RZ, 0x1 ;  /* 0x0000000808057211 */ /* 0x040fe200078f08ff */
[----:B------:R-:W-:Y:S01]  /*0760*/  IMAD.SHL.U32 R8, R8, 0x8, RZ ;  /* 0x0000000808087824 */ /* 0x000fe200078e00ff */
[----:B--2---:R-:W-:Y:S01]  /*0770*/  SHF.R.U32.HI R12, RZ, 0x3, R81 ;  /* 0x00000003ff0c7819 */ /* 0x004fe20000011651 */
[----:B------:R0:W-:Y:S01]  /*0780*/  STS.128 [R73.X16+0x7000], R32 ;  /* 0x0070002049007388 */ /* 0x0001e2000000cc00 */
[----:B------:R-:W-:Y:S01]  /*0790*/  LOP3.LUT R76, R76, 0x7fffffc, RZ, 0xc0, !PT ;  /* 0x07fffffc4c4c7812 */ /* 0x000fe200078ec0ff */
[----:B------:R-:W-:Y:S01]  /*07a0*/  IMAD.SHL.U32 R10, R5, 0x200, RZ ;  /* 0x00000200050a7824 */ /* 0x000fe200078e00ff */
[----:B------:R-:W-:Y:S01]  /*07b0*/  LOP3.LUT R5, R81, 0x8, R8, 0xf8, !PT ;  /* 0x0000000851057812 */ /* 0x000fe200078ef808 */
[----:B------:R-:W-:Y:S01]  /*07c0*/  STS.128 [R73.X16+0x8000], R36 ;  /* 0x0080002449007388 */ /* 0x000fe2000000cc00 */
[----:B---3--:R-:W-:-:S02]  /*07d0*/  IADD3 R23, R69, -R76, RZ ;  /* 0x8000004c45177210 */ /* 0x008fc40007ffe0ff */
[----:B------:R-:W-:Y:S01]  /*07e0*/  LOP3.LUT R10, R10, 0x7ffffc00, RZ, 0xc0, !PT ;  /* 0x7ffffc000a0a7812 */ /* 0x000fe200078ec0ff */
[----:B------:R-:W-:Y:S01]  /*07f0*/  STS.128 [R73.X16+0x9000], R40 ;  /* 0x0090002849007388 */ /* 0x000fe2000000cc00 */
[----:B------:R-:W-:-:S03]  /*0800*/  ISETP.GE.AND P0, PT, R8, c[0x0][0x194], PT ;  /* 0x0000650008007a0c */ /* 0x000fc60003f06270 */
[----:B------:R-:W-:Y:S01]  /*0810*/  STS.128 [R73.X16+0xa000], R44 ;  /* 0x00a0002c49007388 */ /* 0x000fe2000000cc00 */
[----:B------:R-:W-:-:S03]  /*0820*/  IMAD R10, R23, 0x10, R10 ;  /* 0x00000010170a7824 */ /* 0x000fc600078e020a */
[----:B------:R-:W-:Y:S01]  /*0830*/  STS.128 [R73.X16+0xb000], R48 ;  /* 0x00b0003049007388 */ /* 0x000fe2000000cc00 */
[----:B0-----:R-:W-:-:S03]  /*0840*/  LOP3.LUT R33, R5, R12, RZ, 0x3c, !PT ;  /* 0x0000000c05217212 */ /* 0x001fc600078e3cff */
[----:B------:R-:W-:Y:S02]  /*0850*/  STS.128 [R73.X16+0xc000], R52 ;  /* 0x00c0003449007388 */ /* 0x000fe4000000cc00 */
[----:B------:R-:W-:Y:S02]  /*0860*/  IMAD.IADD R10, R10, 0x1, R33 ;  /* 0x000000010a0a7824 */ /* 0x000fe400078e0221 */
[----:B------:R-:W-:Y:S04]  /*0870*/  STS.128 [R73.X16+0xd000], R56 ;  /* 0x00d0003849007388 */ /* 0x000fe8000000cc00 */
[----:B------:R-:W-:Y:S04]  /*0880*/  STS.128 [R73.X16+0xe000], R60 ;  /* 0x00e0003c49007388 */ /* 0x000fe8000000cc00 */
[----:B------:R-:W-:Y:S04]  /*0890*/  STS.128 [R73.X16+0xf000], R64 ;  /* 0x00f0004049007388 */ /* 0x000fe8000000cc00 */
[----:B------:R-:W-:Y:S06]  /*08a0*/  BAR.SYNC.DEFER_BLOCKING 0x0 ;  /* 0x0000000000007b1d */ /* 0x000fec0000010000 */
[----:B------:R-:W0:Y:S04]  /*08b0*/  LDS R4, [R73.X4] ;  /* 0x0000000049047984 */ /* 0x000e280000004800 */
[----:B------:R-:W1:Y:S04]  /*08c0*/  LDS R6, [R73.X4+0x400] ;  /* 0x0004000049067984 */ /* 0x000e680000004800 */
[----:B------:R-:W2:Y:S04]  /*08d0*/  LDS R7, [R73.X4+0x800] ;  /* 0x0008000049077984 */ /* 0x000ea80000004800 */
[----:B------:R-:W3:Y:S04]  /*08e0*/  LDS R9, [R73.X4+0xc00] ;  /* 0x000c000049097984 */ /* 0x000ee80000004800 */
[----:B------:R-:W4:Y:S04]  /*08f0*/  LDS R11, [R73.X4+0x1000] ;  /* 0x00100000490b7984 */ /* 0x000f280000004800 */
[----:B------:R-:W5:Y:S04]  /*0900*/  LDS R16, [R73.X4+0x2000] ;  /* 0x0020000049107984 */ /* 0x000f680000004800 */
[----:B------:R-:W5:Y:S04]  /*0910*/  LDS R17, [R73.X4+0x2400] ;  /* 0x0024000049117984 */ /* 0x000f680000004800 */
[----:B------:R-:W5:Y:S04]  /*0920*/  LDS R14, [R73.X4+0x1800] ;  /* 0x00180000490e7984 */ /* 0x000f680000004800 */
[----:B------:R-:W5:Y:S04]  /*0930*/  LDS R13, [R73.X4+0x1400] ;  /* 0x00140000490d7984 */ /* 0x000f680000004800 */
[----:B------:R-:W5:Y:S04]  /*0940*/  LDS R15, [R73.X4+0x1c00] ;  /* 0x001c0000490f7984 */ /* 0x000f680000004800 */
[----:B------:R-:W5:Y:S01]  /*0950*/  LDS R18, [R73.X4+0x2800] ;  /* 0x0028000049127984 */ /* 0x000f620000004800 */
[----:B0-----:R-:W-:Y:S01]  /*0960*/  FMUL.FTZ R5, R4, c[0x0][0x1b8] ;  /* 0x00006e0004057a20 */ /* 0x001fe20000410000 */
[----:B------:R-:W-:-:S02]  /*0970*/  LEA R4, R77, R78, 0x1 ;  /* 0x0000004e4d047211 */ /* 0x000fc400078e08ff */
[----:B------:R-:W0:Y:S01]  /*0980*/  LDS R19, [R73.X4+0x2c00] ;  /* 0x002c000049137984 */ /* 0x000e220000004800 */
[----:B-1----:R-:W-:-:S03]  /*0990*/  FMUL.FTZ R6, R6, c[0x0][0x1b8] ;  /* 0x00006e0006067a20 */ /* 0x002fc60000410000 */
[----:B------:R-:W1:Y:S01]  /*09a0*/  LDS R24, [R73.X4+0x4000] ;  /* 0x0040000049187984 */ /* 0x000e620000004800 */
[----:B--2---:R-:W-:Y:S01]  /*09b0*/  FMUL.FTZ R7, R7, c[0x0][0x1b8] ;  /* 0x00006e0007077a20 */ /* 0x004fe20000410000 */
[----:B------:R-:W-:Y:S02]  /*09c0*/  F2FP.BF16.PACK_AB R5, R6, R5 ;  /* 0x000000050605723e */ /* 0x000fe400000010ff */
[----:B------:R-:W2:Y:S01]  /*09d0*/  LDS R25, [R73.X4+0x4400] ;  /* 0x0044000049197984 */ /* 0x000ea20000004800 */
[----:B---3--:R-:W-:-:S03]  /*09e0*/  FMUL.FTZ R12, R9, c[0x0][0x1b8] ;  /* 0x00006e00090c7a20 */ /* 0x008fc60000410000 */
[----:B------:R-:W3:Y:S02]  /*09f0*/  LDS R26, [R73.X4+0x4800] ;  /* 0x00480000491a7984 */ /* 0x000ee40000004800 */
[----:B------:R-:W-:Y:S01]  /*0a00*/  F2FP.BF16.PACK_AB R6, R12, R7 ;  /* 0x000000070c06723e */ /* 0x000fe200000010ff */
[----:B----4-:R-:W-:Y:S01]  /*0a10*/  FMUL.FTZ R7, R11, c[0x0][0x1b8] ;  /* 0x00006e000b077a20 */ /* 0x010fe20000410000 */
[----:B------:R-:W4:Y:S01]  /*0a20*/  LDS R27, [R73.X4+0x4c00] ;  /* 0x004c0000491b7984 */ /* 0x000f220000004800 */
[----:B-----5:R-:W-:-:S03]  /*0a30*/  FMUL.FTZ R11, R16, c[0x0][0x1b8] ;  /* 0x00006e00100b7a20 */ /* 0x020fc60000410000 */
        /* <DEDUP_REMOVED lines=11> */
[----:B------:R-:W-:Y:S01]  /*0af0*/  FMUL.FTZ R18, R18, c[0x0][0x1b8] ;  /* 0x00006e0012127a20 */ /* 0x000fe20000410000 */
[----:B------:R-:W-:Y:S02]  /*0b00*/  F2FP.BF16.PACK_AB R9, R14, R9 ;  /* 0x000000090e09723e */ /* 0x000fe400000010ff */
[----:B------:R-:W5:Y:S01]  /*0b10*/  LDS R34, [R73.X4+0x6800] ;  /* 0x0068000049227984 */ /* 0x000f620000004800 */
[----:B0-----:R-:W-:-:S03]  /*0b20*/  FMUL.FTZ R19, R19, c[0x0][0x1b8] ;  /* 0x00006e0013137a20 */ /* 0x001fc60000410000 */
[----:B------:R-:W0:Y:S01]  /*0b30*/  LDS R35, [R73.X4+0x6c00] ;  /* 0x006c000049237984 */ /* 0x000e220000004800 */
[----:B-1----:R-:W-:Y:S01]  /*0b40*/  FMUL.FTZ R15, R24, c[0x0][0x1b8] ;  /* 0x00006e00180f7a20 */ /* 0x002fe20000410000 */
[----:B------:R-:W-:Y:S02]  /*0b50*/  F2FP.BF16.PACK_AB R12, R19, R18 ;  /* 0x00000012130c723e */ /* 0x000fe400000010ff */
[----:B------:R-:W1:Y:S01]  /*0b60*/  LDS R22, [R73.X4+0x3800] ;  /* 0x0038000049167984 */ /* 0x000e620000004800 */
[----:B--2---:R-:W-:-:S03]  /*0b70*/  FMUL.FTZ R16, R25, c[0x0][0x1b8] ;  /* 0x00006e0019107a20 */ /* 0x004fc60000410000 */
[----:B------:R-:W2:Y:S01]  /*0b80*/  LDS R36, [R73.X4+0x7000] ;  /* 0x0070000049247984 */ /* 0x000ea20000004800 */
[----:B---3--:R-:W-:Y:S01]  /*0b90*/  FMUL.FTZ R26, R26, c[0x0][0x1b8] ;  /* 0x00006e001a1a7a20 */ /* 0x008fe20000410000 */
[----:B------:R-:W-:Y:S02]  /*0ba0*/  F2FP.BF16.PACK_AB R15, R16, R15 ;  /* 0x0000000f100f723e */ /* 0x000fe400000010ff */
[----:B------:R-:W3:Y:S01]  /*0bb0*/  LDS R37, [R73.X4+0x7400] ;  /* 0x0074000049257984 */ /* 0x000ee20000004800 */
[----:B----4-:R-:W-:-:S03]  /*0bc0*/  FMUL.FTZ R27, R27, c[0x0][0x1b8] ;  /* 0x00006e001b1b7a20 */ /* 0x010fc60000410000 */
        /* <DEDUP_REMOVED lines=16> */
[----:B0-----:R-:W-:-:S03]  /*0cd0*/  FMUL.FTZ R35, R35, c[0x0][0x1b8] ;  /* 0x00006e0023237a20 */ /* 0x001fc60000410000 */
[----:B------:R-:W0:Y:S01]  /*0ce0*/  LDS R29, [R73.X4+0x8800] ;  /* 0x00880000491d7984 */ /* 0x000e220000004800 */
[----:B-1----:R-:W-:Y:S01]  /*0cf0*/  FMUL.FTZ R14, R22, c[0x0][0x1b8] ;  /* 0x00006e00160e7a20 */ /* 0x002fe20000410000 */
[----:B------:R-:W-:Y:S01]  /*0d00*/  F2FP.BF16.PACK_AB R20, R35, R34 ;  /* 0x000000222314723e */ /* 0x000fe200000010ff */
[----:B--2---:R-:W-:Y:S01]  /*0d10*/  FMUL.FTZ R21, R36, c[0x0][0x1b8] ;  /* 0x00006e0024157a20 */ /* 0x004fe20000410000 */
[----:B------:R-:W1:Y:S01]  /*0d20*/  LDS R34, [R73.X4+0xb800] ;  /* 0x00b8000049227984 */ /* 0x000e620000004800 */
[----:B---3--:R-:W-:-:S03]  /*0d30*/  FMUL.FTZ R22, R37, c[0x0][0x1b8] ;  /* 0x00006e0025167a20 */ /* 0x008fc60000410000 */
[----:B------:R-:W2:Y:S01]  /*0d40*/  LDS R49, [R73.X4+0xbc00] ;  /* 0x00bc000049317984 */ /* 0x000ea20000004800 */
[----:B----4-:R-:W-:Y:S01]  /*0d50*/  FMUL.FTZ R17, R28, c[0x0][0x1b8] ;  /* 0x00006e001c117a20 */ /* 0x010fe20000410000 */
[----:B------:R-:W-:Y:S02]  /*0d60*/  F2FP.BF16.PACK_AB R21, R22, R21 ;  /* 0x000000151615723e */ /* 0x000fe400000010ff */
[----:B------:R-:W3:Y:S01]  /*0d70*/  LDS R54, [R73.X4+0xd400] ;  /* 0x00d4000049367984 */ /* 0x000ee20000004800 */
[----:B-----5:R-:W-:Y:S01]  /*0d80*/  FMUL.FTZ R23, R23, c[0x0][0x1b8] ;  /* 0x00006e0017177a20 */ /* 0x020fe20000410000 */
[----:B------:R-:W-:Y:S02]  /*0d90*/  F2FP.BF16.PACK_AB R17, R18, R17 ;  /* 0x000000111211723e */ /* 0x000fe400000010ff */
[----:B------:R-:W4:Y:S01]  /*0da0*/  LDS R39, [R73.X4+0x7c00] ;  /* 0x007c000049277984 */ /* 0x000f220000004800 */
[----:B------:R-:W-:Y:S01]  /*0db0*/  FMUL.FTZ R30, R30, c[0x0][0x1b8] ;  /* 0x00006e001e1e7a20 */ /* 0x000fe20000410000 */
[----:B------:R-:W-:-:S02]  /*0dc0*/  F2FP.BF16.PACK_AB R14, R23, R14 ;  /* 0x0000000e170e723e */ /* 0x000fc400000010ff */
        /* <DEDUP_REMOVED lines=8> */
[----:B------:R-:W-:-:S03]  /*0e50*/  FMUL.FTZ R33, R27, c[0x0][0x1b8] ;  /* 0x00006e001b217a20 */ /* 0x000fc60000410000 */
[----:B------:R-:W5:Y:S01]  /*0e60*/  LDS R43, [R73.X4+0x9800] ;  /* 0x00980000492b7984 */ /* 0x000f620000004800 */
[----:B0-----:R-:W-:Y:S01]  /*0e70*/  FMUL.FTZ R32, R29, c[0x0][0x1b8] ;  /* 0x00006e001d207a20 */ /* 0x001fe20000410000 */
[----:B------:R-:W-:Y:S02]  /*0e80*/  F2FP.BF16.PACK_AB R28, R33, R28 ;  /* 0x0000001c211c723e */ /* 0x000fe400000010ff */
[----:B------:R-:W0:Y:S01]  /*0e90*/  LDS R44, [R73.X4+0x9c00] ;  /* 0x009c0000492c7984 */ /* 0x000e220000004800 */
[----:B-1----:R-:W-:-:S03]  /*0ea0*/  FMUL.FTZ R34, R34, c[0x0][0x1b8] ;  /* 0x00006e0022227a20 */ /* 0x002fc60000410000 */
[----:B------:R-:W1:Y:S01]  /*0eb0*/  LDS R45, [R73.X4+0xa000] ;  /* 0x00a00000492d7984 */ /* 0x000e620000004800 */
[----:B--2---:R-:W-:-:S03]  /*0ec0*/  FMUL.FTZ R49, R49, c[0x0][0x1b8] ;  /* 0x00006e0031317a20 */ /* 0x004fc60000410000 */
[----:B------:R-:W2:Y:S04]  /*0ed0*/  LDS R46, [R73.X4+0xa400] ;  /* 0x00a40000492e7984 */ /* 0x000ea80000004800 */
        /* <DEDUP_REMOVED lines=16> */
[----:B------:R-:W-:Y:S01]  /*0fe0*/  IMAD.SHL.U32 R38, R4, 0x2, RZ ;  /* 0x0000000204267824 */ /* 0x000fe200078e00ff */
        /* <DEDUP_REMOVED lines=11> */
[----:B------:R-:W-:Y:S01]  /*10a0*/  FMUL.FTZ R47, R47, c[0x0][0x1b8] ;  /* 0x00006e002f2f7a20 */ /* 0x000fe20000410000 */
        /* <DEDUP_REMOVED lines=17> */
[----:B------:R-:W-:Y:S02]  /*11c0*/  FMUL.FTZ R53, R53, c[0x0][0x1b8] ;  /* 0x00006e0035357a20 */ /* 0x000fe40000410000 */
[----:B0-----:R-:W-:Y:S01]  /*11d0*/  FMUL.FTZ R55, R55, c[0x0][0x1b8] ;  /* 0x00006e0037377a20 */ /* 0x001fe20000410000 */
[----:B------:R-:W-:Y:S02]  /*11e0*/  STS [R38+0x10000], R5 ;  /* 0x0100000526007388 */ /* 0x000fe40000000800 */
[----:B------:R-:W-:Y:S01]  /*11f0*/  F2FP.BF16.PACK_AB R52, R53, R52 ;  /* 0x000000343534723e */ /* 0x000fe200000010ff */
[----:B-1----:R-:W-:Y:S01]  /*1200*/  FMUL.FTZ R56, R56, c[0x0][0x1b8] ;  /* 0x00006e0038387a20 */ /* 0x002fe20000410000 */
[----:B------:R-:W-:Y:S01]  /*1210*/  STS [R38+0x10100], R6 ;  /* 0x0101000626007388 */ /* 0x000fe20000000800 */
[----:B--2---:R-:W-:-:S03]  /*1220*/  FMUL.FTZ R31, R31, c[0x0][0x1b8] ;  /* 0x00006e001f1f7a20 */ /* 0x004fc60000410000 */
[----:B------:R-:W-:Y:S01]  /*1230*/  F2FP.BF16.PACK_AB R55, R56, R55 ;  /* 0x000000373837723e */ /* 0x000fe200000010ff */
[----:B------:R0:W-:Y:S01]  /*1240*/  STS [R38+0x11000], R11 ;  /* 0x0110000b26007388 */ /* 0x0001e20000000800 */
[----:B------:R-:W-:-:S03]  /*1250*/  FMUL.FTZ R30, R30, c[0x0][0x1b8] ;  /* 0x00006e001e1e7a20 */ /* 0x000fc60000410000 */
[----:B------:R1:W-:Y:S01]  /*1260*/  STS [R38+0x11100], R12 ;  /* 0x0111000c26007388 */ /* 0x0003e20000000800 */
[----:B---3--:R-:W-:Y:S01]  /*1270*/  FMUL.FTZ R25, R25, c[0x0][0x1b8] ;  /* 0x00006e0019197a20 */ /* 0x008fe20000410000 */
[----:B------:R-:W-:Y:S02]  /*1280*/  F2FP.BF16.PACK_AB R30, R30, R31 ;  /* 0x0000001f1e1e723e */ /* 0x000fe400000010ff */
[----:B------:R-:W-:Y:S01]  /*1290*/  STS [R38+0x10400], R7 ;  /* 0x0104000726007388 */ /* 0x000fe20000000800 */
[----:B----4-:R-:W-:-:S03]  /*12a0*/  FMUL.FTZ R24, R24, c[0x0][0x1b8] ;  /* 0x00006e0018187a20 */ /* 0x010fc60000410000 */
[----:B------:R2:W-:Y:S01]  /*12b0*/  STS [R38+0x10500], R9 ;  /* 0x0105000926007388 */ /* 0x0005e20000000800 */
[----:B0-----:R-:W-:Y:S01]  /*12c0*/  IMAD.SHL.U32 R11, R10, 0x2, RZ ;  /* 0x000000020a0b7824 */ /* 0x001fe200078e00ff */
[----:B-1----:R-:W-:Y:S01]  /*12d0*/  IADD3 R12, R69, 0x10, RZ ;  /* 0x00000010450c7810 */ /* 0x002fe20007ffe0ff */
[----:B-----5:R-:W-:Y:S01]  /*12e0*/  FMUL.FTZ R23, R23, c[0x0][0x1b8] ;  /* 0x00006e0017177a20 */ /* 0x020fe20000410000 */
[----:B------:R-:W-:Y:S01]  /*12f0*/  F2FP.BF16.PACK_AB R24, R24, R25 ;  /* 0x000000191818723e */ /* 0x000fe200000010ff */
[----:B------:R0:W-:Y:S01]  /*1300*/  STS [R38+0x11400], R13 ;  /* 0x0114000d26007388 */ /* 0x0001e20000000800 */
[----:B------:R-:W-:Y:S01]  /*1310*/  FMUL.FTZ R34, R29, c[0x0][0x1b8] ;  /* 0x00006e001d227a20 */ /* 0x000fe20000410000 */
[----:B------:R-:W-:Y:S02]  /*1320*/  ISETP.GE.OR P3, PT, R12, R72, P0 ;  /* 0x000000480c00720c */ /* 0x000fe40000766670 */
[----:B------:R-:W-:Y:S01]  /*1330*/  STS [R38+0x11500], R14 ;  /* 0x0115000e26007388 */ /* 0x000fe20000000800 */
[----:B------:R-:W-:Y:S01]  /*1340*/  FMUL.FTZ R26, R26, c[0x0][0x1b8] ;  /* 0x00006e001a1a7a20 */ /* 0x000fe20000410000 */
[----:B------:R-:W-:-:S02]  /*1350*/  F2FP.BF16.PACK_AB R23, R34, R23 ;  /* 0x000000172217723e */ /* 0x000fc400000010ff */
[----:B------:R1:W-:Y:S01]  /*1360*/  STS [R38+0x12000], R15 ;  /* 0x0120000f26007388 */ /* 0x0003e20000000800 */
[----:B------:R-:W-:Y:S01]  /*1370*/  FMUL.FTZ R27, R27, c[0x0][0x1b8] ;  /* 0x00006e001b1b7a20 */ /* 0x000fe20000410000 */
[----:B--2---:R-:W-:Y:S01]  /*1380*/  IADD3 R9, R69, 0x8, RZ ;  /* 0x0000000845097810 */ /* 0x004fe20007ffe0ff */
[----:B0-----:R-:W-:Y:S01]  /*1390*/  CS2R R12, SRZ ;  /* 0x00000000000c7805 */ /* 0x001fe2000001ff00 */
[----:B------:R-:W-:Y:S01]  /*13a0*/  STS [R38+0x12100], R16 ;  /* 0x0121001026007388 */ /* 0x000fe20000000800 */
[----:B------:R-:W-:Y:S02]  /*13b0*/  @P1 MOV R12, R0 ;  /* 0x00000000000c1202 */ /* 0x000fe40000000f00 */
[----:B------:R-:W-:Y:S01]  /*13c0*/  F2FP.BF16.PACK_AB R26, R27, R26 ;  /* 0x0000001a1b1a723e */ /* 0x000fe200000010ff */
[----:B------:R-:W-:Y:S01]  /*13d0*/  STS [R38+0x13000], R19 ;  /* 0x0130001326007388 */ /* 0x000fe20000000800 */
[----:B------:R-:W-:Y:S01]  /*13e0*/  ISETP.GE.OR P4, PT, R9, R72, P0 ;  /* 0x000000480900720c */ /* 0x000fe20000786670 */
[----:B-1----:R-:W-:Y:S01]  /*13f0*/  IMAD R15, R3, c[0x0][0x1a8], RZ ;  /* 0x00006a00030f7a24 */ /* 0x002fe200078e02ff */
[----:B------:R-:W-:Y:S01]  /*1400*/  SHF.R.S32.HI R9, RZ, 0x1f, R8 ;  /* 0x0000001fff097819 */ /* 0x000fe20000011408 */
[----:B------:R-:W-:Y:S01]  /*1410*/  STS [R38+0x13100], R20 ;  /* 0x0131001426007388 */ /* 0x000fe20000000800 */
[----:B------:R-:W-:-:S02]  /*1420*/  @P1 SHF.R.S32.HI R13, RZ, 0x1f, R0 ;  /* 0x0000001fff0d1819 */ /* 0x000fc40000011400 */
[C---:B------:R-:W-:Y:S01]  /*1430*/  IADD3 R3, R69.reuse, 0x18, RZ ;  /* 0x0000001845037810 */ /* 0x040fe20007ffe0ff */
[----:B------:R0:W-:Y:S01]  /*1440*/  STS [R38+0x12400], R17 ;  /* 0x0124001126007388 */ /* 0x0001e20000000800 */
[----:B------:R-:W-:Y:S02]  /*1450*/  IADD3 R0, R69, 0x20, RZ ;  /* 0x0000002045007810 */ /* 0x000fe40007ffe0ff */
[-C--:B------:R-:W-:Y:S01]  /*1460*/  ISETP.GE.OR P2, PT, R3, R72.reuse, P0 ;  /* 0x000000480300720c */ /* 0x080fe20000746670 */
[----:B------:R1:W-:Y:S01]  /*1470*/  STS [R38+0x12500], R18 ;  /* 0x0125001226007388 */ /* 0x0003e20000000800 */
[----:B------:R-:W-:Y:S02]  /*1480*/  IADD3 R3, R69, 0x28, RZ ;  /* 0x0000002845037810 */ /* 0x000fe40007ffe0ff */
[-C--:B------:R-:W-:Y:S01]  /*1490*/  ISETP.GE.OR P6, PT, R0, R72.reuse, P0 ;  /* 0x000000480000720c */ /* 0x080fe200007c6670 */
[----:B------:R1:W-:Y:S01]  /*14a0*/  STS [R38+0x13400], R21 ;  /* 0x0134001526007388 */ /* 0x0003e20000000800 */
[----:B------:R-:W-:Y:S01]  /*14b0*/  ISETP.GE.OR P5, PT, R3, R72, P0 ;  /* 0x000000480300720c */ /* 0x000fe200007a6670 */
[C---:B0-----:R-:W-:Y:S01]  /*14c0*/  IMAD R17, R68.reuse, c[0x0][0x1ac], R15 ;  /* 0x00006b0044117a24 */ /* 0x041fe200078e020f */
[C---:B------:R-:W-:Y:S01]  /*14d0*/  IADD3 R0, R69.reuse, 0x30, RZ ;  /* 0x0000003045007810 */ /* 0x040fe20007ffe0ff */
[----:B------:R1:W-:Y:S01]  /*14e0*/  STS [R38+0x13500], R22 ;  /* 0x0135001626007388 */ /* 0x0003e20000000800 */
[----:B------:R-:W-:Y:S01]  /*14f0*/  IMAD.WIDE.U32 R14, R68, c[0x0][0x1a8], R8 ;  /* 0x00006a00440e7a25 */ /* 0x000fe200078e0008 */
[----:B------:R-:W-:-:S02]  /*1500*/  IADD3 R8, P1, R69, R12, RZ ;  /* 0x0000000c45087210 */ /* 0x000fc40007f3e0ff */
[----:B------:R1:W-:Y:S01]  /*1510*/  STS [R38+0x14000], R28 ;  /* 0x0140001c26007388 */ /* 0x0003e20000000800 */
[----:B------:R-:W-:Y:S01]  /*1520*/  IMAD.IADD R15, R15, 0x1, R17 ;  /* 0x000000010f0f7824 */ /* 0x000fe200078e0211 */
[----:B------:R-:W-:Y:S01]  /*1530*/  LEA.HI.X.SX32 R9, R69, R13, 0x1, P1 ;  /* 0x0000000d45097211 */ /* 0x000fe200008f0eff */
[----:B------:R-:W-:Y:S01]  /*1540*/  IMAD R13, R71, c[0x0][0x1b4], R2 ;  /* 0x00006d00470d7a24 */ /* 0x000fe200078e0202 */
[----:B------:R1:W-:Y:S01]  /*1550*/  STS [R38+0x14100], R32 ;  /* 0x0141002026007388 */ /* 0x0003e20000000800 */
[----:B------:R-:W-:Y:S01]  /*1560*/  ISETP.GE.OR P1, PT, R69, R72, P0 ;  /* 0x000000484500720c */ /* 0x000fe20000726670 */
[----:B------:R-:W-:Y:S01]  /*1570*/  IMAD.WIDE.U32 R2, R71, c[0x0][0x1b0], R14 ;  /* 0x00006c0047027a25 */ /* 0x000fe200078e000e */
[----:B------:R-:W-:Y:S01]  /*1580*/  IADD3 R69, R69, 0x38, RZ ;  /* 0x0000003845457810 */ /* 0x000fe20007ffe0ff */
[----:B------:R1:W-:Y:S01]  /*1590*/  STS [R38+0x15000], R45 ;  /* 0x0150002d26007388 */ /* 0x0003e20000000800 */
[----:B------:R-:W-:Y:S01]  /*15a0*/  LEA R12, R10, 0x10000, 0x1 ;  /* 0x000100000a0c7811 */ /* 0x000fe200078e08ff */
[----:B------:R-:W-:-:S02]  /*15b0*/  IMAD.WIDE R70, R70, 0x40, R8 ;  /* 0x0000004046467825 */ /* 0x000fc400078e0208 */
[----:B------:R1:W-:Y:S02]  /*15c0*/  STS [R38+0x15100], R47 ;  /* 0x0151002f26007388 */ /* 0x0003e40000000800 */
[----:B------:R-:W-:Y:S02]  /*15d0*/  IMAD.IADD R9, R3, 0x1, R13 ;  /* 0x0000000103097824 */ /* 0x000fe400078e020d */
[----:B------:R1:W-:Y:S04]  /*15e0*/  STS [R38+0x14400], R41 ;  /* 0x0144002926007388 */ /* 0x0003e80000000800 */
        /* <DEDUP_REMOVED lines=11> */
[----:B------:R-:W-:Y:S06]  /*16a0*/  BAR.SYNC.DEFER_BLOCKING 0x0 ;  /* 0x0000000000007b1d */ /* 0x000fec0000010000 */
[----:B------:R1:W0:Y:S01]  /*16b0*/  LDS.128 R4, [R11+0x10700] ;  /* 0x010700000b047984 */ /* 0x0002220000000c00 */
[----:B------:R-:W-:Y:S05]  /*16c0*/  @P1 BRA `(.L_x_1086) ;  /* 0x0000009000001947 */ /* 0x000fea0003800000 */
[----:B------:R-:W2:Y:S01]  /*16d0*/  LDS.128 R12, [R12] ;  /* 0x000000000c0c7984 */ /* 0x000ea20000000c00 */
[----:B------:R-:W-:Y:S01]  /*16e0*/  MOV R8, R2 ;  /* 0x0000000200087202 */ /* 0x000fe20000000f00 */
[----:B------:R-:W-:-:S04]  /*16f0*/  IMAD R19, R71, c[0x0][0x1a0], RZ ;  /* 0x0000680047137a24 */ /* 0x000fc800078e02ff */
[----:B------:R-:W-:-:S04]  /*1700*/  IMAD.WIDE.U32 R16, R70, c[0x0][0x1a0], R8 ;  /* 0x0000680046107a25 */ /* 0x000fc800078e0008 */
[----:B------:R-:W-:Y:S01]  /*1710*/  IMAD R19, R70, c[0x0][0x1a4], R19 ;  /* 0x0000690046137a24 */ /* 0x000fe200078e0213 */
[----:B-1----:R-:W-:-:S03]  /*1720*/  LEA R18, P1, R16, c[0x0][0x188], 0x1 ;  /* 0x0000620010127a11 */ /* 0x002fc600078208ff */
[----:B------:R-:W-:-:S05]  /*1730*/  IMAD.IADD R17, R17, 0x1, R19 ;  /* 0x0000000111117824 */ /* 0x000fca00078e0213 */
[----:B------:R-:W-:-:S05]  /*1740*/  LEA.HI.X R19, R16, c[0x0][0x18c], R17, 0x1, P1 ;  /* 0x0000630010137a11 */ /* 0x000fca00008f0c11 */
[----:B--2---:R1:W-:Y:S02]  /*1750*/  STG.E.128 [R18.64], R12 ;  /* 0x0000000c12007986 */ /* 0x0043e4000c101d04 */
.L_x_1086:
[----:B------:R-:W-:Y:S05]  /*1760*/  BSYNC B0 ;  /* 0x0000000000007941 */ /* 0x000fea0003800000 */
.L_x_1085:
[----:B-1----:R1:W2:Y:S01]  /*1770*/  LDS.128 R12, [R11+0x10100] ;  /* 0x010100000b0c7984 */ /* 0x0022a20000000c00 */
[----:B------:R-:W-:Y:S01]  /*1780*/  BSSY B0, `(.L_x_1087) ;  /* 0x000000f000007945 */ /* 0x000fe20003800000 */
[-C--:B------:R-:W-:Y:S02]  /*1790*/  ISETP.GE.OR P1, PT, R0, R72.reuse, P0 ;  /* 0x000000480000720c */ /* 0x080fe40000726670 */
[----:B------:R-:W-:Y:S01]  /*17a0*/  ISETP.GE.OR P0, PT, R69, R72, P0 ;  /* 0x000000484500720c */ /* 0x000fe20000706670 */
[----:B------:R-:W-:Y:S07]  /*17b0*/  @P4 BRA `(.L_x_1088) ;  /* 0x000000b000004947 */ /* 0x000fee0003800000 */
[----:B------:R-:W-:Y:S01]  /*17c0*/  IADD3 R19, P4, R70, 0x8, RZ ;  /* 0x0000000846137810 */ /* 0x000fe20007f9e0ff */
[----:B------:R-:W-:Y:S01]  /*17d0*/  IMAD.MOV.U32 R17, RZ, RZ, R9 ;  /* 0x000000ffff117224 */ /* 0x000fe200078e0009 */
[----:B------:R-:W-:-:S03]  /*17e0*/  MOV R16, R2 ;  /* 0x0000000200107202 */ /* 0x000fc60000000f00 */
[----:B------:R-:W-:Y:S02]  /*17f0*/  IMAD.X R0, RZ, RZ, R71, P4 ;  /* 0x000000ffff007224 */ /* 0x000fe400020e0647 */
[----:B------:R-:W-:-:S04]  /*1800*/  IMAD.WIDE.U32 R16, R19, c[0x0][0x1a0], R16 ;  /* 0x0000680013107a25 */ /* 0x000fc800078e0010 */
[----:B------:R-:W-:Y:S01]  /*1810*/  IMAD R0, R0, c[0x0][0x1a0], RZ ;  /* 0x0000680000007a24 */ /* 0x000fe200078e02ff */
[----:B------:R-:W-:-:S03]  /*1820*/  LEA R18, P4, R16, c[0x0][0x188], 0x1 ;  /* 0x0000620010127a11 */ /* 0x000fc600078808ff */
[----:B------:R-:W-:-:S04]  /*1830*/  IMAD R19, R19, c[0x0][0x1a4], R0 ;  /* 0x0000690013137a24 */ /* 0x000fc800078e0200 */
[----:B------:R-:W-:-:S05]  /*1840*/  IMAD.IADD R17, R17, 0x1, R19 ;  /* 0x0000000111117824 */ /* 0x000fca00078e0213 */
[----:B------:R-:W-:-:S05]  /*1850*/  LEA.HI.X R19, R16, c[0x0][0x18c], R17, 0x1, P4 ;  /* 0x0000630010137a11 */ /* 0x000fca00020f0c11 */
[----:B--2---:R2:W-:Y:S02]  /*1860*/  STG.E.128 [R18.64], R12 ;  /* 0x0000000c12007986 */ /* 0x0045e4000c101d04 */
.L_x_1088:
[----:B------:R-:W-:Y:S05]  /*1870*/  BSYNC B0 ;  /* 0x0000000000007941 */ /* 0x000fea0003800000 */
.L_x_1087:
[----:B--2---:R2:W3:Y:S01]  /*1880*/  LDS.128 R12, [R11+0x10200] ;  /* 0x010200000b0c7984 */ /* 0x0044e20000000c00 */
[----:B------:R-:W-:Y:S01]  /*1890*/  BSSY B0, `(.L_x_1089) ;  /* 0x000000d000007945 */ /* 0x000fe20003800000 */
[----:B------:R-:W-:Y:S05]  /*18a0*/  @P3 BRA `(.L_x_1090) ;  /* 0x000000b000003947 */ /* 0x000fea0003800000 */
[----:B------:R-:W-:Y:S01]  /*18b0*/  IADD3 R19, P3, R70, 0x10, RZ ;  /* 0x0000001046137810 */ /* 0x000fe20007f7e0ff */
[----:B------:R-:W-:Y:S02]  /*18c0*/  IMAD.MOV.U32 R16, RZ, RZ, R2 ;  /* 0x000000ffff107224 */ /* 0x000fe400078e0002 */
[----:B------:R-:W-:Y:S01]  /*18d0*/  IMAD.MOV.U32 R17, RZ, RZ, R9 ;  /* 0x000000ffff117224 */ /* 0x000fe200078e0009 */
[----:B------:R-:W-:-:S03]  /*18e0*/  IADD3.X R0, RZ, R71, RZ, P3, !PT ;  /* 0x00000047ff007210 */ /* 0x000fc60001ffe4ff */
[----:B------:R-:W-:-:S04]  /*18f0*/  IMAD.WIDE.U32 R16, R19, c[0x0][0x1a0], R16 ;  /* 0x0000680013107a25 */ /* 0x000fc800078e0010 */
[----:B------:R-:W-:Y:S01]  /*1900*/  IMAD R0, R0, c[0x0][0x1a0], RZ ;  /* 0x0000680000007a24 */ /* 0x000fe200078e02ff */
[----:B------:R-:W-:-:S03]  /*1910*/  LEA R18, P3, R16, c[0x0][0x188], 0x1 ;  /* 0x0000620010127a11 */ /* 0x000fc600078608ff */
[----:B------:R-:W-:-:S05]  /*1920*/  IMAD R19, R19, c[0x0][0x1a4], R0 ;  /* 0x0000690013137a24 */ /* 0x000fca00078e0200 */
[----:B------:R-:W-:-:S04]  /*1930*/  IADD3 R17, R17, R19, RZ ;  /* 0x0000001311117210 */ /* 0x000fc80007ffe0ff */
[----:B------:R-:W-:-:S05]  /*1940*/  LEA.HI.X R19, R16, c[0x0][0x18c], R17, 0x1, P3 ;  /* 0x0000630010137a11 */ /* 0x000fca00018f0c11 */
[----:B---3--:R3:W-:Y:S02]  /*1950*/  STG.E.128 [R18.64], R12 ;  /* 0x0000000c12007986 */ /* 0x0087e4000c101d04 */
.L_x_1090:
[----:B------:R-:W-:Y:S05]  /*1960*/  BSYNC B0 ;  /* 0x0000000000007941 */ /* 0x000fea0003800000 */
.L_x_1089:
[----:B---3--:R3:W4:Y:S01]  /*1970*/  LDS.128 R12, [R11+0x10300] ;  /* 0x010300000b0c7984 */ /* 0x0087220000000c00 */
[----:B------:R-:W-:Y:S01]  /*1980*/  BSSY B0, `(.L_x_1091) ;  /* 0x000000d000007945 */ /* 0x000fe20003800000 */
[----:B------:R-:W-:Y:S05]  /*1990*/  @P2 BRA `(.L_x_1092) ;  /* 0x000000b000002947 */ /* 0x000fea0003800000 */
        /* <DEDUP_REMOVED lines=11> */
.L_x_1092:
[----:B------:R-:W-:Y:S05]  /*1a50*/  BSYNC B0 ;  /* 0x0000000000007941 */ /* 0x000fea0003800000 */
.L_x_1091:
[----:B----4-:R4:W1:Y:S01]  /*1a60*/  LDS.128 R12, [R11+0x10400] ;  /* 0x010400000b0c7984 */ /* 0x0108620000000c00 */
        /* <DEDUP_REMOVED lines=12> */
[----:B-1----:R1:W-:Y:S02]  /*1b30*/  STG.E.128 [R18.64], R12 ;  /* 0x0000000c12007986 */ /* 0x0023e4000c101d04 */
.L_x_1094:
[----:B------:R-:W-:Y:S05]  /*1b40*/  BSYNC B0 ;  /* 0x0000000000007941 */ /* 0x000fea0003800000 */
.L_x_1093:
[----:B-1----:R1:W2:Y:S01]  /*1b50*/  LDS.128 R12, [R11+0x10500] ;  /* 0x010500000b0c7984 */ /* 0x0022a20000000c00 */
        /* <DEDUP_REMOVED lines=12> */
[----:B--2---:R2:W-:Y:S02]  /*1c20*/  STG.E.128 [R18.64], R12 ;  /* 0x0000000c12007986 */ /* 0x0045e4000c101d04 */
.L_x_1096:
[----:B------:R-:W-:Y:S05]  /*1c30*/  BSYNC B0 ;  /* 0x0000000000007941 */ /* 0x000fea0003800000 */
.L_x_1095:
[----:B--2---:R2:W1:Y:S01]  /*1c40*/  LDS.128 R12, [R11+0x10600] ;  /* 0x010600000b0c7984 */ /* 0x0044620000000c00 */
[----:B------:R-:W-:Y:S01]  /*1c50*/  BSSY B0, `(.L_x_1097) ;  /* 0x000000d000007945 */ /* 0x000fe20003800000 */
[----:B------:R-:W-:Y:S05]  /*1c60*/  @P1 BRA `(.L_x_1098) ;  /* 0x000000b000001947 */ /* 0x000fea0003800000 */
[----:B------:R-:W-:Y:S01]  /*1c70*/  IADD3 R17, P1, R70, 0x30, RZ ;  /* 0x0000003046117810 */ /* 0x000fe20007f3e0ff */
[----:B------:R-:W-:Y:S01]  /*1c80*/  IMAD.MOV.U32 R10, RZ, RZ, R2 ;  /* 0x000000ffff0a7224 */ /* 0x000fe200078e0002 */
[----:B-1234-:R-:W-:-:S03]  /*1c90*/  MOV R11, R9 ;  /* 0x00000009000b7202 */ /* 0x01efc60000000f00 */
[----:B------:R-:W-:Y:S02]  /*1ca0*/  IMAD.X R0, RZ, RZ, R71, P1 ;  /* 0x000000ffff007224 */ /* 0x000fe400008e0647 */
[----:B------:R-:W-:-:S04]  /*1cb0*/  IMAD.WIDE.U32 R10, R17, c[0x0][0x1a0], R10 ;  /* 0x00006800110a7a25 */ /* 0x000fc800078e000a */
[----:B------:R-:W-:Y:S01]  /*1cc0*/  IMAD R0, R0, c[0x0][0x1a0], RZ ;  /* 0x0000680000007a24 */ /* 0x000fe200078e02ff */
[----:B------:R-:W-:-:S03]  /*1cd0*/  LEA R16, P1, R10, c[0x0][0x188], 0x1 ;  /* 0x000062000a107a11 */ /* 0x000fc600078208ff */
[----:B------:R-:W-:-:S04]  /*1ce0*/  IMAD R17, R17, c[0x0][0x1a4], R0 ;  /* 0x0000690011117a24 */ /* 0x000fc800078e0200 */
[----:B------:R-:W-:-:S05]  /*1cf0*/  IMAD.IADD R11, R11, 0x1, R17 ;  /* 0x000000010b0b7824 */ /* 0x000fca00078e0211 */
[----:B------:R-:W-:-:S05]  /*1d00*/  LEA.HI.X R17, R10, c[0x0][0x18c], R11, 0x1, P1 ;  /* 0x000063000a117a11 */ /* 0x000fca00008f0c0b */
[----:B------:R1:W-:Y:S02]  /*1d10*/  STG.E.128 [R16.64], R12 ;  /* 0x0000000c10007986 */ /* 0x0003e4000c101d04 */
.L_x_1098:
[----:B------:R-:W-:Y:S05]  /*1d20*/  BSYNC B0 ;  /* 0x0000000000007941 */ /* 0x000fea0003800000 */
.L_x_1097:
[----:B------:R-:W-:Y:S05]  /*1d30*/  @P0 EXIT ;  /* 0x000000000000094d */ /* 0x000fea0003800000 */
[----:B-1234-:R-:W-:Y:S02]  /*1d40*/  IADD3 R11, P0, R70, 0x38, RZ ;  /* 0x00000038460b7810 */ /* 0x01efe40007f1e0ff */
        /* <DEDUP_REMOVED lines=8> */
[----:B0-----:R-:W-:Y:S01]  /*1dd0*/  STG.E.128 [R8.64], R4 ;  /* 0x0000000408007986 */ /* 0x001fe2000c101d04 */
[----:B------:R-:W-:Y:S05]  /*1de0*/  EXIT ;  /* 0x000000000000794d */ /* 0x000fea0003800000 */
.L_x_1099:
        /* <DEDUP_REMOVED lines=9> */
.L_x_1173:


//--------------------- .text._ZN7cutlass13device_kernelIN5flash19enable_sm80_to_sm89INS1_16FlashAttnBwdSm80INS1_25CollectiveMainloopBwdSm80ILi1ELi1EN4cute5tupleIJNS5_1CILi64EEES8_NS7_ILi256EEEEEENS_10bfloat16_tEfNS_4arch4Sm80ELb1ELb0ELb0ELb1ELb0ELb0ELb0ELb0ELi2ELi4ELi2ELi2ELb0EEENS1_24CollectiveEpilogueBwdGQAISA_fSD_Li256ELb1ELb0EEENS1_25SingleTileBwdLPTSchedulerILb1ELi64ELb0EEEEEEEEEvNT_6ParamsE --------------------------
	.section	.text._ZN7cutlass13device_kernelIN5flash19enable_sm80_to_sm89INS1_16FlashAttnBwdSm80INS1_25CollectiveMainloopBwdSm80ILi1ELi1EN4cute5tupleIJNS5_1CILi64EEES8_NS7_ILi256EEEEEENS_10bfloat16_tEfNS_4arch4Sm80ELb1ELb0ELb0ELb1ELb0ELb0ELb0ELb0ELi2ELi4ELi2ELi2ELb0EEENS1_24CollectiveEpilogueBwdGQAISA_fSD_Li256ELb1ELb0EEENS1_25SingleTileBwdLPTSchedulerILb1ELi64ELb0EEEEEEEEEvNT_6ParamsE,"ax",@progbits
	.sectioninfo	@"SHI_REGISTERS=255"
	.align	128
.text._ZN7cutlass13device_kernelIN5flash19enable_sm80_to_sm89INS1_16FlashAttnBwdSm80INS1_25CollectiveMainloopBwdSm80ILi1ELi1EN4cute5tupleIJNS5_1CILi64EEES8_NS7_ILi256EEEEEENS_10bfloat16_tEfNS_4arch4Sm80ELb1ELb0ELb0ELb1ELb0ELb0ELb0ELb0ELi2ELi4ELi2ELi2ELb0EEENS1_24CollectiveEpilogueBwdGQAISA_fSD_Li256ELb1ELb0EEENS1_25SingleTileBwdLPTSchedulerILb1ELi64ELb0EEEEEEEEEvNT_6ParamsE:
        .type           _ZN7cutlass13device_kernelIN5flash19enable_sm80_to_sm89INS1_16FlashAttnBwdSm80INS1_25CollectiveMainloopBwdSm80ILi1ELi1EN4cute5tupleIJNS5_1CILi64EEES8_NS7_ILi256EEEEEENS_10bfloat16_tEfNS_4arch4Sm80ELb1ELb0ELb0ELb1ELb0ELb0ELb0ELb0ELi2ELi4ELi2ELi2ELb0EEENS1_24CollectiveEpilogueBwdGQAISA_fSD_Li256ELb1ELb0EEENS1_25SingleTileBwdLPTSchedulerILb1ELi64ELb0EEEEEEEEEvNT_6ParamsE,@function
        .size           _ZN7cutlass13device_kernelIN5flash19enable_sm80_to_sm89INS1_16FlashAttnBwdSm80INS1_25CollectiveMainloopBwdSm80ILi1ELi1EN4cute5tupleIJNS5_1CILi64EEES8_NS7_ILi256EEEEEENS_10bfloat16_tEfNS_4arch4Sm80ELb1ELb0ELb0ELb1ELb0ELb0ELb0ELb0ELi2ELi4ELi2ELi2ELb0EEENS1_24CollectiveEpilogueBwdGQAISA_fSD_Li256ELb1ELb0EEENS1_25SingleTileBwdLPTSchedulerILb1ELi64ELb0EEEEEEEEEvNT_6ParamsE,(.L_x_1174 - _ZN7cutlass13device_kernelIN5flash19enable_sm80_to_sm89INS1_16FlashAttnBwdSm80INS1_25CollectiveMainloopBwdSm80ILi1ELi1EN4cute5tupleIJNS5_1CILi64EEES8_NS7_ILi256EEEEEENS_10bfloat16_tEfNS_4arch4Sm80ELb1ELb0ELb0ELb1ELb0ELb0ELb0ELb0ELi2ELi4ELi2ELi2ELb0EEENS1_24CollectiveEpilogueBwdGQAISA_fSD_Li256ELb1ELb0EEENS1_25SingleTileBwdLPTSchedulerILb1ELi64ELb0EEEEEEEEEvNT_6ParamsE)
        .other          _ZN7cutlass13device_kernelIN5flash19enable_sm80_to_sm89INS1_16FlashAttnBwdSm80INS1_25CollectiveMainloopBwdSm80ILi1ELi1EN4cute5tupleIJNS5_1CILi64EEES8_NS7_ILi256EEEEEENS_10bfloat16_tEfNS_4arch4Sm80ELb1ELb0ELb0ELb1ELb0ELb0ELb0ELb0ELi2ELi4ELi2ELi2ELb0EEENS1_24CollectiveEpilogueBwdGQAISA_fSD_Li256ELb1ELb0EEENS1_25SingleTileBwdLPTSchedulerILb1ELi64ELb0EEEEEEEEEvNT_6ParamsE,@"STO_CUDA_ENTRY STV_DEFAULT"
_ZN7cutlass13device_kernelIN5flash19enable_sm80_to_sm89INS1_16FlashAttnBwdSm80INS1_25CollectiveMainloopBwdSm80ILi1ELi1EN4cute5tupleIJNS5_1CILi64EEES8_NS7_ILi256EEEEEENS_10bfloat16_tEfNS_4arch4Sm80ELb1ELb0ELb0ELb1ELb0ELb0ELb0ELb0ELi2ELi4ELi2ELi2ELb0EEENS1_24CollectiveEpilogueBwdGQAISA_fSD_Li256ELb1ELb0EEENS1_25SingleTileBwdLPTSchedulerILb1ELi64ELb0EEEEEEEEEvNT_6ParamsE:
        /* <DEDUP_REMOVED lines=31> */
.L_x_1101:
        /* <DEDUP_REMOVED lines=8> */
.L_x_1102:
        /* <DEDUP_REMOVED lines=22> */
.L_x_1103:
        /* <DEDUP_REMOVED lines=14> */
.L_x_1105:
[----:B------:R-:W-:Y:S02]  /*04b0*/  ULDC UR5, c[0x0][0x3dc] ;  /* 0x0000f70000057ab9 */ /* 0x000fe40000000800 */
.L_x_1104:
[----:B------:R-:W-:-:S04]  /*04c0*/  UIADD3 UR5, UR5, 0x3f, URZ ;  /* 0x0000003f05057890 */ /* 0x000fc8000fffe03f */
[----:B------:R-:W-:-:S04]  /*04d0*/  USHF.R.S32.HI UR4, URZ, 0x1f, UR5 ;  /* 0x0000001f3f047899 */ /* 0x000fc80008011405 */
[----:B------:R-:W-:-:S04]  /*04e0*/  ULEA.HI UR4, UR4, UR5, URZ, 0x6 ;  /* 0x0000000504047291 */ /* 0x000fc8000f8f303f */
[----:B------:R-:W-:-:S04]  /*04f0*/  USHF.R.S32.HI UR4, URZ, 0x6, UR4 ;  /* 0x000000063f047899 */ /* 0x000fc80008011404 */
[----:B------:R-:W-:-:S04]  /*0500*/  UISETP.GE.AND UP0, UPT, UR18, UR4, UPT ;  /* 0x000000041200728c */ /* 0x000fc8000bf06270 */
[----:B------:R-:W-:Y:S01]  /*0510*/  USEL UR16, UR16, 0xffffffff, !UP0 ;  /* 0xffffffff10107887 */ /* 0x000fe2000c000000 */
[----:B------:R-:W-:Y:S05]  /*0520*/  BRA `(.L_x_1106) ;  /* 0x0000049000007947 */ /* 0x000fea0003800000 */
.L_x_1100:
        /* <DEDUP_REMOVED lines=22> */
.L_x_1107:
        /* <DEDUP_REMOVED lines=8> */
.L_x_1108:
        /* <DEDUP_REMOVED lines=22> */
.L_x_1109:
        /* <DEDUP_REMOVED lines=14> */
.L_x_1111:
[----:B------:R-:W-:Y:S02]  /*0950*/  ULDC UR5, c[0x0][0x3dc] ;  /* 0x0000f70000057ab9 */ /* 0x000fe40000000800 */
.L_x_1110:
[----:B------:R-:W-:-:S04]  /*0960*/  UIADD3 UR5, UR5, 0x3f, URZ ;  /* 0x0000003f05057890 */ /* 0x000fc8000fffe03f */
[----:B------:R-:W-:-:S04]  /*0970*/  USHF.R.S32.HI UR4, URZ, 0x1f, UR5 ;  /* 0x0000001f3f047899 */ /* 0x000fc80008011405 */
[----:B------:R-:W-:-:S04]  /*0980*/  ULEA.HI UR4, UR4, UR5, URZ, 0x6 ;  /* 0x0000000504047291 */ /* 0x000fc8000f8f303f */
[----:B------:R-:W-:-:S04]  /*0990*/  USHF.R.S32.HI UR4, URZ, 0x6, UR4 ;  /* 0x000000063f047899 */ /* 0x000fc80008011404 */
[----:B------:R-:W-:-:S04]  /*09a0*/  UISETP.GE.AND UP0, UPT, UR18, UR4, UPT ;  /* 0x000000041200728c */ /* 0x000fc8000bf06270 */
[----:B------:R-:W-:-:S06]  /*09b0*/  USEL UR16, UR16, 0xffffffff, !UP0 ;  /* 0xffffffff10107887 */ /* 0x000fcc000c000000 */
.L_x_1106:
[----:B------:R-:W-:-:S13]  /*09c0*/  ISETP.LE.AND P0, PT, RZ, UR16, PT ;  /* 0x00000010ff007c0c */ /* 0x000fda000bf03270 */
[----:B------:R-:W-:Y:S05]  /*09d0*/  @!P0 EXIT ;  /* 0x000000000000894d */ /* 0x000fea0003800000 */
[----:B------:R-:W-:Y:S02]  /*09e0*/  ULDC.64 UR4, c[0x0][0x2c8] ;  /* 0x0000b20000047ab9 */ /* 0x000fe40000000a00 */
[----:B------:R-:W-:Y:S02]  /*09f0*/  UISETP.NE.U32.AND UP2, UPT, URZ, UR4, UPT ;  /* 0x000000043f00728c */ /* 0x000fe4000bf45070 */
[----:B------:R-:W-:Y:S02]  /*0a00*/  ULDC.64 UR6, c[0x0][0x2d0] ;  /* 0x0000b40000067ab9 */ /* 0x000fe40000000a00 */
[----:B------:R-:W-:Y:S02]  /*0a10*/  UISETP.NE.AND.EX UP2, UPT, URZ, UR5, UPT, UP2 ;  /* 0x000000053f00728c */ /* 0x000fe4000bf45320 */
[----:B------:R-:W-:Y:S02]  /*0a20*/  UISETP.NE.U32.AND UP1, UPT, URZ, UR6, UPT ;  /* 0x000000063f00728c */ /* 0x000fe4000bf25070 */
[----:B------:R-:W-:-:S02]  /*0a30*/  UMOV UR4, 0x4 ;  /* 0x0000000400047882 */ /* 0x000fc40000000000 */
[----:B------:R-:W-:Y:S01]  /*0a40*/  ULDC.64 UR8, c[0x0][0x2c8] ;  /* 0x0000b20000087ab9 */ /* 0x000fe20000000a00 */
[----:B------:R-:W-:Y:S01]  /*0a50*/  PLOP3.LUT P2, PT, PT, PT, UP2, 0x80, 0x0 ;  /* 0x000000000000781c */ /* 0x000fe20003f4f028 */
[----:B------:R-:W-:Y:S02]  /*0a60*/  UIMAD.WIDE UR8, UR16, UR4, UR8 ;  /* 0x00000004100872a5 */ /* 0x000fe4000f8e0208 */
[----:B------:R-:W-:Y:S02]  /*0a70*/  UISETP.NE.AND.EX UP1, UPT, URZ, UR7, UPT, UP1 ;  /* 0x000000073f00728c */ /* 0x000fe4000bf25310 */
[----:B------:R-:W-:Y:S02]  /*0a80*/  ULDC.64 UR10, c[0x0][0x2d0] ;  /* 0x0000b400000a7ab9 */ /* 0x000fe40000000a00 */
[----:B------:R-:W-:Y:S01]  /*0a90*/  IMAD.U32 R8, RZ, RZ, UR8 ;  /* 0x00000008ff087e24 */ /* 0x000fe2000f8e00ff */
[----:B------:R-:W-:Y:S01]  /*0aa0*/  UIMAD.WIDE UR10, UR16, UR4, UR10 ;  /* 0x00000004100a72a5 */ /* 0x000fe2000f8e020a */
[----:B------:R-:W-:Y:S01]  /*0ab0*/  IMAD.U32 R9, RZ, RZ, UR9 ;  /* 0x00000009ff097e24 */ /* 0x000fe2000f8e00ff */
[----:B------:R-:W-:Y:S01]  /*0ac0*/  PLOP3.LUT P1, PT, PT, PT, UP1, 0x80, 0x0 ;  /* 0x000000000000781c */ /* 0x000fe20003f2f018 */
[----:B------:R-:W-:-:S02]  /*0ad0*/  ULDC.64 UR6, c[0x0][0x2d8] ;  /* 0x0000b60000067ab9 */ /* 0x000fc40000000a00 */
[----:B------:R-:W-:Y:S01]  /*0ae0*/  UISETP.NE.U32.AND UP0, UPT, URZ, UR6, UPT ;  /* 0x000000063f00728c */ /* 0x000fe2000bf05070 */
[----:B------:R-:W2:Y:S01]  /*0af0*/  @P2 LDG.E R0, [R8.64] ;  /* 0x0000001408002981 */ /* 0x000ea2000c1e1900 */
[----:B------:R-:W-:Y:S01]  /*0b00*/  MOV R2, UR10 ;  /* 0x0000000a00027c02 */ /* 0x000fe20008000f00 */
[----:B------:R-:W-:Y:S01]  /*0b10*/  IMAD.U32 R3, RZ, RZ, UR11 ;  /* 0x0000000bff037e24 */ /* 0x000fe2000f8e00ff */
[----:B------:R-:W-:Y:S01]  /*0b20*/  UISETP.NE.AND.EX UP0, UPT, URZ, UR7, UPT, UP0 ;  /* 0x000000073f00728c */ /* 0x000fe2000bf05300 */
[----:B------:R-:W3:Y:S02]  /*0b30*/  @P2 LDG.E R5, [R8.64] ;  /* 0x0000001408052981 */ /* 0x000ee4000c1e1900 */
[----:B------:R-:W-:-:S03]  /*0b40*/  ULDC.64 UR6, c[0x0][0x2d8] ;  /* 0x0000b60000067ab9 */ /* 0x000fc60000000a00 */
[----:B------:R-:W4:Y:S01]  /*0b50*/  @P1 LDG.E R4, [R2.64] ;  /* 0x0000001402041981 */ /* 0x000f22000c1e1900 */
[----:B------:R-:W-:-:S04]  /*0b60*/  PLOP3.LUT P0, PT, PT, PT, UP0, 0x80, 0x0 ;  /* 0x000000000000781c */ /* 0x000fc80003f0f008 */
[----:B------:R-:W-:-:S06]  /*0b70*/  @UP0 UIMAD.WIDE UR6, UR16, UR4, UR6 ;  /* 0x00000004100602a5 */ /* 0x000fcc000f8e0206 */
[----:B------:R-:W-:Y:S01]  /*0b80*/  MOV R6, UR6 ;  /* 0x0000000600067c02 */ /* 0x000fe20008000f00 */
[----:B------:R-:W-:-:S05]  /*0b90*/  IMAD.U32 R7, RZ, RZ, UR7 ;  /* 0x00000007ff077e24 */ /* 0x000fca000f8e00ff */
[----:B------:R-:W5:Y:S01]  /*0ba0*/  @P0 LDG.E R6, [R6.64] ;  /* 0x0000001406060981 */ /* 0x000f62000c1e1900 */
[----:B------:R-:W-:Y:S02]  /*0bb0*/  ULDC UR15, c[0x0][0x168] ;  /* 0x00005a00000f7ab9 */ /* 0x000fe40000000800 */
[----:B------:R-:W-:Y:S02]  /*0bc0*/  UMOV UR9, URZ ;  /* 0x0000003f00097c82 */ /* 0x000fe40008000000 */
[----:B------:R-:W-:Y:S02]  /*0bd0*/  UMOV UR26, URZ ;  /* 0x0000003f001a7c82 */ /* 0x000fe40008000000 */
[----:B------:R-:W-:Y:S02]  /*0be0*/  UMOV UR27, URZ ;  /* 0x0000003f001b7c82 */ /* 0x000fe40008000000 */
[----:B------:R-:W-:Y:S02]  /*0bf0*/  UMOV UR24, URZ ;  /* 0x0000003f00187c82 */ /* 0x000fe40008000000 */
[----:B------:R-:W-:-:S02]  /*0c00*/  UMOV UR25, URZ ;  /* 0x0000003f00197c82 */ /* 0x000fc40008000000 */
[----:B------:R-:W-:Y:S01]  /*0c10*/  ULDC UR14, c[0x0][0x198] ;  /* 0x00006600000e7ab9 */ /* 0x000fe20000000800 */
[----:B--2---:R-:W1:Y:S08]  /*0c20*/  @P2 R2UR UR5, R0 ;  /* 0x00000000000523c2 */ /* 0x004e7000000e0000 */
[----:B---3--:R-:W2:Y:S08]  /*0c30*/  @P2 R2UR UR8, R5 ;  /* 0x00000000050823c2 */ /* 0x008eb000000e0000 */
[----:B----4-:R-:W3:Y:S01]  /*0c40*/  @P1 R2UR UR7, R4 ;  /* 0x00000000040713c2 */ /* 0x010ee200000e0000 */
[----:B-1----:R-:W-:-:S04]  /*0c50*/  @UP2 ULEA UR5, UR16, UR5, 0x6 ;  /* 0x0000000510052291 */ /* 0x002fc8000f8e303f */
[----:B------:R-:W-:-:S04]  /*0c60*/  @UP2 USHF.R.S32.HI UR10, URZ, 0x1f, UR5 ;  /* 0x0000001f3f0a2899 */ /* 0x000fc80008011405 */
[----:B------:R-:W-:Y:S02]  /*0c70*/  @UP2 ULEA.HI UR10, UR10, UR5, URZ, 0x6 ;  /* 0x000000050a0a2291 */ /* 0x000fe4000f8f303f */
[----:B--2---:R-:W-:Y:S02]  /*0c80*/  @UP2 USHF.R.S32.HI UR6, URZ, 0x1f, UR8 ;  /* 0x0000001f3f062899 */ /* 0x004fe40008011408 */
[----:B---3--:R-:W-:Y:S01]  /*0c90*/  @UP1 USHF.R.S32.HI UR5, URZ, 0x1f, UR7 ;  /* 0x0000001f3f051899 */ /* 0x008fe20008011407 */
[----:B-----5:R1:W2:Y:S01]  /*0ca0*/  @P0 R2UR UR15, R6 ;  /* 0x00000000060f03c2 */ /* 0x0202a200000e0000 */
[----:B------:R-:W-:Y:S02]  /*0cb0*/  @UP2 ULOP3.LUT UR9, UR10, 0xffffffc0, URZ, 0xc0, !UPT ;  /* 0xffffffc00a092892 */ /* 0x000fe4000f8ec03f */
[----:B------:R-:W-:Y:S02]  /*0cc0*/  @UP2 UMOV UR24, UR8 ;  /* 0x0000000800182c82 */ /* 0x000fe40008000000 */
[----:B------:R-:W-:-:S02]  /*0cd0*/  @UP2 UMOV UR25, UR6 ;  /* 0x0000000600192c82 */ /* 0x000fc40008000000 */
[----:B------:R-:W-:Y:S02]  /*0ce0*/  @UP1 UMOV UR26, UR7 ;  /* 0x00000007001a1c82 */ /* 0x000fe40008000000 */
[----:B------:R-:W-:Y:S01]  /*0cf0*/  @UP1 UMOV UR27, UR5 ;  /* 0x00000005001b1c82 */ /* 0x000fe20008000000 */
[----:B-12---:R-:W-:Y:S05]  /*0d00*/  @P0 BRA `(.L_x_1112) ;  /* 0x0000006000000947 */ /* 0x006fea0003800000 */
[----:B------:R-:W-:Y:S05]  /*0d10*/  @!P2 BRA `(.L_x_1112) ;  /* 0x000000500000a947 */ /* 0x000fea0003800000 */
[----:B------:R-:W2:Y:S04]  /*0d20*/  LDG.E R4, [R8.64] ;  /* 0x0000001408047981 */ /* 0x000ea8000c1e1900 */
[----:B------:R-:W3:Y:S01]  /*0d30*/  LDG.E R0, [R8.64+0x4] ;  /* 0x0000041408007981 */ /* 0x000ee2000c1e1900 */
[----:B--2---:R-:W1:Y:S08]  /*0d40*/  R2UR UR15, R4 ;  /* 0x00000000040f73c2 */ /* 0x004e7000000e0000 */
[----:B---3--:R-:W1:Y:S02]  /*0d50*/  R2UR UR5, R0 ;  /* 0x00000000000573c2 */ /* 0x008e6400000e0000 */
[----:B-1----:R-:W-:-:S06]  /*0d60*/  UIADD3 UR15, -UR15, UR5, URZ ;  /* 0x000000050f0f7290 */ /* 0x002fcc000fffe13f */
.L_x_1112:
        /* <DEDUP_REMOVED lines=10> */
.L_x_1113:
[----:B------:R-:W-:Y:S05]  /*0e10*/  @!P1 BRA `(.L_x_1114) ;  /* 0x0000005000009947 */ /* 0x000fea0003800000 */
[----:B------:R1:W2:Y:S04]  /*0e20*/  LDG.E R0, [R2.64] ;  /* 0x0000001402007981 */ /* 0x0002a8000c1e1900 */
[----:B-1----:R-:W3:Y:S01]  /*0e30*/  LDG.E R2, [R2.64+0x4] ;  /* 0x0000041402027981 */ /* 0x002ee2000c1e1900 */
[----:B--2---:R-:W1:Y:S08]  /*0e40*/  R2UR UR14, R0 ;  /* 0x00000000000e73c2 */ /* 0x004e7000000e0000 */
[----:B---3--:R-:W1:Y:S02]  /*0e50*/  R2UR UR4, R2 ;  /* 0x00000000020473c2 */ /* 0x008e6400000e0000 */
[----:B-1----:R-:W-:-:S06]  /*0e60*/  UIADD3 UR14, -UR14, UR4, URZ ;  /* 0x000000040e0e7290 */ /* 0x002fcc000fffe13f */
.L_x_1114:
        /* <DEDUP_REMOVED lines=82> */
[----:B------:R-:W-:Y:S01]  /*1390*/  SHF.R.S32.HI R34, RZ, 0x1f, R166 ;  /* 0x0000001fff227819 */ /* 0x000fe200000114a6 */
[----:B------:R-:W-:Y:S01]  /*13a0*/  ULDC.64 UR4, c[0x0][0x270] ;  /* 0x00009c0000047ab9 */ /* 0x000fe20000000a00 */
[----:B------:R-:W-:Y:S01]  /*13b0*/  IMAD.SHL.U32 R0, R166, 0x4, RZ ;  /* 0x00000004a6007824 */ /* 0x000fe200078e00ff */
[----:B------:R-:W-:Y:S01]  /*13c0*/  UIMAD UR4, UR23, UR4, URZ ;  /* 0x00000004170472a4 */ /* 0x000fe2000f8e023f */
[-C--:B------:R-:W-:Y:S01]  /*13d0*/  LEA.HI R33, R34, R166.reuse, RZ, 0x4 ;  /* 0x000000a622217211 */ /* 0x080fe200078f20ff */
[----:B------:R-:W-:Y:S01]  /*13e0*/  ULDC.64 UR6, c[0x0][0x248] ;  /* 0x0000920000067ab9 */ /* 0x000fe20000000a00 */
[----:B------:R-:W-:Y:S01]  /*13f0*/  IMAD.U32 R7, RZ, RZ, UR17 ;  /* 0x00000011ff077e24 */ /* 0x000fe2000f8e00ff */
[----:B------:R-:W-:Y:S01]  /*1400*/  UIMAD UR8, UR17, UR5, UR4 ;  /* 0x00000005110872a4 */ /* 0x000fe2000f8e0204 */
[----:B------:R-:W-:Y:S01]  /*1410*/  IADD3 R2, P1, R0, UR9, RZ ;  /* 0x0000000900027c10 */ /* 0x000fe2000ff3e0ff */
[----:B------:R-:W-:Y:S01]  /*1420*/  USHF.R.S32.HI UR4, URZ, 0x1f, UR9 ;  /* 0x0000001f3f047899 */ /* 0x000fe20008011409 */
[----:B------:R-:W-:Y:S01]  /*1430*/  SHF.R.S32.HI R8, RZ, 0x4, R33 ;  /* 0x00000004ff087819 */ /* 0x000fe20000011421 */
[----:B------:R-:W-:Y:S01]  /*1440*/  USHF.L.U32 UR5, UR9, 0x8, URZ ;  /* 0x0000000809057899 */ /* 0x000fe2000800063f */
[----:B------:R-:W-:Y:S01]  /*1450*/  LEA.HI R32, R34, R166, RZ, 0x5 ;  /* 0x000000a622207211 */ /* 0x000fe200078f28ff */
[----:B------:R-:W-:Y:S01]  /*1460*/  UISETP.NE.AND UP0, UPT, UR6, 0x1, UPT ;  /* 0x000000010600788c */ /* 0x000fe2000bf05270 */
[----:B------:R-:W-:Y:S01]  /*1470*/  LEA.HI R9, R33, R8, RZ, 0x1 ;  /* 0x0000000821097211 */ /* 0x000fe200078f08ff */
[----:B------:R-:W-:Y:S01]  /*1480*/  USHF.R.S32.HI UR6, URZ, 0x1f, UR5 ;  /* 0x0000001f3f067899 */ /* 0x000fe20008011405 */
[----:B------:R-:W-:Y:S01]  /*1490*/  LEA.HI.X.SX32 R3, R0, UR4, 0x1, P1 ;  /* 0x0000000400037c11 */ /* 0x000fe200088f0eff */
[----:B------:R-:W-:Y:S01]  /*14a0*/  IMAD.U32 R0, RZ, RZ, UR17 ;  /* 0x00000011ff007e24 */ /* 0x000fe2000f8e00ff */
[----:B------:R-:W-:Y:S01]  /*14b0*/  IADD3 R4, P0, R166, UR5, RZ ;  /* 0x00000005a6047c10 */ /* 0x000fe2000ff1e0ff */
[----:B------:R-:W-:Y:S01]  /*14c0*/  IMAD.U32 R6, RZ, RZ, UR17 ;  /* 0x00000011ff067e24 */ /* 0x000fe2000f8e00ff */
[----:B------:R-:W-:Y:S01]  /*14d0*/  LEA.HI R35, R34, R166, RZ, 0x2 ;  /* 0x000000a622237211 */ /* 0x000fe200078f10ff */
[--C-:B------:R-:W-:Y:S01]  /*14e0*/  IMAD.WIDE.U32 R26, R0, c[0x0][0x288], R2.reuse ;  /* 0x0000a200001a7a25 */ /* 0x100fe200078e0002 */
[----:B------:R-:W-:Y:S01]  /*14f0*/  LEA.HI.X.SX32 R5, R166, UR6, 0x1, P0 ;  /* 0x00000006a6057c11 */ /* 0x000fe200080f0eff */
[----:B------:R-:W-:Y:S01]  /*1500*/  UIMAD.WIDE.U32 UR28, UR17, UR7, URZ ;  /* 0x00000007111c72a5 */ /* 0x000fe2000f8e003f */
[----:B------:R-:W-:Y:S01]  /*1510*/  LOP3.LUT R0, R9, 0xfffffffe, RZ, 0xc0, !PT ;  /* 0xfffffffe09007812 */ /* 0x000fe200078ec0ff */
[----:B------:R-:W-:Y:S01]  /*1520*/  IMAD.WIDE.U32 R12, R6, c[0x0][0x270], R2 ;  /* 0x00009c00060c7a25 */ /* 0x000fe200078e0002 */
[--C-:B------:R-:W-:Y:S01]  /*1530*/  SHF.R.S32.HI R6, RZ, 0x2, R35.reuse ;  /* 0x00000002ff067819 */ /* 0x100fe20000011423 */
[----:B------:R-:W-:Y:S01]  /*1540*/  ULDC UR9, c[0x0][0x250] ;  /* 0x0000940000097ab9 */ /* 0x000fe20000000800 */
[----:B------:R-:W-:Y:S01]  /*1550*/  SHF.R.S32.HI R2, RZ, 0x1f, R35 ;  /* 0x0000001fff027819 */ /* 0x000fe20000011423 */
[----:B------:R-:W-:Y:S01]  /*1560*/  IMAD.WIDE.U32 R24, R7, c[0x0][0x238], R4 ;  /* 0x00008e0007187a25 */ /* 0x000fe200078e0004 */
[----:B------:R-:W-:Y:S01]  /*1570*/  SHF.R.S32.HI R4, RZ, 0x5, R32 ;  /* 0x00000005ff047819 */ /* 0x000fe20000011420 */
[----:B------:R-:W-:Y:S01]  /*1580*/  @UP0 UMOV UR19, UR29 ;  /* 0x0000001d00130c82 */ /* 0x000fe20008000000 */
[----:B------:R-:W-:Y:S01]  /*1590*/  LEA.HI R2, R2, R6, RZ, 0x3 ;  /* 0x0000000602027211 */ /* 0x000fe200078f18ff */
[----:B------:R-:W-:Y:S01]  /*15a0*/  IMAD.IADD R28, R8, 0x1, -R0 ;  /* 0x00000001081c7824 */ /* 0x000fe200078e0a00 */
[----:B------:R-:W-:Y:S01]  /*15b0*/  SHF.R.S32.HI R0, RZ, 0x1f, R32 ;  /* 0x0000001fff007819 */ /* 0x000fe20000011420 */
[----:B------:R-:W-:Y:S01]  /*15c0*/  UMOV UR10, UR17 ;  /* 0x00000011000a7c82 */ /* 0x000fe20008000000 */
[-C--:B------:R-:W-:Y:S01]  /*15d0*/  LEA.HI R5, R4, R4.reuse, RZ, 0x1 ;  /* 0x0000000404057211 */ /* 0x080fe200078f08ff */
[----:B------:R-:W-:Y:S01]  /*15e0*/  @UP0 USHF.R.U32.HI UR10, URZ, UR9, UR19 ;  /* 0x000000093f0a0299 */ /* 0x000fe20008011613 */
[----:B------:R-:W-:Y:S01]  /*15f0*/  LEA.HI R0, R0, R4, RZ, 0x2 ;  /* 0x0000000400007211 */ /* 0x000fe200078f10ff */
[----:B------:R-:W-:Y:S01]  /*1600*/  IMAD.U32 R10, RZ, RZ, UR18 ;  /* 0x00000012ff0a7e24 */ /* 0x000fe2000f8e00ff */
[----:B------:R-:W-:Y:S01]  /*1610*/  LEA.HI R7, R34, R166, RZ, 0x3 ;  /* 0x000000a622077211 */ /* 0x000fe200078f18ff */
[----:B------:R-:W-:Y:S01]  /*1620*/  USHF.R.S32.HI UR9, URZ, 0x1f, UR10 ;  /* 0x0000001f3f097899 */ /* 0x000fe2000801140a */
[----:B------:R-:W-:Y:S01]  /*1630*/  LOP3.LUT R3, R0, 0xfffffffc, RZ, 0xc0, !PT ;  /* 0xfffffffc00037812 */ /* 0x000fe200078ec0ff */
[----:B------:R-:W-:Y:S01]  /*1640*/  ULDC.64 UR6, c[0x0][0x1e0] ;  /* 0x0000780000067ab9 */ /* 0x000fe20000000a00 */
[----:B------:R-:W-:Y:S01]  /*1650*/  LOP3.LUT R0, R5, 0xfffffffe, RZ, 0xc0, !PT ;  /* 0xfffffffe05007812 */ /* 0x000fe200078ec0ff */
[----:B------:R-:W-:Y:S01]  /*1660*/  ULDC.64 UR4, c[0x0][0x1b0] ;  /* 0x00006c0000047ab9 */ /* 0x000fe20000000a00 */
[----:B------:R-:W-:Y:S01]  /*1670*/  LOP3.LUT R2, R2, 0xfffffff8, RZ, 0xc0, !PT ;  /* 0xfffffff802027812 */ /* 0x000fe200078ec0ff */
[C---:B------:R-:W-:Y:S01]  /*1680*/  IMAD.IADD R30, R4.reuse, 0x1, -R3 ;  /* 0x00000001041e7824 */ /* 0x040fe200078e0a03 */
[----:B------:R-:W-:Y:S01]  /*1690*/  SHF.R.S32.HI R248, RZ, 0x3, R7 ;  /* 0x00000003fff87819 */ /* 0x000fe20000011407 */
[----:B------:R-:W-:Y:S01]  /*16a0*/  IMAD.IADD R236, R4, 0x1, -R0 ;  /* 0x0000000104ec7824 */ /* 0x000fe200078e0a00 */
[----:B------:R-:W-:Y:S01]  /*16b0*/  LOP3.LUT R0, R7, 0xfffffff8, RZ, 0xc0, !PT ;  /* 0xfffffff807007812 */ /* 0x000fe200078ec0ff */
[----:B------:R-:W-:Y:S01]  /*16c0*/  IMAD.IADD R31, R6, 0x1, -R2 ;  /* 0x00000001061f7824 */ /* 0x000fe200078e0a02 */
[----:B------:R-:W-:Y:S01]  /*16d0*/  SHF.R.S32.HI R20, RZ, 0x1f, R248 ;  /* 0x0000001fff147819 */ /* 0x000fe200000114f8 */
[----:B------:R-:W-:Y:S01]  /*16e0*/  UIMAD UR6, UR9, UR6, URZ ;  /* 0x00000006090672a4 */ /* 0x000fe2000f8e023f */
[----:B------:R-:W-:Y:S01]  /*16f0*/  IADD3 R2, P0, R248, UR26, RZ ;  /* 0x0000001af8027c10 */ /* 0x000fe2000ff1e0ff */
[----:B------:R-:W-:Y:S01]  /*1700*/  IMAD.IADD R29, R166, 0x1, -R0 ;  /* 0x00000001a61d7824 */ /* 0x000fe200078e0a00 */
[----:B------:R-:W-:Y:S01]  /*1710*/  UIMAD UR4, UR9, UR4, URZ ;  /* 0x00000004090472a4 */ /* 0x000fe2000f8e023f */
[----:B------:R-:W-:Y:S01]  /*1720*/  IMAD.SHL.U32 R0, R248, 0x40, RZ ;  /* 0x00000040f8007824 */ /* 0x000fe200078e00ff */
[----:B------:R-:W-:Y:S01]  /*1730*/  IADD3.X R3, R20, UR27, RZ, P0, !PT ;  /* 0x0000001b14037c10 */ /* 0x000fe200087fe4ff */
[----:B------:R-:W-:Y:S01]  /*1740*/  IMAD.SHL.U32 R4, R29, 0x8, RZ ;  /* 0x000000081d047824 */ /* 0x000fe200078e00ff */
[----:B------:R-:W-:Y:S01]  /*1750*/  USHF.R.S32.HI UR9, URZ, 0x1f, UR16 ;  /* 0x0000001f3f097899 */ /* 0x000fe20008011410 */
[----:B------:R-:W-:Y:S01]  /*1760*/  IMAD.U32 R6, RZ, RZ, UR10 ;  /* 0x0000000aff067e24 */ /* 0x000fe2000f8e00ff */
[----:B------:R-:W-:Y:S01]  /*1770*/  LOP3.LUT R0, R0, 0x1c0, RZ, 0xc0, !PT ;  /* 0x000001c000007812 */ /* 0x000fe200078ec0ff */
[----:B------:R-:W-:Y:S01]  /*1780*/  IMAD.WIDE R10, R10, 0x40, R2 ;  /* 0x000000400a0a7825 */ /* 0x000fe200078e0202 */
[--C-:B------:R-:W-:Y:S01]  /*1790*/  SHF.R.S32.HI R5, RZ, 0x1f, R4.reuse ;  /* 0x0000001fff057819 */ /* 0x100fe20000011404 */
[----:B------:R-:W-:Y:S01]  /*17a0*/  UIMAD UR7, UR10, UR7, UR6 ;  /* 0x000000070a0772a4 */ /* 0x000fe2000f8e0206 */
[----:B------:R-:W-:Y:S01]  /*17b0*/  LOP3.LUT R2, R0, 0x38, R4, 0xf8, !PT ;  /* 0x0000003800027812 */ /* 0x000fe200078ef804 */
[----:B------:R-:W-:Y:S01]  /*17c0*/  UIMAD UR6, UR10, UR5, UR4 ;  /* 0x000000050a0672a4 */ /* 0x000fe2000f8e0204 */
[----:B------:R-:W-:Y:S01]  /*17d0*/  SHF.R.U32.HI R0, RZ, 0x3, R0 ;  /* 0x00000003ff007819 */ /* 0x000fe20000011600 */
[----:B------:R-:W-:Y:S01]  /*17e0*/  USEL UR19, UR16, URZ, !UP1 ;  /* 0x0000003f10137287 */ /* 0x000fe2000c800000 */
[----:B------:R-:W-:Y:S01]  /*17f0*/  IADD3 R19, R13, UR8, RZ ;  /* 0x000000080d137c10 */ /* 0x000fe2000fffe0ff */
[----:B------:R-:W-:Y:S01]  /*1800*/  USEL UR8, UR9, URZ, !UP1 ;  /* 0x0000003f09087287 */ /* 0x000fe2000c800000 */
[----:B------:R-:W-:Y:S01]  /*1810*/  LOP3.LUT R240, R2, R0, RZ, 0x3c, !PT ;  /* 0x0000000002f07212 */ /* 0x000fe200078e3cff */
[----:B------:R-:W-:Y:S01]  /*1820*/  ULDC.64 UR4, c[0x0][0x1e8] ;  /* 0x00007a0000047ab9 */ /* 0x000fe20000000a00 */
[----:B------:R-:W-:Y:S01]  /*1830*/  IMAD.WIDE.U32 R2, R6, c[0x0][0x1e0], R4 ;  /* 0x0000780006027a25 */ /* 0x000fe200078e0004 */
[----:B------:R-:W-:Y:S01]  /*1840*/  UIMAD UR4, UR8, UR4, URZ ;  /* 0x00000004080472a4 */ /* 0x000fe2000f8e023f */
[----:B------:R-:W-:Y:S01]  /*1850*/  IADD3 R17, P0, R248, UR24, RZ ;  /* 0x00000018f8117c10 */ /* 0x000fe2000ff1e0ff */
[----:B------:R-:W-:Y:S01]  /*1860*/  USHF.R.S32.HI UR22, URZ, 0x1f, UR13 ;  /* 0x0000001f3f167899 */ /* 0x000fe2000801140d */
[----:B------:R-:W-:Y:S01]  /*1870*/  IMAD.MOV.U32 R18, RZ, RZ, R12 ;  /* 0x000000ffff127224 */ /* 0x000fe200078e000c */
[----:B------:R-:W-:Y:S01]  /*1880*/  IADD3 R3, R3, UR7, RZ ;  /* 0x0000000703037c10 */ /* 0x000fe2000fffe0ff */
[----:B------:R-:W-:Y:S01]  /*1890*/  IMAD.WIDE.U32 R6, R6, c[0x0][0x1b0], R4 ;  /* 0x00006c0006067a25 */ /* 0x000fe200078e0004 */
[----:B------:R-:W-:Y:S01]  /*18a0*/  IADD3.X R20, R20, UR25, RZ, P0, !PT ;  /* 0x0000001914147c10 */ /* 0x000fe200087fe4ff */
[----:B------:R-:W-:Y:S01]  /*18b0*/  UIMAD UR7, UR19, UR5, UR4 ;  /* 0x00000005130772a4 */ /* 0x000fe2000f8e0204 */
[----:B------:R-:W-:Y:S01]  /*18c0*/  IADD3 R21, R4, 0x40, RZ ;  /* 0x0000004004157810 */ /* 0x000fe20007ffe0ff */
[----:B------:R-:W-:Y:S01]  /*18d0*/  IMAD.U32 R12, RZ, RZ, UR19 ;  /* 0x00000013ff0c7e24 */ /* 0x000fe2000f8e00ff */
[----:B------:R-:W-:Y:S01]  /*18e0*/  ULDC.64 UR4, c[0x0][0x1b8] ;  /* 0x00006e0000047ab9 */ /* 0x000fe20000000a00 */
[----:B------:R-:W-:Y:S01]  /*18f0*/  IADD3 R7, R7, UR6, RZ ;  /* 0x0000000607077c10 */ /* 0x000fe2000fffe0ff */
[----:B------:R-:W-:Y:S01]  /*1900*/  IMAD R0, R20, c[0x0][0x178], RZ ;  /* 0x00005e0014007a24 */ /* 0x000fe200078e02ff */
[----:B------:R-:W-:Y:S01]  /*1910*/  UIMAD UR4, UR8, UR4, URZ ;  /* 0x00000004080472a4 */ /* 0x000fe2000f8e023f */
[----:B------:R-:W-:Y:S01]  /*1920*/  IMAD.WIDE.U32 R2, R12, c[0x0][0x1e8], R2 ;  /* 0x00007a000c027a25 */ /* 0x000fe200078e0002 */
[----:B------:R-:W-:Y:S01]  /*1930*/  UIADD3 UR8, -UR11, UR14, URZ ;  /* 0x0000000e0b087290 */ /* 0x000fe2000fffe13f */
[C---:B------:R-:W-:Y:S01]  /*1940*/  ISETP.GE.AND P6, PT, R4.reuse, c[0x0][0x1cc], PT ;  /* 0x0000730004007a0c */ /* 0x040fe20003fc6270 */
[----:B------:R-:W-:Y:S01]  /*1950*/  UIMAD UR4, UR19, UR5, UR4 ;  /* 0x00000005130472a4 */ /* 0x000fe2000f8e0204 */
[----:B------:R-:W-:Y:S01]  /*1960*/  IMAD R13, R17, c[0x0][0x17c], R0 ;  /* 0x00005f00110d7a24 */ /* 0x000fe200078e0200 */
[----:B------:R-:W-:Y:S01]  /*1970*/  IADD3 R3, R3, UR7, RZ ;  /* 0x0000000703037c10 */ /* 0x000fe2000fffe0ff */
[----:B------:R-:W-:Y:S01]  /*1980*/  IMAD.WIDE.U32 R8, R17, c[0x0][0x178], R4 ;  /* 0x00005e0011087a25 */ /* 0x000fe200078e0004 */
[----:B------:R-:W-:Y:S01]  /*1990*/  IADD3 R22, R4, 0xc0, RZ ;  /* 0x000000c004167810 */ /* 0x000fe20007ffe0ff */
[----:B------:R-:W-:Y:S01]  /*19a0*/  USEL UR10, UR16, URZ, !UP2 ;  /* 0x0000003f100a7287 */ /* 0x000fe2000d000000 */
[----:B------:R-:W-:Y:S01]  /*19b0*/  CS2R R162, SRZ ;  /* 0x0000000000a27805 */ /* 0x000fe2000001ff00 */
[----:B------:R-:W-:Y:S01]  /*19c0*/  IMAD.WIDE.U32 R6, R12, c[0x0][0x1b8], R6 ;  /* 0x00006e000c067a25 */ /* 0x000fe200078e0006 */
[----:B------:R-:W-:Y:S01]  /*19d0*/  USEL UR9, UR9, URZ, !UP2 ;  /* 0x0000003f09097287 */ /* 0x000fe2000d000000 */
[----:B------:R-:W-:Y:S01]  /*19e0*/  CS2R R160, SRZ ;  /* 0x0000000000a07805 */ /* 0x000fe2000001ff00 */
[----:B------:R-:W-:Y:S01]  /*19f0*/  USHF.L.U32 UR19, UR13, 0x6, URZ ;  /* 0x000000060d137899 */ /* 0x000fe2000800063f */
[----:B------:R-:W-:Y:S01]  /*1a00*/  IMAD R0, R11, c[0x0][0x1d8], RZ ;  /* 0x000076000b007a24 */ /* 0x000fe200078e02ff */
[----:B------:R-:W-:Y:S01]  /*1a10*/  IADD3 R7, R7, UR4, RZ ;  /* 0x0000000407077c10 */ /* 0x000fe2000fffe0ff */
[----:B------:R-:W-:Y:S01]  /*1a20*/  IMAD.IADD R9, R9, 0x1, R13 ;  /* 0x0000000109097824 */ /* 0x000fe200078e020d */
[----:B------:R-:W-:Y:S01]  /*1a30*/  ULDC.64 UR4, c[0x0][0x180] ;  /* 0x0000600000047ab9 */ /* 0x000fe20000000a00 */
[C---:B------:R-:W-:Y:S01]  /*1a40*/  IMAD R16, R10.reuse, c[0x0][0x1dc], R0 ;  /* 0x000077000a107a24 */ /* 0x040fe200078e0200 */
[----:B------:R-:W-:Y:S01]  /*1a50*/  UIMAD UR4, UR23, UR4, URZ ;  /* 0x00000004170472a4 */ /* 0x000fe2000f8e023f */
[----:B------:R-:W-:Y:S01]  /*1a60*/  IMAD.WIDE.U32 R12, R10, c[0x0][0x1d8], R2 ;  /* 0x000076000a0c7a25 */ /* 0x000fe200078e0002 */
[----:B------:R-:W-:Y:S01]  /*1a70*/  CS2R R158, SRZ ;  /* 0x00000000009e7805 */ /* 0x000fe2000001ff00 */
[----:B------:R-:W-:Y:S01]  /*1a80*/  CS2R R156, SRZ ;  /* 0x00000000009c7805 */ /* 0x000fe2000001ff00 */
[----:B------:R-:W-:Y:S01]  /*1a90*/  UIMAD UR6, UR17, UR5, UR4 ;  /* 0x00000005110672a4 */ /* 0x000fe2000f8e0204 */
[----:B------:R-:W-:Y:S01]  /*1aa0*/  IMAD R0, R11, c[0x0][0x1a8], RZ ;  /* 0x00006a000b007a24 */ /* 0x000fe200078e02ff */
[----:B------:R-:W-:Y:S01]  /*1ab0*/  LEA R2, P0, R12, c[0x0][0x1c0], 0x1 ;  /* 0x000070000c027a11 */ /* 0x000fe200078008ff */
[----:B------:R-:W-:Y:S01]  /*1ac0*/  IMAD.IADD R3, R13, 0x1, R16 ;  /* 0x000000010d037824 */ /* 0x000fe200078e0210 */
[----:B------:R-:W-:Y:S01]  /*1ad0*/  IADD3 R16, R4, 0x80, RZ ;  /* 0x0000008004107810 */ /* 0x000fe20007ffe0ff */
[C---:B------:R-:W-:Y:S01]  /*1ae0*/  IMAD R0, R10.reuse, c[0x0][0x1ac], R0 ;  /* 0x00006b000a007a24 */ /* 0x040fe200078e0200 */
[----:B------:R-:W-:Y:S01]  /*1af0*/  ULDC.64 UR4, c[0x0][0x178] ;  /* 0x00005e0000047ab9 */ /* 0x000fe20000000a00 */
[----:B------:R-:W-:Y:S01]  /*1b00*/  IMAD.WIDE.U32 R10, R10, c[0x0][0x1a8], R6 ;  /* 0x00006a000a0a7a25 */ /* 0x000fe200078e0006 */
[----:B------:R-:W-:Y:S01]  /*1b10*/  LEA.HI.X R3, R12, c[0x0][0x1c4], R3, 0x1, P0 ;  /* 0x000071000c037a11 */ /* 0x000fe200000f0c03 */
[----:B------:R-:W-:Y:S01]  /*1b20*/  UIMAD.WIDE.U32 UR24, UR13, UR4, URZ ;  /* 0x000000040d1872a5 */ /* 0x000fe2000f8e003f */
[----:B------:R-:W-:Y:S01]  /*1b30*/  ISETP.GE.AND P2, PT, R16, c[0x0][0x1cc], PT ;  /* 0x0000730010007a0c */ /* 0x000fe20003f46270 */
[----:B------:R-:W-:Y:S01]  /*1b40*/  IMAD.IADD R0, R11, 0x1, R0 ;  /* 0x000000010b007824 */ /* 0x000fe200078e0200 */
[C---:B------:R-:W-:Y:S01]  /*1b50*/  LEA R6, P0, R10.reuse, c[0x0][0x190], 0x1 ;  /* 0x000064000a067a11 */ /* 0x040fe200078008ff */
[----:B------:R-:W-:Y:S01]  /*1b60*/  IMAD.U32 R14, RZ, RZ, UR17 ;  /* 0x00000011ff0e7e24 */ /* 0x000fe2000f8e00ff */
[----:B------:R-:W-:Y:S01]  /*1b70*/  UIMAD UR4, UR22, UR4, URZ ;  /* 0x00000004160472a4 */ /* 0x000fe2000f8e023f */
[----:B------:R-:W-:Y:S01]  /*1b80*/  IMAD.MOV.U32 R11, RZ, RZ, c[0x0][0x1dc] ;  /* 0x00007700ff0b7624 */ /* 0x000fe200078e00ff */
[----:B------:R-:W-:Y:S01]  /*1b90*/  LEA.HI.X R7, R10, c[0x0][0x194], R0, 0x1, P0 ;  /* 0x000065000a077a11 */ /* 0x000fe200000f0c00 */
[----:B------:R-:W-:Y:S01]  /*1ba0*/  IMAD.WIDE.U32 R14, R14, c[0x0][0x180], R8 ;  /* 0x000060000e0e7a25 */ /* 0x000fe200078e0008 */
[----:B------:R-:W-:Y:S01]  /*1bb0*/  LEA.HI R10, R34, R166, RZ, 0x6 ;  /* 0x000000a6220a7211 */ /* 0x000fe200078f30ff */
[----:B------:R-:W-:Y:S01]  /*1bc0*/  CS2R R154, SRZ ;  /* 0x00000000009a7805 */ /* 0x000fe2000001ff00 */
[----:B------:R-:W-:Y:S01]  /*1bd0*/  IADD3 R0, -R248, UR8, RZ ;  /* 0x00000008f8007c10 */ /* 0x000fe2000fffe1ff */
[----:B------:R-:W-:Y:S01]  /*1be0*/  IMAD.MOV.U32 R9, RZ, RZ, c[0x0][0x1d8] ;  /* 0x00007600ff097624 */ /* 0x000fe200078e00ff */
[----:B------:R-:W-:Y:S01]  /*1bf0*/  ISETP.GE.AND P0, PT, R21, c[0x0][0x1cc], PT ;  /* 0x0000730015007a0c */ /* 0x000fe20003f06270 */
[----:B------:R-:W-:Y:S01]  /*1c00*/  IMAD.MOV.U32 R36, RZ, RZ, c[0x0][0x1ac] ;  /* 0x00006b00ff247624 */ /* 0x000fe200078e00ff */
[----:B------:R-:W-:Y:S01]  /*1c10*/  SHF.R.S32.HI R23, RZ, 0x6, R10 ;  /* 0x00000006ff177819 */ /* 0x000fe2000001140a */
[----:B------:R-:W-:Y:S01]  /*1c20*/  IMAD.MOV.U32 R12, RZ, RZ, R14 ;  /* 0x000000ffff0c7224 */ /* 0x000fe200078e000e */
[C---:B------:R-:W-:Y:S01]  /*1c30*/  ISETP.LT.OR P4, PT, R0.reuse, 0x1, P6 ;  /* 0x000000010000780c */ /* 0x040fe20003781670 */
[----:B------:R-:W-:Y:S01]  /*1c40*/  IMAD.U32 R14, RZ, RZ, UR10 ;  /* 0x0000000aff0e7e24 */ /* 0x000fe2000f8e00ff */
[----:B------:R-:W-:Y:S01]  /*1c50*/  ISETP.LT.OR P3, PT, R0, 0x1, P0 ;  /* 0x000000010000780c */ /* 0x000fe20000761670 */
[----:B------:R-:W-:Y:S01]  /*1c60*/  IMAD R240, R23, 0x200, R240 ;  /* 0x0000020017f07824 */ /* 0x000fe200078e02f0 */
[C---:B------:R-:W-:Y:S01]  /*1c70*/  LEA R8, P1, R9.reuse, R2, 0x6 ;  /* 0x0000000209087211 */ /* 0x040fe200078230ff */
[----:B------:R-:W-:Y:S01]  /*1c80*/  IMAD.WIDE.U32 R18, R14, c[0x0][0x278], R18 ;  /* 0x00009e000e127a25 */ /* 0x000fe200078e0012 */
[----:B------:R-:W-:Y:S01]  /*1c90*/  ISETP.LT.OR P0, PT, R0, 0x21, P0 ;  /* 0x000000210000780c */ /* 0x000fe20000701670 */
[----:B------:R-:W-:Y:S01]  /*1ca0*/  CS2R R152, SRZ ;  /* 0x0000000000987805 */ /* 0x000fe2000001ff00 */
[----:B------:R-:W-:Y:S01]  /*1cb0*/  LEA.HI.X R9, R9, R3, R11, 0x6, P1 ;  /* 0x0000000309097211 */ /* 0x000fe200008f340b */
[----:B------:R-:W-:Y:S01]  /*1cc0*/  IMAD.MOV.U32 R11, RZ, RZ, c[0x0][0x1a8] ;  /* 0x00006a00ff0b7624 */ /* 0x000fe200078e00ff */
[----:B------:R-:W-:Y:S01]  /*1cd0*/  ISETP.GE.AND P1, PT, R22, c[0x0][0x1cc], PT ;  /* 0x0000730016007a0c */ /* 0x000fe20003f26270 */
[----:B------:R-:W-:Y:S01]  /*1ce0*/  IMAD.SHL.U32 R240, R240, 0x2, RZ ;  /* 0x00000002f0f07824 */ /* 0x000fe200078e00ff */
[----:B------:R-:W-:Y:S01]  /*1cf0*/  IADD3 R13, R15, UR6, RZ ;  /* 0x000000060f0d7c10 */ /* 0x000fe2000fffe0ff */
[----:B------:R-:W-:Y:S01]  /*1d00*/  UIMAD UR6, UR13, UR5, UR4 ;  /* 0x000000050d0672a4 */ /* 0x000fe2000f8e0204 */
[C---:B------:R-:W-:Y:S01]  /*1d10*/  LEA R10, P5, R11.reuse, R6, 0x6 ;  /* 0x000000060b0a7211 */ /* 0x040fe200078a30ff */
[----:B------:R-:W-:Y:S01]  /*1d20*/  IMAD.MOV.U32 R246, RZ, RZ, 0x20 ;  /* 0x00000020fff67424 */ /* 0x000fe200078e00ff */
[----:B------:R-:W-:Y:S01]  /*1d30*/  @!PT LDS RZ, [RZ] ;  /* 0x00000000fffff984 */ /* 0x000fe20000000800 */
[----:B------:R-:W-:Y:S01]  /*1d40*/  @!PT LDS RZ, [RZ] ;  /* 0x00000000fffff984 */ /* 0x000fe20000000800 */
[----:B------:R-:W-:Y:S01]  /*1d50*/  @!PT LDS RZ, [RZ] ;  /* 0x00000000fffff984 */ /* 0x000fe20000000800 */
[----:B------:R1:W-:Y:S01]  /*1d60*/  LDGSTS.E.BYPASS.LTC128B.128 [R240+0x8080], [R2.64], !P4 ;  /* 0x0808000002f07fae */ /* 0x0003e2000e101d54 */
[C---:B------:R-:W-:Y:S01]  /*1d70*/  ISETP.LT.OR P4, PT, R0.reuse, 0x1, P2 ;  /* 0x000000010000780c */ /* 0x040fe20001781670 */
[----:B------:R-:W-:Y:S01]  /*1d80*/  ULDC.64 UR4, c[0x0][0x188] ;  /* 0x0000620000047ab9 */ /* 0x000fe20000000a00 */
[----:B------:R-:W-:Y:S01]  /*1d90*/  LEA.HI.X R11, R11, R7, R36, 0x6, P5 ;  /* 0x000000070b0b7211 */ /* 0x000fe200028f3424 */
[----:B------:R1:W-:Y:S01]  /*1da0*/  LDGSTS.E.BYPASS.LTC128B.128 [R240+0xa080], [R2.64+0x80], !P3 ;  /* 0x0a08008002f07fae */ /* 0x0003e2000d901d54 */
[C---:B------:R-:W-:Y:S01]  /*1db0*/  ISETP.LT.OR P3, PT, R0.reuse, 0x1, P1 ;  /* 0x000000010000780c */ /* 0x040fe20000f61670 */
[----:B------:R-:W-:Y:S01]  /*1dc0*/  UIMAD UR4, UR9, UR4, URZ ;  /* 0x00000004090472a4 */ /* 0x000fe2000f8e023f */
[C---:B------:R-:W-:Y:S01]  /*1dd0*/  ISETP.LT.OR P5, PT, R0.reuse, 0x21, P6 ;  /* 0x000000210000780c */ /* 0x040fe200037a1670 */
[----:B------:R-:W-:Y:S01]  /*1de0*/  UIADD3 UR6, UR25, UR6, URZ ;  /* 0x0000000619067290 */ /* 0x000fe2000fffe03f */
[C---:B------:R-:W-:Y:S01]  /*1df0*/  ISETP.LT.OR P2, PT, R0.reuse, 0x21, P2 ;  /* 0x000000210000780c */ /* 0x040fe20001741670 */
[----:B------:R-:W-:Y:S01]  /*1e00*/  UIMAD UR4, UR10, UR5, UR4 ;  /* 0x000000050a0472a4 */ /* 0x000fe2000f8e0204 */
[----:B------:R-:W-:Y:S01]  /*1e10*/  ISETP.LT.OR P1, PT, R0, 0x21, P1 ;  /* 0x000000210000780c */ /* 0x000fe20000f21670 */
[----:B------:R-:W-:Y:S01]  /*1e20*/  IMAD.WIDE.U32 R38, R14, c[0x0][0x188], R12 ;  /* 0x000062000e267a25 */ /* 0x000fe200078e000c */
[----:B------:R-:W-:Y:S01]  /*1e30*/  CS2R R150, SRZ ;  /* 0x0000000000967805 */ /* 0x000fe2000001ff00 */
[----:B------:R1:W-:Y:S01]  /*1e40*/  LDGSTS.E.BYPASS.LTC128B.128 [R240+0xc080], [R2.64+0x100], !P4 ;  /* 0x0c08010002f07fae */ /* 0x0003e2000e101d54 */
[----:B------:R-:W-:Y:S01]  /*1e50*/  ISETP.GE.AND P4, PT, R4, c[0x0][0x19c], PT ;  /* 0x0000670004007a0c */ /* 0x000fe20003f86270 */
[----:B------:R-:W-:Y:S01]  /*1e60*/  IMAD.WIDE.U32 R12, R17, c[0x0][0x208], R4 ;  /* 0x00008200110c7a25 */ /* 0x000fe200078e0004 */
[----:B------:R-:W-:Y:S01]  /*1e70*/  IADD3 R37, R39, UR4, RZ ;  /* 0x0000000427257c10 */ /* 0x000fe2000fffe0ff */
[----:B------:R1:W-:Y:S01]  /*1e80*/  LDGSTS.E.BYPASS.LTC128B.128 [R240+0xe080], [R2.64+0x180], !P3 ;  /* 0x0e08018002f07fae */ /* 0x0003e2000d901d54 */
[C---:B------:R-:W-:Y:S01]  /*1e90*/  ISETP.GE.AND P3, PT, R21.reuse, c[0x0][0x19c], PT ;  /* 0x0000670015007a0c */ /* 0x040fe20003f66270 */
[----:B------:R-:W-:Y:S01]  /*1ea0*/  ULDC.64 UR4, c[0x0][0x288] ;  /* 0x0000a20000047ab9 */ /* 0x000fe20000000a00 */
[----:B------:R-:W-:Y:S01]  /*1eb0*/  IMAD.MOV.U32 R5, RZ, RZ, c[0x0][0x178] ;  /* 0x00005e00ff057624 */ /* 0x000fe200078e00ff */
[----:B------:R2:W-:Y:S01]  /*1ec0*/  LDGSTS.E.BYPASS.LTC128B.128 [R240+0x9080], [R8.64], !P5 ;  /* 0x0908000008f07fae */ /* 0x0005e2000e901d54 */
[C---:B------:R-:W-:Y:S01]  /*1ed0*/  ISETP.LT.OR P5, PT, R0.reuse, 0x1, P4 ;  /* 0x000000010000780c */ /* 0x040fe200027a1670 */
[----:B------:R-:W-:Y:S01]  /*1ee0*/  UIMAD UR4, UR23, UR4, URZ ;  /* 0x00000004170472a4 */ /* 0x000fe2000f8e023f */
[C---:B------:R-:W-:Y:S01]  /*1ef0*/  ISETP.LT.OR P4, PT, R0.reuse, 0x21, P4 ;  /* 0x000000210000780c */ /* 0x040fe20002781670 */
        /* <DEDUP_REMOVED lines=11> */
[C---:B------:R-:W-:Y:S01]  /*1fb0*/  ISETP.LT.OR P6, PT, R0.reuse, 0x1, P2 ;  /* 0x000000010000780c */ /* 0x040fe200017c1670 */
[----:B------:R3:W-:Y:S01]  /*1fc0*/  LDGSTS.E.BYPASS.LTC128B.128 [R240+0x80], [R6.64], !P5 ;  /* 0x0008000006f07fae */ /* 0x0007e2000e901d54 */
[C---:B------:R-:W-:Y:S01]  /*1fd0*/  ISETP.LT.OR P5, PT, R0.reuse, 0x1, P1 ;  /* 0x000000010000780c */ /* 0x040fe20000fa1670 */
[----:B------:R-:W-:Y:S01]  /*1fe0*/  CS2R R140, SRZ ;  /* 0x00000000008c7805 */ /* 0x000fe2000001ff00 */
[C---:B------:R-:W-:Y:S01]  /*1ff0*/  ISETP.LT.OR P2, PT, R0.reuse, 0x21, P2 ;  /* 0x000000210000780c */ /* 0x040fe20001741670 */
[----:B------:R3:W-:Y:S01]  /*2000*/  LDGSTS.E.BYPASS.LTC128B.128 [R240+0x2080], [R6.64+0x80], !P0 ;  /* 0x0208008006f07fae */ /* 0x0007e2000c101d54 */
[----:B------:R-:W-:Y:S01]  /*2010*/  ISETP.LT.OR P1, PT, R0, 0x21, P1 ;  /* 0x000000210000780c */ /* 0x000fe20000f21670 */
[----:B------:R-:W-:Y:S01]  /*2020*/  CS2R R138, SRZ ;  /* 0x00000000008a7805 */ /* 0x000fe2000001ff00 */
[----:B-1----:R-:W-:Y:S01]  /*2030*/  IMAD.U32 R2, RZ, RZ, UR24 ;  /* 0x00000018ff027e24 */ /* 0x002fe2000f8e00ff */
[----:B------:R1:W-:Y:S01]  /*2040*/  STL.64 [R1], R38 ;  /* 0x0000002601007387 */ /* 0x0003e20000100a00 */
[----:B------:R-:W-:Y:S01]  /*2050*/  IMAD.U32 R3, RZ, RZ, UR25 ;  /* 0x00000019ff037e24 */ /* 0x000fe2000f8e00ff */
[----:B------:R-:W-:Y:S01]  /*2060*/  UIMAD UR25, UR17, UR5, UR4 ;  /* 0x00000005111972a4 */ /* 0x000fe2000f8e0204 */
[----:B------:R-:W-:Y:S01]  /*2070*/  CS2R R136, SRZ ;  /* 0x0000000000887805 */ /* 0x000fe2000001ff00 */
[----:B------:R-:W-:Y:S01]  /*2080*/  LEA R3, P0, R2, R38, 0x6 ;  /* 0x0000002602037211 */ /* 0x000fe200078030ff */
[----:B------:R3:W-:Y:S01]  /*2090*/  LDGSTS.E.BYPASS.LTC128B.128 [R240+0x4080], [R6.64+0x100], !P6 ;  /* 0x0408010006f07fae */ /* 0x0007e2000f101d54 */
[----:B------:R-:W-:Y:S01]  /*20a0*/  ISETP.GE.AND P6, PT, R4, c[0x0][0x16c], PT ;  /* 0x00005b0004007a0c */ /* 0x000fe20003fc6270 */
[----:B------:R-:W-:Y:S01]  /*20b0*/  ULDC.64 UR4, c[0x0][0x238] ;  /* 0x00008e0000047ab9 */ /* 0x000fe20000000a00 */
[----:B------:R-:W-:Y:S01]  /*20c0*/  CS2R R134, SRZ ;  /* 0x0000000000867805 */ /* 0x000fe2000001ff00 */
[----:B------:R3:W-:Y:S01]  /*20d0*/  LDGSTS.E.BYPASS.LTC128B.128 [R240+0x6080], [R6.64+0x180], !P5 ;  /* 0x0608018006f07fae */ /* 0x0007e2000e901d54 */
[----:B------:R-:W-:Y:S01]  /*20e0*/  ISETP.GE.AND P5, PT, R16, c[0x0][0x16c], PT ;  /* 0x00005b0010007a0c */ /* 0x000fe20003fa6270 */
[----:B------:R-:W-:Y:S01]  /*20f0*/  UIMAD UR4, UR23, UR4, URZ ;  /* 0x00000004170472a4 */ /* 0x000fe2000f8e023f */
[----:B------:R-:W-:Y:S01]  /*2100*/  CS2R R132, SRZ ;  /* 0x0000000000847805 */ /* 0x000fe2000001ff00 */
[----:B------:R4:W-:Y:S01]  /*2110*/  LDGSTS.E.BYPASS.LTC128B.128 [R240+0x1080], [R10.64], !P4 ;  /* 0x010800000af07fae */ /* 0x0009e2000e101d54 */
[----:B------:R-:W-:Y:S01]  /*2120*/  CS2R R130, SRZ ;  /* 0x0000000000827805 */ /* 0x000fe2000001ff00 */
[----:B--2---:R-:W-:Y:S01]  /*2130*/  IMAD.U32 R8, RZ, RZ, UR6 ;  /* 0x00000006ff087e24 */ /* 0x004fe2000f8e00ff */
[----:B------:R-:W-:Y:S01]  /*2140*/  ULDC.64 UR6, c[0x0][0x210] ;  /* 0x0000840000067ab9 */ /* 0x000fe20000000a00 */
[----:B------:R4:W-:Y:S01]  /*2150*/  LDGSTS.E.BYPASS.LTC128B.128 [R240+0x3080], [R10.64+0x80], !P3 ;  /* 0x030800800af07fae */ /* 0x0009e2000d901d54 */
[----:B------:R-:W-:Y:S01]  /*2160*/  ISETP.GE.AND P3, PT, R21, c[0x0][0x16c], PT ;  /* 0x00005b0015007a0c */ /* 0x000fe20003f66270 */
[----:B------:R-:W-:Y:S01]  /*2170*/  UIMAD UR6, UR23, UR6, URZ ;  /* 0x00000006170672a4 */ /* 0x000fe2000f8e023f */
[----:B------:R-:W-:Y:S01]  /*2180*/  LEA.HI.X R0, R2, R37, R8, 0x6, P0 ;  /* 0x0000002502007211 */ /* 0x000fe200000f3408 */
[----:B------:R4:W-:Y:S01]  /*2190*/  LDGSTS.E.BYPASS.LTC128B.128 [R240+0x5080], [R10.64+0x100], !P2 ;  /* 0x050801000af07fae */ /* 0x0009e2000d101d54 */
[C---:B------:R-:W-:Y:S01]  /*21a0*/  LEA R2, P0, R3.reuse, c[0x0][0x160], 0x1 ;  /* 0x0000580003027a11 */ /* 0x040fe200078008ff */
[----:B------:R-:W-:Y:S01]  /*21b0*/  IMAD R9, R20, c[0x0][0x208], RZ ;  /* 0x0000820014097a24 */ /* 0x000fe200078e02ff */
[----:B------:R-:W-:Y:S01]  /*21c0*/  UIMAD UR24, UR17, UR7, UR6 ;  /* 0x00000007111872a4 */ /* 0x000fe2000f8e0206 */
[----:B------:R4:W-:Y:S01]  /*21d0*/  LDGSTS.E.BYPASS.LTC128B.128 [R240+0x7080], [R10.64+0x180], !P1 ;  /* 0x070801800af07fae */ /* 0x0009e2000c901d54 */
[----:B------:R-:W-:Y:S01]  /*21e0*/  LEA.HI.X R3, R3, c[0x0][0x164], R0, 0x1, P0 ;  /* 0x0000590003037a11 */ /* 0x000fe200000f0c00 */
[----:B------:R-:W-:Y:S01]  /*21f0*/  IMAD.U32 R0, RZ, RZ, UR19 ;  /* 0x00000013ff007e24 */ /* 0x000fe2000f8e00ff */
[----:B------:R-:W-:Y:S01]  /*2200*/  ISETP.GT.AND P0, PT, R166, 0xf, PT ;  /* 0x0000000fa600780c */ /* 0x000fe20003f04270 */
[----:B------:R-:W-:Y:S01]  /*2210*/  ULDC.64 UR6, c[0x0][0x278] ;  /* 0x00009e0000067ab9 */ /* 0x000fe20000000a00 */
[----:B------:R-:W0:Y:S01]  /*2220*/  LDGDEPBAR ;  /* 0x00000000000079af */ /* 0x000e220000000000 */
[----:B------:R-:W-:Y:S01]  /*2230*/  UIMAD UR6, UR9, UR6, URZ ;  /* 0x00000006090672a4 */ /* 0x000fe2000f8e023f */
[----:B------:R-:W-:Y:S01]  /*2240*/  IADD3 R0, -R0, UR15, -R248 ;  /* 0x0000000f00007c10 */ /* 0x000fe2000fffe9f8 */
[----:B------:R-:W-:Y:S01]  /*2250*/  IMAD R9, R17, c[0x0][0x20c], R9 ;  /* 0x0000830011097a24 */ /* 0x000fe200078e0209 */
[----:B------:R-:W-:Y:S01]  /*2260*/  USHF.R.S32.HI UR23, URZ, 0x1f, UR19 ;  /* 0x0000001f3f177899 */ /* 0x000fe20008011413 */
[----:B------:R-:W-:Y:S01]  /*2270*/  STL [R1+0x8], R37 ;  /* 0x0000082501007387 */ /* 0x000fe20000100800 */
[C---:B------:R-:W-:Y:S01]  /*2280*/  ISETP.LT.OR P2, PT, R0.reuse, 0x1, P6 ;  /* 0x000000010000780c */ /* 0x040fe20003741670 */
[----:B------:R-:W-:Y:S01]  /*2290*/  UIMAD UR7, UR10, UR7, UR6 ;  /* 0x000000070a0772a4 */ /* 0x000fe2000f8e0206 */
[C---:B------:R-:W-:Y:S01]  /*22a0*/  ISETP.LT.OR P4, PT, R0.reuse, 0x1, P3 ;  /* 0x000000010000780c */ /* 0x040fe20001f81670 */
[----:B---3--:R-:W-:Y:S01]  /*22b0*/  IMAD.IADD R7, R13, 0x1, R9 ;  /* 0x000000010d077824 */ /* 0x008fe200078e0209 */
[C---:B------:R-:W-:Y:S01]  /*22c0*/  ISETP.LT.OR P1, PT, R0.reuse, 0x1, P5 ;  /* 0x000000010000780c */ /* 0x040fe20002f21670 */
[----:B------:R-:W-:Y:S01]  /*22d0*/  IMAD.MOV.U32 R6, RZ, RZ, R12 ;  /* 0x000000ffff067224 */ /* 0x000fe200078e000c */
[----:B------:R-:W-:Y:S01]  /*22e0*/  UIMAD UR26, UR17, UR5, UR4 ;  /* 0x00000005111a72a4 */ /* 0x000fe2000f8e0204 */
[----:B------:R-:W-:Y:S01]  /*22f0*/  IADD3 R15, R19, UR7, RZ ;  /* 0x00000007130f7c10 */ /* 0x000fe2000fffe0ff */
[----:B------:R-:W-:Y:S01]  /*2300*/  ULDC.64 UR6, c[0x0][0x208] ;  /* 0x0000820000067ab9 */ /* 0x000fe20000000a00 */
[----:B------:R-:W-:Y:S01]  /*2310*/  ISETP.LT.OR P5, PT, R0, 0x21, P5 ;  /* 0x000000210000780c */ /* 0x000fe20002fa1670 */
[----:B------:R-:W-:Y:S01]  /*2320*/  UIMAD UR22, UR22, UR6, URZ ;  /* 0x00000006161672a4 */ /* 0x000fe2000f8e023f */
[----:B------:R2:W-:Y:S01]  /*2330*/  STL.64 [R1+0x18], R18 ;  /* 0x0000181201007387 */ /* 0x0005e20000100a00 */
[----:B------:R-:W-:Y:S01]  /*2340*/  ULDC.64 UR4, c[0x0][0x218] ;  /* 0x0000860000047ab9 */ /* 0x000fe20000000a00 */
[----:B------:R-:W-:Y:S01]  /*2350*/  @!P0 IMAD.SHL.U32 R13, R166, 0x10, RZ ;  /* 0x00000010a60d8824 */ /* 0x000fe200078e00ff */
[----:B------:R-:W-:Y:S01]  /*2360*/  UIMAD.WIDE.U32 UR28, UR13, UR6, URZ ;  /* 0x000000060d1c72a5 */ /* 0x000fe2000f8e003f */
[----:B------:R3:W-:Y:S01]  /*2370*/  LDGSTS.E.BYPASS.LTC128B.128 [R240+0x10080], [R2.64], !P2 ;  /* 0x1008000002f07fae */ /* 0x0007e2000d101d54 */
[----:B----4-:R-:W-:Y:S01]  /*2380*/  IMAD.MOV.U32 R10, RZ, RZ, c[0x0][0x17c] ;  /* 0x00005f00ff0a7624 */ /* 0x010fe200078e00ff */
[C---:B------:R-:W-:Y:S01]  /*2390*/  LEA R8, P2, R5.reuse, R2, 0x6 ;  /* 0x0000000205087211 */ /* 0x040fe200078430ff */
[----:B------:R-:W-:Y:S01]  /*23a0*/  UIMAD UR22, UR13, UR7, UR22 ;  /* 0x000000070d1672a4 */ /* 0x000fe2000f8e0216 */
[----:B------:R3:W-:Y:S01]  /*23b0*/  LDGSTS.E.BYPASS.LTC128B.128 [R240+0x12080], [R2.64+0x80], !P4 ;  /* 0x1208008002f07fae */ /* 0x0007e2000e101d54 */
[----:B------:R-:W-:Y:S01]  /*23c0*/  ISETP.GE.AND P4, PT, R22, c[0x0][0x16c], PT ;  /* 0x00005b0016007a0c */ /* 0x000fe20003f86270 */
[----:B------:R-:W-:Y:S01]  /*23d0*/  UIMAD UR4, UR9, UR4, URZ ;  /* 0x00000004090472a4 */ /* 0x000fe2000f8e023f */
[----:B------:R-:W-:Y:S01]  /*23e0*/  LEA.HI.X R9, R5, R3, R10, 0x6, P2 ;  /* 0x0000000305097211 */ /* 0x000fe200010f340a */
[----:B------:R-:W-:Y:S01]  /*23f0*/  IMAD.U32 R5, RZ, RZ, UR17 ;  /* 0x00000011ff057e24 */ /* 0x000fe2000f8e00ff */
[----:B------:R-:W-:Y:S01]  /*2400*/  ISETP.LT.OR P2, PT, R0, 0x1, P4 ;  /* 0x000000010000780c */ /* 0x000fe20002741670 */
[----:B------:R3:W-:Y:S01]  /*2410*/  LDGSTS.E.BYPASS.LTC128B.128 [R240+0x14080], [R2.64+0x100], !P1 ;  /* 0x1408010002f07fae */ /* 0x0007e2000c901d54 */
[----:B------:R-:W-:Y:S01]  /*2420*/  @!P0 IADD3 R11, P1, R18, UR19, RZ ;  /* 0x00000013120b8c10 */ /* 0x000fe2000ff3e0ff */
[----:B------:R-:W-:Y:S01]  /*2430*/  IMAD.WIDE.U32 R6, R5, c[0x0][0x210], R6 ;  /* 0x0000840005067a25 */ /* 0x000fe200078e0006 */
[C---:B------:R-:W-:Y:S01]  /*2440*/  ISETP.LT.OR P4, PT, R0.reuse, 0x21, P4 ;  /* 0x000000210000780c */ /* 0x040fe20002781670 */
[----:B------:R-:W-:Y:S01]  /*2450*/  UIADD3 UR22, UR29, UR22, URZ ;  /* 0x000000161d167290 */ /* 0x000fe2000fffe03f */
[----:B------:R-:W-:Y:S01]  /*2460*/  @!P0 IADD3.X R5, R15, UR23, RZ, P1, !PT ;  /* 0x000000170f058c10 */ /* 0x000fe20008ffe4ff */
[----:B------:R-:W-:Y:S01]  /*2470*/  UIMAD UR4, UR10, UR5, UR4 ;  /* 0x000000050a0472a4 */ /* 0x000fe2000f8e0204 */
[----:B------:R-:W-:Y:S01]  /*2480*/  @!P0 LEA R10, P1, R11, c[0x0][0x258], 0x2 ;  /* 0x000096000b0a8a11 */ /* 0x000fe200078210ff */
[----:B------:R4:W-:Y:S01]  /*2490*/  STL [R1+0x24], R15 ;  /* 0x0000240f01007387 */ /* 0x0009e20000100800 */
[----:B------:R-:W-:Y:S01]  /*24a0*/  IADD3 R7, R7, UR24, RZ ;  /* 0x0000001807077c10 */ /* 0x000fe2000fffe0ff */
[----:B------:R-:W-:Y:S01]  /*24b0*/  IMAD.U32 R12, RZ, RZ, UR22 ;  /* 0x00000016ff0c7e24 */ /* 0x000fe2000f8e00ff */
[----:B------:R-:W-:Y:S01]  /*24c0*/  @!P0 LEA.HI.X R11, R11, c[0x0][0x25c], R5, 0x2, P1 ;  /* 0x000097000b0b8a11 */ /* 0x000fe200008f1405 */
[----:B------:R3:W-:Y:S01]  /*24d0*/  LDGSTS.E.BYPASS.LTC128B.128 [R240+0x16080], [R2.64+0x180], !P2 ;  /* 0x1608018002f07fae */ /* 0x0007e2000d101d54 */
[----:B------:R-:W-:Y:S01]  /*24e0*/  ISETP.LT.OR P1, PT, R0, 0x21, P6 ;  /* 0x000000210000780c */ /* 0x000fe20003721670 */
[----:B------:R-:W-:Y:S01]  /*24f0*/  IMAD.WIDE.U32 R250, R14, c[0x0][0x218], R6 ;  /* 0x000086000efa7a25 */ /* 0x000fe200078e0006 */
[----:B------:R-:W-:Y:S01]  /*2500*/  ISETP.LT.OR P2, PT, R0, 0x21, P3 ;  /* 0x000000210000780c */ /* 0x000fe20001f41670 */
[----:B------:R-:W-:Y:S01]  /*2510*/  CS2R R128, SRZ ;  /* 0x0000000000807805 */ /* 0x000fe2000001ff00 */
[C---:B------:R-:W-:Y:S01]  /*2520*/  ISETP.GE.AND P3, PT, R4.reuse, c[0x0][0x16c], PT ;  /* 0x00005b0004007a0c */ /* 0x040fe20003f66270 */
[----:B------:R-:W-:Y:S01]  /*2530*/  IMAD.MOV.U32 R6, RZ, RZ, R26 ;  /* 0x000000ffff067224 */ /* 0x000fe200078e001a */
[C---:B------:R-:W-:Y:S01]  /*2540*/  ISETP.GE.AND P6, PT, R4.reuse, c[0x0][0x1fc], PT ;  /* 0x00007f0004007a0c */ /* 0x040fe20003fc6270 */
[----:B------:R-:W-:Y:S01]  /*2550*/  CS2R R126, SRZ ;  /* 0x00000000007e7805 */ /* 0x000fe2000001ff00 */
[----:B------:R-:W-:Y:S01]  /*2560*/  IADD3 R252, R251, UR4, RZ ;  /* 0x00000004fbfc7c10 */ /* 0x000fe2000fffe0ff */
[----:B------:R-:W-:Y:S01]  /*2570*/  ULDC.64 UR4, c[0x0][0x290] ;  /* 0x0000a40000047ab9 */ /* 0x000fe20000000a00 */
[----:B------:R-:W-:Y:S01]  /*2580*/  IADD3 R5, R25, UR26, RZ ;  /* 0x0000001a19057c10 */ /* 0x000fe2000fffe0ff */
[----:B------:R-:W-:Y:S01]  /*2590*/  UIMAD UR4, UR9, UR4, URZ ;  /* 0x00000004090472a4 */ /* 0x000fe2000f8e023f */
[----:B------:R-:W-:Y:S01]  /*25a0*/  IADD3 R7, R27, UR25, RZ ;  /* 0x000000191b077c10 */ /* 0x000fe2000fffe0ff */
[----:B------:R5:W-:Y:S01]  /*25b0*/  LDGSTS.E.BYPASS.LTC128B.128 [R240+0x11080], [R8.64], !P1 ;  /* 0x1108000008f07fae */ /* 0x000be2000c901d54 */
[----:B------:R-:W-:Y:S01]  /*25c0*/  ISETP.GE.AND P1, PT, R4, c[0x0][0x1fc], PT ;  /* 0x00007f0004007a0c */ /* 0x000fe20003f26270 */
[----:B------:R-:W-:Y:S01]  /*25d0*/  IMAD.MOV.U32 R4, RZ, RZ, R24 ;  /* 0x000000ffff047224 */ /* 0x000fe200078e0018 */
[----:B------:R-:W-:Y:S01]  /*25e0*/  SEL R24, RZ, 0x1, P3 ;  /* 0x00000001ff187807 */ /* 0x000fe20001800000 */
[----:B------:R5:W-:Y:S01]  /*25f0*/  LDGSTS.E.BYPASS.LTC128B.128 [R240+0x13080], [R8.64+0x80], !P2 ;  /* 0x1308008008f07fae */ /* 0x000be2000d101d54 */
[----:B------:R-:W-:Y:S01]  /*2600*/  ISETP.GE.AND P3, PT, R16, c[0x0][0x16c], PT ;  /* 0x00005b0010007a0c */ /* 0x000fe20003f66270 */
[----:B------:R-:W-:Y:S01]  /*2610*/  IMAD.WIDE.U32 R164, R14, c[0x0][0x240], R4 ;  /* 0x000090000ea47a25 */ /* 0x000fe200078e0004 */
[----:B------:R-:W-:Y:S01]  /*2620*/  SEL R25, RZ, 0x1, P1 ;  /* 0x00000001ff197807 */ /* 0x000fe20000800000 */
[----:B------:R5:W-:Y:S01]  /*2630*/  LDGSTS.E.BYPASS.LTC128B.128 [R240+0x15080], [R8.64+0x100], !P5 ;  /* 0x1508010008f07fae */ /* 0x000be2000e901d54 */
[C---:B------:R-:W-:Y:S01]  /*2640*/  ISETP.GE.AND P5, PT, R21.reuse, c[0x0][0x1fc], PT ;  /* 0x00007f0015007a0c */ /* 0x040fe20003fa6270 */
[----:B------:R-:W-:Y:S01]  /*2650*/  IMAD.SHL.U32 R5, R248, 0x8, RZ ;  /* 0x00000008f8057824 */ /* 0x000fe200078e00ff */
[----:B------:R-:W-:Y:S01]  /*2660*/  UIMAD UR4, UR10, UR5, UR4 ;  /* 0x000000050a0472a4 */ /* 0x000fe2000f8e0204 */
[----:B------:R5:W-:Y:S01]  /*2670*/  LDGSTS.E.BYPASS.LTC128B.128 [R240+0x17080], [R8.64+0x180], !P4 ;  /* 0x1708018008f07fae */ /* 0x000be2000e101d54 */
[----:B---3--:R-:W-:Y:S01]  /*2680*/  IMAD.U32 R2, RZ, RZ, UR28 ;  /* 0x0000001cff027e24 */ /* 0x008fe2000f8e00ff */
[C---:B------:R-:W-:Y:S01]  /*2690*/  ISETP.GE.AND P4, PT, R21.reuse, c[0x0][0x16c], PT ;  /* 0x00005b0015007a0c */ /* 0x040fe20003f86270 */
[----:B------:R-:W-:Y:S01]  /*26a0*/  IMAD.U32 R3, RZ, RZ, UR29 ;  /* 0x0000001dff037e24 */ /* 0x000fe2000f8e00ff */
[----:B------:R3:W-:Y:S01]  /*26b0*/  @!P0 LDGSTS.E.BYPASS.LTC128B.128 [R13+0x20080], [R10.64] ;  /* 0x200800000a0d8fae */ /* 0x0007e2000b901d54 */
[----:B-1----:R-:W-:Y:S01]  /*26c0*/  IMAD.WIDE.U32 R38, R14, c[0x0][0x290], R6 ;  /* 0x0000a4000e267a25 */ /* 0x002fe200078e0006 */
[C---:B------:R-:W-:Y:S01]  /*26d0*/  LEA R3, P2, R2.reuse, R250, 0x6 ;  /* 0x000000fa02037211 */ /* 0x040fe200078430ff */
[----:B------:R-:W-:Y:S01]  /*26e0*/  CS2R R124, SRZ ;  /* 0x00000000007c7805 */ /* 0x000fe2000001ff00 */
[----:B--2---:R-:W-:Y:S01]  /*26f0*/  SEL R19, RZ, 0xffffffff, P4 ;  /* 0xffffffffff137807 */ /* 0x004fe20002000000 */
[----:B------:R-:W0:Y:S01]  /*2700*/  LDGDEPBAR ;  /* 0x00000000000079af */ /* 0x000e220000000000 */
[----:B------:R-:W-:Y:S01]  /*2710*/  LEA.HI.X R12, R2, R252, R12, 0x6, P2 ;  /* 0x000000fc020c7211 */ /* 0x000fe200010f340c */
[----:B------:R-:W-:Y:S01]  /*2720*/  IMAD.SHL.U32 R6, R236, 0x10, RZ ;  /* 0x00000010ec067824 */ /* 0x000fe200078e00ff */
[----:B------:R-:W-:Y:S01]  /*2730*/  ISETP.GE.AND P2, PT, R21, c[0x0][0x1fc], PT ;  /* 0x00007f0015007a0c */ /* 0x000fe20003f46270 */
[----:B------:R-:W-:Y:S01]  /*2740*/  IMAD.U32 R14, RZ, RZ, UR6 ;  /* 0x00000006ff0e7e24 */ /* 0x000fe2000f8e00ff */
[----:B------:R-:W-:Y:S01]  /*2750*/  SEL R21, RZ, 0x4, P3 ;  /* 0x00000004ff157807 */ /* 0x000fe20001800000 */
[----:B----4-:R-:W-:Y:S01]  /*2760*/  IMAD.U32 R15, RZ, RZ, UR7 ;  /* 0x00000007ff0f7e24 */ /* 0x010fe2000f8e00ff */
[----:B------:R-:W-:Y:S01]  /*2770*/  ISETP.GE.AND P4, PT, R22, c[0x0][0x16c], PT ;  /* 0x00005b0016007a0c */ /* 0x000fe20003f86270 */
[----:B------:R1:W-:Y:S01]  /*2780*/  STL.64 [R1+0x10], R38 ;  /* 0x0000102601007387 */ /* 0x0003e20000100a00 */
[----:B------:R-:W-:Y:S01]  /*2790*/  ISETP.GE.AND P3, PT, R16, c[0x0][0x1fc], PT ;  /* 0x00007f0010007a0c */ /* 0x000fe20003f66270 */
[----:B------:R-:W-:Y:S01]  /*27a0*/  CS2R R122, SRZ ;  /* 0x00000000007a7805 */ /* 0x000fe2000001ff00 */
[----:B------:R-:W-:Y:S01]  /*27b0*/  SEL R20, RZ, 0xffffffff, P2 ;  /* 0xffffffffff147807 */ /* 0x000fe20001000000 */
[----:B------:R-:W-:Y:S01]  /*27c0*/  STL.64 [R1+0x28], R164 ;  /* 0x000028a401007387 */ /* 0x000fe20000100a00 */
[----:B------:R-:W-:Y:S01]  /*27d0*/  SEL R243, RZ, 0x8, P4 ;  /* 0x00000008fff37807 */ /* 0x000fe20002000000 */
[----:B------:R-:W-:Y:S01]  /*27e0*/  CS2R R120, SRZ ;  /* 0x0000000000787805 */ /* 0x000fe2000001ff00 */
[C---:B------:R-:W-:Y:S01]  /*27f0*/  LEA R2, P1, R3.reuse, c[0x0][0x1f0], 0x1 ;  /* 0x00007c0003027a11 */ /* 0x040fe200078208ff */
[----:B------:R-:W-:Y:S01]  /*2800*/  CS2R R118, SRZ ;  /* 0x0000000000767805 */ /* 0x000fe2000001ff00 */
[----:B------:R-:W-:Y:S01]  /*2810*/  ISETP.LT.OR P2, PT, R0, 0x1, P6 ;  /* 0x000000010000780c */ /* 0x000fe20003741670 */
[----:B------:R-:W-:Y:S01]  /*2820*/  CS2R R116, SRZ ;  /* 0x0000000000747805 */ /* 0x000fe2000001ff00 */
[----:B------:R-:W-:Y:S01]  /*2830*/  SEL R242, RZ, 0x4, P3 ;  /* 0x00000004fff27807 */ /* 0x000fe20001800000 */
[----:B------:R-:W-:Y:S01]  /*2840*/  CS2R R114, SRZ ;  /* 0x0000000000727805 */ /* 0x000fe2000001ff00 */
[----:B------:R-:W-:Y:S01]  /*2850*/  ISETP.GE.AND P4, PT, R16, c[0x0][0x1fc], PT ;  /* 0x00007f0010007a0c */ /* 0x000fe20003f86270 */
[----:B------:R-:W-:Y:S01]  /*2860*/  CS2R R112, SRZ ;  /* 0x0000000000707805 */ /* 0x000fe2000001ff00 */
[----:B------:R-:W-:Y:S01]  /*2870*/  ISETP.LT.OR P3, PT, R0, 0x1, P5 ;  /* 0x000000010000780c */ /* 0x000fe20002f61670 */
[----:B------:R-:W-:Y:S01]  /*2880*/  CS2R R110, SRZ ;  /* 0x00000000006e7805 */ /* 0x000fe2000001ff00 */
[----:B-----5:R-:W-:Y:S01]  /*2890*/  LOP3.LUT R9, R32, 0xffffffe0, RZ, 0xc0, !PT ;  /* 0xffffffe020097812 */ /* 0x020fe200078ec0ff */
[----:B------:R-:W-:Y:S01]  /*28a0*/  CS2R R108, SRZ ;  /* 0x00000000006c7805 */ /* 0x000fe2000001ff00 */
[----:B------:R-:W-:Y:S01]  /*28b0*/  LEA.HI.X R3, R3, c[0x0][0x1f4], R12, 0x1, P1 ;  /* 0x00007d0003037a11 */ /* 0x000fe200008f0c0c */
[----:B------:R-:W-:Y:S01]  /*28c0*/  CS2R R106, SRZ ;  /* 0x00000000006a7805 */ /* 0x000fe2000001ff00 */
[----:B------:R-:W-:Y:S01]  /*28d0*/  ISETP.LT.OR P1, PT, R0, 0x1, P4 ;  /* 0x000000010000780c */ /* 0x000fe20002721670 */
[----:B------:R-:W-:Y:S01]  /*28e0*/  IMAD.IADD R9, R166, 0x1, -R9 ;  /* 0x00000001a6097824 */ /* 0x000fe200078e0a09 */
[----:B------:R-:W-:Y:S01]  /*28f0*/  LOP3.LUT R8, R33, 0xfffffff0, RZ, 0xc0, !PT ;  /* 0xfffffff021087812 */ /* 0x000fe200078ec0ff */
[----:B------:R2:W-:Y:S01]  /*2900*/  LDGSTS.E.BYPASS.LTC128B.128 [R240+0x18080], [R2.64], !P2 ;  /* 0x1808000002f07fae */ /* 0x0005e2000d101d54 */
[----:B------:R-:W-:Y:S01]  /*2910*/  ISETP.LT.OR P6, PT, R0, 0x21, P6 ;  /* 0x000000210000780c */ /* 0x000fe200037c1670 */
[----:B------:R-:W-:Y:S01]  /*2920*/  CS2R R104, SRZ ;  /* 0x0000000000687805 */ /* 0x000fe2000001ff00 */
[----:B---3--:R-:W-:Y:S01]  /*2930*/  SHF.R.S32.HI R11, RZ, 0x1f, R9 ;  /* 0x0000001fff0b7819 */ /* 0x008fe20000011409 */
[----:B------:R2:W-:Y:S01]  /*2940*/  LDGSTS.E.BYPASS.LTC128B.128 [R240+0x1a080], [R2.64+0x80], !P3 ;  /* 0x1a08008002f07fae */ /* 0x0005e2000d901d54 */
[----:B------:R-:W-:Y:S01]  /*2950*/  IMAD.IADD R8, R166, 0x1, -R8 ;  /* 0x00000001a6087824 */ /* 0x000fe200078e0a08 */
[----:B------:R-:W-:Y:S01]  /*2960*/  ISETP.GE.AND P3, PT, R22, c[0x0][0x1fc], PT ;  /* 0x00007f0016007a0c */ /* 0x000fe20003f66270 */
[----:B------:R-:W-:Y:S01]  /*2970*/  CS2R R102, SRZ ;  /* 0x0000000000667805 */ /* 0x000fe2000001ff00 */
[----:B------:R-:W-:Y:S01]  /*2980*/  LEA.HI R13, R11, R9, RZ, 0x2 ;  /* 0x000000090b0d7211 */ /* 0x000fe200078f10ff */
[----:B------:R-:W-:Y:S01]  /*2990*/  CS2R R100, SRZ ;  /* 0x0000000000647805 */ /* 0x000fe2000001ff00 */
[----:B------:R2:W-:Y:S01]  /*29a0*/  LDGSTS.E.BYPASS.LTC128B.128 [R240+0x1c080], [R2.64+0x100], !P1 ;  /* 0x1c08010002f07fae */ /* 0x0005e2000c901d54 */
[C---:B------:R-:W-:Y:S01]  /*29b0*/  ISETP.LT.OR P1, PT, R0.reuse, 0x1, P3 ;  /* 0x000000010000780c */ /* 0x040fe20001f21670 */
[----:B------:R-:W-:Y:S01]  /*29c0*/  CS2R R98, SRZ ;  /* 0x0000000000627805 */ /* 0x000fe2000001ff00 */
[----:B------:R-:W-:Y:S01]  /*29d0*/  SHF.R.S32.HI R12, RZ, 0x1f, R8 ;  /* 0x0000001fff0c7819 */ /* 0x000fe20000011408 */
[----:B------:R-:W-:Y:S01]  /*29e0*/  CS2R R96, SRZ ;  /* 0x0000000000607805 */ /* 0x000fe2000001ff00 */
[----:B------:R-:W-:Y:S01]  /*29f0*/  LOP3.LUT R4, R13, 0x7ffffffc, RZ, 0xc0, !PT ;  /* 0x7ffffffc0d047812 */ /* 0x000fe200078ec0ff */
[----:B------:R-:W-:Y:S01]  /*2a00*/  CS2R R94, SRZ ;  /* 0x00000000005e7805 */ /* 0x000fe2000001ff00 */
[C---:B------:R-:W-:Y:S01]  /*2a10*/  ISETP.LT.OR P5, PT, R0.reuse, 0x21, P5 ;  /* 0x000000210000780c */ /* 0x040fe20002fa1670 */
[----:B------:R-:W-:Y:S01]  /*2a20*/  CS2R R92, SRZ ;  /* 0x00000000005c7805 */ /* 0x000fe2000001ff00 */
[C---:B------:R-:W-:Y:S01]  /*2a30*/  ISETP.LT.OR P4, PT, R0.reuse, 0x21, P4 ;  /* 0x000000210000780c */ /* 0x040fe20002781670 */
[----:B------:R-:W-:Y:S01]  /*2a40*/  CS2R R90, SRZ ;  /* 0x00000000005a7805 */ /* 0x000fe2000001ff00 */
[----:B------:R-:W-:Y:S01]  /*2a50*/  ISETP.LT.OR P3, PT, R0, 0x21, P3 ;  /* 0x000000210000780c */ /* 0x000fe20001f61670 */
[----:B------:R-:W-:Y:S01]  /*2a60*/  IMAD.SHL.U32 R0, R29, 0x40, RZ ;  /* 0x000000401d007824 */ /* 0x000fe200078e00ff */
[----:B------:R-:W-:Y:S01]  /*2a70*/  LEA.HI R230, R12, R8, RZ, 0x3 ;  /* 0x000000080ce67211 */ /* 0x000fe200078f18ff */
[----:B------:R-:W-:Y:S01]  /*2a80*/  IMAD.IADD R12, R9, 0x1, -R4 ;  /* 0x00000001090c7824 */ /* 0x000fe200078e0a04 */
[----:B------:R-:W-:Y:S01]  /*2a90*/  LOP3.LUT R5, R5, 0x8, RZ, 0xc0, !PT ;  /* 0x0000000805057812 */ /* 0x000fe200078ec0ff */
[----:B------:R-:W-:Y:S01]  /*2aa0*/  IMAD.SHL.U32 R9, R23, 0x8, RZ ;  /* 0x0000000817097824 */ /* 0x000fe200078e00ff */
[----:B------:R-:W-:Y:S01]  /*2ab0*/  LOP3.LUT R4, R0, 0x1c0, RZ, 0xc0, !PT ;  /* 0x000001c000047812 */ /* 0x000fe200078ec0ff */
[----:B------:R2:W-:Y:S01]  /*2ac0*/  LDGSTS.E.BYPASS.LTC128B.128 [R240+0x1e080], [R2.64+0x180], !P1 ;  /* 0x1e08018002f07fae */ /* 0x0005e2000c901d54 */
[----:B------:R-:W-:Y:S01]  /*2ad0*/  LEA.HI R0, R34, R166, RZ, 0x7 ;  /* 0x000000a622007211 */ /* 0x000fe200078f38ff */
[----:B------:R-:W-:Y:S01]  /*2ae0*/  CS2R R88, SRZ ;  /* 0x0000000000587805 */ /* 0x000fe2000001ff00 */
[----:B------:R-:W-:Y:S01]  /*2af0*/  SHF.R.U32.HI R7, RZ, 0x3, R4 ;  /* 0x00000003ff077819 */ /* 0x000fe20000011604 */
[----:B------:R-:W-:Y:S01]  /*2b00*/  CS2R R86, SRZ ;  /* 0x0000000000567805 */ /* 0x000fe2000001ff00 */
[----:B------:R-:W-:Y:S01]  /*2b10*/  SHF.R.S32.HI R0, RZ, 0x7, R0 ;  /* 0x00000007ff007819 */ /* 0x000fe20000011400 */
[----:B------:R-:W-:Y:S01]  /*2b20*/  CS2R R84, SRZ ;  /* 0x0000000000547805 */ /* 0x000fe2000001ff00 */
[----:B------:R-:W-:Y:S01]  /*2b30*/  LOP3.LUT R6, R4, 0x10, R6, 0xf8, !PT ;  /* 0x0000001004067812 */ /* 0x000fe200078ef806 */
[----:B------:R-:W-:Y:S01]  /*2b40*/  CS2R R82, SRZ ;  /* 0x0000000000527805 */ /* 0x000fe2000001ff00 */
[C---:B------:R-:W-:Y:S01]  /*2b50*/  LOP3.LUT R11, R7.reuse, R5, R4, 0x1e, !PT ;  /* 0x00000005070b7212 */ /* 0x040fe200078e1e04 */
[----:B------:R-:W-:Y:S01]  /*2b60*/  CS2R R80, SRZ ;  /* 0x0000000000507805 */ /* 0x000fe2000001ff00 */
[----:B------:R-:W-:Y:S01]  /*2b70*/  LEA.HI R4, R0, R0, RZ, 0x1 ;  /* 0x0000000000047211 */ /* 0x000fe200078f08ff */
[----:B------:R-:W-:Y:S01]  /*2b80*/  CS2R R78, SRZ ;  /* 0x00000000004e7805 */ /* 0x000fe2000001ff00 */
[C---:B------:R-:W-:Y:S01]  /*2b90*/  LOP3.LUT R10, R230.reuse, 0xfffffff8, RZ, 0xc0, !PT ;  /* 0xfffffff8e60a7812 */ /* 0x040fe200078ec0ff */
[----:B------:R-:W-:Y:S01]  /*2ba0*/  IMAD.SHL.U32 R230, R230, 0x40, RZ ;  /* 0x00000040e6e67824 */ /* 0x000fe200078e00ff */
[----:B------:R-:W-:Y:S01]  /*2bb0*/  LOP3.LUT R18, R7, R6, R5, 0x1e, !PT ;  /* 0x0000000607127212 */ /* 0x000fe200078e1e05 */
[----:B------:R-:W-:Y:S01]  /*2bc0*/  IMAD.SHL.U32 R5, R28, 0x20, RZ ;  /* 0x000000201c057824 */ /* 0x000fe200078e00ff */
[----:B------:R-:W-:Y:S01]  /*2bd0*/  LOP3.LUT R4, R4, 0x1ffffffe, RZ, 0xc0, !PT ;  /* 0x1ffffffe04047812 */ /* 0x000fe200078ec0ff */
[----:B------:R-:W-:Y:S01]  /*2be0*/  IMAD.SHL.U32 R6, R31, 0x40, RZ ;  /* 0x000000401f067824 */ /* 0x000fe200078e00ff */
[----:B------:R-:W-:Y:S01]  /*2bf0*/  IADD3 R36, R39, UR4, RZ ;  /* 0x0000000427247c10 */ /* 0x000fe2000fffe0ff */
[----:B------:R-:W-:Y:S01]  /*2c00*/  IMAD.IADD R16, R8, 0x1, -R10 ;  /* 0x0000000108107824 */ /* 0x000fe200078e0a0a */
[----:B------:R-:W-:Y:S01]  /*2c10*/  LOP3.LUT R5, R5, 0x20, RZ, 0xc0, !PT ;  /* 0x0000002005057812 */ /* 0x000fe200078ec0ff */
[----:B------:R-:W-:Y:S01]  /*2c20*/  IMAD.IADD R10, R0, 0x1, -R4 ;  /* 0x00000001000a7824 */ /* 0x000fe200078e0a04 */
[----:B------:R-:W-:Y:S01]  /*2c30*/  LEA R8, P1, R14, R2, 0x6 ;  /* 0x000000020e087211 */ /* 0x000fe200078230ff */
[----:B------:R-:W-:Y:S01]  /*2c40*/  IMAD.SHL.U32 R7, R0, 0x8, RZ ;  /* 0x0000000800077824 */ /* 0x000fe200078e00ff */
[----:B------:R-:W-:Y:S01]  /*2c50*/  LOP3.LUT R17, R5, 0x18, R9, 0xf8, !PT ;  /* 0x0000001805117812 */ /* 0x000fe200078ef809 */
[----:B------:R-:W-:Y:S01]  /*2c60*/  IMAD R4, R28, 0x2, R0 ;  /* 0x000000021c047824 */ /* 0x000fe200078e0200 */
[----:B------:R-:W-:Y:S01]  /*2c70*/  LOP3.LUT R0, R6, 0x1c0, RZ, 0xc0, !PT ;  /* 0x000001c006007812 */ /* 0x000fe200078ec0ff */
[----:B------:R-:W-:Y:S01]  /*2c80*/  IMAD.SHL.U32 R6, R19, 0x2, RZ ;  /* 0x0000000213067824 */ /* 0x000fe200078e00ff */
[----:B------:R-:W-:Y:S01]  /*2c90*/  LEA.HI.X R9, R14, R3, R15, 0x6, P1 ;  /* 0x000000030e097211 */ /* 0x000fe200008f340f */
[----:B--2---:R-:W-:Y:S01]  /*2ca0*/  IMAD.U32 R2, R4, 0x200, R11 ;  /* 0x0000020004027824 */ /* 0x004fe200078e000b */
[----:B------:R-:W-:Y:S01]  /*2cb0*/  LOP3.LUT R4, R0, 0x8, R7, 0xf8, !PT ;  /* 0x0000000800047812 */ /* 0x000fe200078ef807 */
[----:B------:R-:W-:Y:S01]  /*2cc0*/  ULDC.64 UR4, c[0x0][0x240] ;  /* 0x0000900000047ab9 */ /* 0x000fe20000000a00 */
[----:B------:R-:W-:Y:S01]  /*2cd0*/  SHF.R.U32.HI R3, RZ, 0x3, R0 ;  /* 0x00000003ff037819 */ /* 0x000fe20000011600 */
[----:B------:R2:W-:Y:S01]  /*2ce0*/  LDGSTS.E.BYPASS.LTC128B.128 [R240+0x19080], [R8.64], !P6 ;  /* 0x1908000008f07fae */ /* 0x0005e2000f101d54 */
[----:B------:R-:W-:Y:S01]  /*2cf0*/  IADD3 R0, P1, R38, UR19, RZ ;  /* 0x0000001326007c10 */ /* 0x000fe2000ff3e0ff */
[----:B------:R-:W-:Y:S01]  /*2d00*/  UIMAD UR4, UR9, UR4, URZ ;  /* 0x00000004090472a4 */ /* 0x000fe2000f8e023f */
[----:B------:R-:W-:Y:S01]  /*2d10*/  LOP3.LUT R7, R4, R3, RZ, 0x3c, !PT ;  /* 0x0000000304077212 */ /* 0x000fe200078e3cff */
[----:B------:R2:W-:Y:S01]  /*2d20*/  LDGSTS.E.BYPASS.LTC128B.128 [R240+0x1b080], [R8.64+0x80], !P5 ;  /* 0x1b08008008f07fae */ /* 0x0005e2000e901d54 */
[----:B------:R-:W-:Y:S01]  /*2d30*/  IADD3.X R3, R36, UR23, RZ, P1, !PT ;  /* 0x0000001724037c10 */ /* 0x000fe20008ffe4ff */
[----:B------:R-:W-:Y:S01]  /*2d40*/  UIMAD UR4, UR10, UR5, UR4 ;  /* 0x000000050a0472a4 */ /* 0x000fe2000f8e0204 */
[----:B------:R-:W-:Y:S01]  /*2d50*/  LEA R14, P1, R0, c[0x0][0x280], 0x2 ;  /* 0x0000a000000e7a11 */ /* 0x000fe200078210ff */
[----:B------:R2:W-:Y:S01]  /*2d60*/  LDGSTS.E.BYPASS.LTC128B.128 [R240+0x1d080], [R8.64+0x100], !P4 ;  /* 0x1d08010008f07fae */ /* 0x0005e2000e101d54 */
[----:B------:R-:W-:Y:S01]  /*2d70*/  ISETP.GE.AND P2, PT, R22, c[0x0][0x1fc], PT ;  /* 0x00007f0016007a0c */ /* 0x000fe20003f46270 */
[----:B------:R-:W-:Y:S01]  /*2d80*/  IMAD R22, R10, 0x4, R12 ;  /* 0x000000040a167824 */ /* 0x000fe200078e020c */
[----:B------:R-:W-:Y:S01]  /*2d90*/  LEA.HI.X R15, R0, c[0x0][0x284], R3, 0x2, P1 ;  /* 0x0000a100000f7a11 */ /* 0x000fe200008f1403 */
[----:B------:R-:W-:Y:S01]  /*2da0*/  IMAD.SHL.U32 R3, R20, 0x2, RZ ;  /* 0x0000000214037824 */ /* 0x000fe200078e00ff */
[----:B------:R-:W-:Y:S01]  /*2db0*/  LOP3.LUT R10, R6, 0x2, R24, 0xe2, !PT ;  /* 0x00000002060a7812 */ /* 0x000fe200078ee218 */
[----:B------:R-:W-:Y:S01]  /*2dc0*/  IMAD.SHL.U32 R12, R30, 0x400, RZ ;  /* 0x000004001e0c7824 */ /* 0x000fe200078e00ff */
[----:B------:R-:W-:Y:S01]  /*2dd0*/  LOP3.LUT R4, R35, 0x3ffffffc, RZ, 0xc0, !PT ;  /* 0x3ffffffc23047812 */ /* 0x000fe200078ec0ff */
[----:B------:R2:W-:Y:S01]  /*2de0*/  LDGSTS.E.BYPASS.LTC128B.128 [R240+0x1f080], [R8.64+0x180], !P3 ;  /* 0x1f08018008f07fae */ /* 0x0005e2000d901d54 */
[----:B------:R-:W-:Y:S01]  /*2df0*/  SHF.R.S32.HI R5, RZ, 0x2, R13 ;  /* 0x00000002ff057819 */ /* 0x000fe2000001140d */
[----:B------:R-:W-:Y:S01]  /*2e00*/  IMAD.MOV.U32 R13, RZ, RZ, 0x10 ;  /* 0x00000010ff0d7424 */ /* 0x000fe200078e00ff */
[----:B------:R-:W-:Y:S01]  /*2e10*/  SEL R6, RZ, 0x8, P2 ;  /* 0x00000008ff067807 */ /* 0x000fe20001000000 */
[----:B------:R-:W-:Y:S01]  /*2e20*/  IMAD.IADD R0, R166, 0x1, -R4 ;  /* 0x00000001a6007824 */ /* 0x000fe200078e0a04 */
[----:B------:R-:W-:Y:S01]  /*2e30*/  R2P PR, R16, 0x6 ;  /* 0x0000000610007804 */ /* 0x000fe20000000000 */
[----:B------:R-:W-:Y:S01]  /*2e40*/  IMAD R241, R30, 0x10, R5 ;  /* 0x000000101ef17824 */ /* 0x000fe200078e0205 */
[----:B------:R-:W-:Y:S01]  /*2e50*/  LOP3.LUT R3, R3, 0x2, R25, 0xe2, !PT ;  /* 0x0000000203037812 */ /* 0x000fe200078ee219 */
[----:B------:R-:W-:Y:S01]  /*2e60*/  IMAD R0, R0, 0x2, R12 ;  /* 0x0000000200007824 */ /* 0x000fe200078e020c */
[----:B------:R-:W-:Y:S01]  /*2e70*/  LOP3.LUT R243, R243, R10, R21, 0xfe, !PT ;  /* 0x0000000af3f37212 */ /* 0x000fe200078efe15 */
[----:B------:R-:W-:Y:S01]  /*2e80*/  IMAD.SHL.U32 R10, R28, 0x8, RZ ;  /* 0x000000081c0a7824 */ /* 0x000fe200078e00ff */
[----:B------:R-:W-:Y:S01]  /*2e90*/  SEL R5, R13, 0xfffffff0, !P1 ;  /* 0xfffffff00d057807 */ /* 0x000fe20004800000 */
[----:B------:R-:W-:Y:S01]  /*2ea0*/  IMAD.IADD R11, R7, 0x1, R0 ;  /* 0x00000001070b7824 */ /* 0x000fe200078e0200 */
[----:B------:R-:W-:Y:S01]  /*2eb0*/  SEL R4, R246, 0xffffffe0, !P2 ;  /* 0xffffffe0f6047807 */ /* 0x000fe20005000000 */
[----:B------:R3:W-:Y:S01]  /*2ec0*/  STL [R1+0x20], R36 ;  /* 0x0000202401007387 */ /* 0x0007e20000100800 */
[----:B------:R-:W-:Y:S01]  /*2ed0*/  LOP3.LUT R242, R6, R3, R242, 0xfe, !PT ;  /* 0x0000000306f27212 */ /* 0x000fe200078efef2 */
[----:B------:R-:W-:Y:S01]  /*2ee0*/  IMAD.SHL.U32 R6, R16, 0x40, RZ ;  /* 0x0000004010067824 */ /* 0x000fe200078e00ff */
[----:B------:R-:W-:Y:S01]  /*2ef0*/  R2P PR, R29, 0x6 ;  /* 0x000000061d007804 */ /* 0x000fe20000000000 */
[----:B------:R-:W-:Y:S01]  /*2f00*/  IMAD.SHL.U32 R244, R11, 0x2, RZ ;  /* 0x000000020bf47824 */ /* 0x000fe200078e00ff */
[----:B------:R-:W-:Y:S01]  /*2f10*/  LOP3.LUT R230, R230, 0xfffffe00, RZ, 0xc0, !PT ;  /* 0xfffffe00e6e67812 */ /* 0x000fe200078ec0ff */
[----:B------:R-:W-:Y:S01]  /*2f20*/  IMAD R0, R28, 0x200, R18 ;  /* 0x000002001c007824 */ /* 0x000fe200078e0212 */
[----:B------:R-:W-:Y:S01]  /*2f30*/  LOP3.LUT R6, R6, 0x1c0, RZ, 0xc0, !PT ;  /* 0x000001c006067812 */ /* 0x000fe200078ec0ff */
[----:B------:R-:W-:Y:S01]  /*2f40*/  IMAD.SHL.U32 R2, R2, 0x2, RZ ;  /* 0x0000000202027824 */ /* 0x000fe200078e00ff */
[----:B------:R-:W-:Y:S01]  /*2f50*/  SEL R3, R13, 0xfffffff0, !P1 ;  /* 0xfffffff00d037807 */ /* 0x000fe20004800000 */
[----:B------:R-:W-:Y:S01]  /*2f60*/  IMAD R236, R236, 0x400, R230 ;  /* 0x00000400ecec7824 */ /* 0x000fe200078e02e6 */
[----:B------:R-:W-:Y:S01]  /*2f70*/  SEL R228, R246, 0xffffffe0, !P2 ;  /* 0xffffffe0f6e47807 */ /* 0x000fe20005000000 */
[----:B------:R-:W-:Y:S01]  /*2f80*/  IMAD.SHL.U32 R235, R0, 0x2, RZ ;  /* 0x0000000200eb7824 */ /* 0x000fe200078e00ff */
[----:B------:R-:W-:Y:S01]  /*2f90*/  R2P PR, R31, 0x6 ;  /* 0x000000061f007804 */ /* 0x000fe20000000000 */
[----:B------:R-:W-:Y:S01]  /*2fa0*/  IMAD R3, R3, 0x2, R2 ;  /* 0x0000000203037824 */ /* 0x000fe200078e0202 */
[----:B------:R-:W-:Y:S01]  /*2fb0*/  ISETP.GE.AND P6, PT, R166, 0x10, PT ;  /* 0x00000010a600780c */ /* 0x000fe20003fc6270 */
[----:B------:R-:W-:Y:S01]  /*2fc0*/  IMAD.IADD R232, R0, 0x1, R228 ;  /* 0x0000000100e87824 */ /* 0x000fe200078e02e4 */
[----:B------:R-:W-:Y:S01]  /*2fd0*/  SHF.R.U32.HI R7, RZ, 0x3, R6 ;  /* 0x00000003ff077819 */ /* 0x000fe20000011606 */
[----:B------:R-:W-:Y:S01]  /*2fe0*/  IMAD R229, R228, 0x2, R2 ;  /* 0x00000002e4e57824 */ /* 0x000fe200078e0202 */
[----:B------:R-:W-:Y:S01]  /*2ff0*/  LOP3.LUT R10, R6, 0x8, R10, 0xf8, !PT ;  /* 0x00000008060a7812 */ /* 0x000fe200078ef80a */
[----:B------:R-:W-:Y:S01]  /*3000*/  CS2R R76, SRZ ;  /* 0x00000000004c7805 */ /* 0x000fe2000001ff00 */
[----:B------:R-:W-:Y:S01]  /*3010*/  LOP3.LUT R6, R7, R17, R6, 0x1e, !PT ;  /* 0x0000001107067212 */ /* 0x000fe200078e1e06 */
[----:B------:R-:W-:Y:S01]  /*3020*/  CS2R R74, SRZ ;  /* 0x00000000004a7805 */ /* 0x000fe2000001ff00 */
[----:B------:R-:W-:Y:S01]  /*3030*/  LOP3.LUT R7, R10, R7, RZ, 0x3c, !PT ;  /* 0x000000070a077212 */ /* 0x000fe200078e3cff */
[----:B------:R-:W-:Y:S01]  /*3040*/  CS2R R72, SRZ ;  /* 0x0000000000487805 */ /* 0x000fe2000001ff00 */
[-C--:B------:R-:W-:Y:S01]  /*3050*/  LOP3.LUT R6, R6, R230.reuse, RZ, 0xfc, !PT ;  /* 0x000000e606067212 */ /* 0x080fe200078efcff */
[----:B------:R-:W-:Y:S01]  /*3060*/  CS2R R70, SRZ ;  /* 0x0000000000467805 */ /* 0x000fe2000001ff00 */
[C---:B------:R-:W-:Y:S01]  /*3070*/  IADD3 R230, R7.reuse, R230, R12 ;  /* 0x000000e607e67210 */ /* 0x040fe20007ffe00c */
[----:B------:R-:W-:Y:S01]  /*3080*/  IMAD.IADD R236, R7, 0x1, R236 ;  /* 0x0000000107ec7824 */ /* 0x000fe200078e02ec */
[----:B------:R-:W-:Y:S01]  /*3090*/  IADD3 R10, R244, 0x20280, RZ ;  /* 0x00020280f40a7810 */ /* 0x000fe20007ffe0ff */
        /* <DEDUP_REMOVED lines=12> */
[----:B------:R-:W-:Y:S01]  /*3160*/  CS2R R66, SRZ ;  /* 0x0000000000427805 */ /* 0x000fe2000001ff00 */
[----:B------:R-:W0:Y:S01]  /*3170*/  LDGDEPBAR ;  /* 0x00000000000079af */ /* 0x000e220000000000 */
        /* <DEDUP_REMOVED lines=14> */
[----:B-1----:R-:W-:Y:S01]  /*3260*/  CS2R R38, SRZ ;  /* 0x0000000000267805 */ /* 0x002fe2000001ff00 */
[----:B---3--:R-:W-:Y:S01]  /*3270*/  CS2R R36, SRZ ;  /* 0x0000000000247805 */ /* 0x008fe2000001ff00 */
[----:B------:R-:W-:Y:S01]  /*3280*/  IADD3 R249, -R10, UR8, RZ ;  /* 0x000000080af97c10 */ /* 0x000fe2000fffe1ff */
[----:B------:R-:W-:Y:S01]  /*3290*/  IMAD.SHL.U32 R0, R6, 0x2, RZ ;  /* 0x0000000206007824 */ /* 0x000fe200078e00ff */
[----:B----4-:R-:W-:Y:S01]  /*32a0*/  IADD3 R7, R165, UR4, RZ ;  /* 0x00000004a5077c10 */ /* 0x010fe2000fffe0ff */
[----:B------:R-:W-:Y:S01]  /*32b0*/  IMAD R228, R228, 0x2, R3 ;  /* 0x00000002e4e47824 */ /* 0x000fe200078e0203 */
[----:B------:R-:W-:Y:S01]  /*32c0*/  USHF.L.U64.HI UR7, UR6, 0x5, UR7 ;  /* 0x0000000506077899 */ /* 0x000fe20008010207 */
[----:B------:R-:W-:Y:S01]  /*32d0*/  IMAD.SHL.U32 R232, R232, 0x2, RZ ;  /* 0x00000002e8e87824 */ /* 0x000fe200078e00ff */
[----:B------:R-:W-:Y:S01]  /*32e0*/  USHF.L.U32 UR6, UR6, 0x5, URZ ;  /* 0x0000000506067899 */ /* 0x000fe2000800063f */
[----:B------:R2:W-:Y:S01]  /*32f0*/  STL [R1+0x30], R7 ;  /* 0x0000300701007387 */ /* 0x0005e20000100800 */
[----:B------:R-:W-:-:S02]  /*3300*/  IMAD.IADD R246, R246, 0x1, R245 ;  /* 0x00000001f6f67824 */ /* 0x000fc400078e02f5 */
[C---:B------:R-:W-:Y:S02]  /*3310*/  IMAD R234, R4.reuse, 0x2, R230 ;  /* 0x0000000204ea7824 */ /* 0x040fe400078e02e6 */
[C---:B------:R-:W-:Y:S02]  /*3320*/  IMAD R239, R4.reuse, 0x2, R236 ;  /* 0x0000000204ef7824 */ /* 0x040fe400078e02ec */
[C---:B------:R-:W-:Y:S02]  /*3330*/  IMAD R233, R4.reuse, 0x2, R231 ;  /* 0x0000000204e97824 */ /* 0x040fe400078e02e7 */
[----:B------:R-:W-:Y:S02]  /*3340*/  IMAD R238, R4, 0x2, R237 ;  /* 0x0000000204ee7824 */ /* 0x000fe400078e02ed */
.L_x_1118:
        /* <DEDUP_REMOVED lines=497> */
[----:B------:R-:W-:Y:S02]  /*5260*/  ISETP.LT.OR P6, PT, R8, 0x1, !P5 ;  /* 0x000000010800780c */ /* 0x000fe40006fc1670 */
[----:B------:R-:W-:Y:S02]  /*5270*/  IADD3 R9, P3, P2, R250, UR4, R9 ;  /* 0x00000004fa097c10 */ /* 0x000fe4000fa7e009 */
[----:B------:R-:W-:Y:S02]  /*5280*/  ISETP.LT.OR P5, PT, R8, 0x21, !P5 ;  /* 0x000000210800780c */ /* 0x000fe40006fa1670 */
[----:B------:R-:W-:Y:S02]  /*5290*/  IADD3.X R16, R252, UR9, R16, P3, P2 ;  /* 0x00000009fc107c10 */ /* 0x000fe40009fe4410 */
[----:B------:R-:W-:Y:S05]  /*52a0*/  LEA R10, P3, R9, c[0x0][0x1f0], 0x1 ;  /* 0x00007c00090a7a11 */ /* 0x000fea00078608ff */
[----:B------:R-:W-:Y:S01]  /*52b0*/  @!PT LDS RZ, [RZ] ;  /* 0x00000000fffff984 */ /* 0x000fe20000000800 */
[----:B------:R-:W-:Y:S01]  /*52c0*/  @!PT LDS RZ, [RZ] ;  /* 0x00000000fffff984 */ /* 0x000fe20000000800 */
[----:B------:R-:W-:Y:S01]  /*52d0*/  @!PT LDS RZ, [RZ] ;  /* 0x00000000fffff984 */ /* 0x000fe20000000800 */
[----:B------:R1:W-:Y:S01]  /*52e0*/  LDGSTS.E.BYPASS.LTC128B.128 [R240+0x18080], [R12.64], !P6 ;  /* 0x180800000cf07fae */ /* 0x0003e2000f101d54 */
[----:B--2---:R-:W-:Y:S04]  /*52f0*/  IADD3 R11, P1, R202, UR5, RZ ;  /* 0x00000005ca0b7c10 */ /* 0x004fe8000ff3e0ff */
[----:B---3--:R-:W-:Y:S02]  /*5300*/  LEA.HI.X.SX32 R15, R15, R200, 0x1, P1 ;  /* 0x000000c80f0f7211 */ /* 0x008fe400008f0eff */
[----:B------:R-:W2:Y:S01]  /*5310*/  S2R R200, SR_TID.X ;  /* 0x0000000000c87919 */ /* 0x000ea20000002100 */
[C---:B------:R-:W-:Y:S02]  /*5320*/  ISETP.LT.OR P1, PT, R8.reuse, 0x1, !P4 ;  /* 0x000000010800780c */ /* 0x040fe40006721670 */
[C---:B------:R-:W-:Y:S02]  /*5330*/  LEA R14, P2, R11.reuse, c[0x0][0x280], 0x2 ;  /* 0x0000a0000b0e7a11 */ /* 0x040fe400078410ff */
[----:B------:R-:W-:Y:S02]  /*5340*/  ISETP.LT.OR P4, PT, R8, 0x21, !P4 ;  /* 0x000000210800780c */ /* 0x000fe40006781670 */
[----:B------:R-:W-:Y:S02]  /*5350*/  LEA.HI.X R15, R11, c[0x0][0x284], R15, 0x2, P2 ;  /* 0x0000a1000b0f7a11 */ /* 0x000fe400010f140f */
[----:B------:R-:W-:Y:S02]  /*5360*/  LOP3.LUT P2, RZ, R242, 0x4, RZ, 0xc0, !PT ;  /* 0x00000004f2ff7812 */ /* 0x000fe4000784c0ff */
[----:B------:R-:W-:Y:S02]  /*5370*/  LEA.HI.X R11, R9, c[0x0][0x1f4], R16, 0x1, P3 ;  /* 0x00007d00090b7a11 */ /* 0x000fe400018f0c10 */
[----:B------:R-:W-:Y:S01]  /*5380*/  ISETP.LT.OR P6, PT, R8, 0x1, !P2 ;  /* 0x000000010800780c */ /* 0x000fe200057c1670 */
[----:B------:R1:W-:Y:S01]  /*5390*/  LDGSTS.E.BYPASS.LTC128B.128 [R240+0x1a080], [R12.64+0x80], !P1 ;  /* 0x1a0800800cf07fae */ /* 0x0003e2000c901d54 */
[----:B------:R-:W-:Y:S02]  /*53a0*/  LOP3.LUT P3, RZ, R242, 0x8, RZ, 0xc0, !PT ;  /* 0x00000008f2ff7812 */ /* 0x000fe4000786c0ff */
[C---:B------:R-:W-:Y:S02]  /*53b0*/  ISETP.LT.OR P2, PT, R8.reuse, 0x21, !P2 ;  /* 0x000000210800780c */ /* 0x040fe40005741670 */
[C---:B------:R-:W-:Y:S02]  /*53c0*/  ISETP.LT.OR P1, PT, R8.reuse, 0x1, !P3 ;  /* 0x000000010800780c */ /* 0x040fe40005f21670 */
[----:B------:R-:W-:Y:S01]  /*53d0*/  ISETP.LT.OR P3, PT, R8, 0x21, !P3 ;  /* 0x000000210800780c */ /* 0x000fe20005f61670 */
[----:B--2---:R-:W-:Y:S04]  /*53e0*/  @!P0 IMAD.SHL.U32 R8, R200, 0x10, RZ ;  /* 0x00000010c8088824 */ /* 0x004fe800078e00ff */
[----:B------:R1:W-:Y:S06]  /*53f0*/  LDGSTS.E.BYPASS.LTC128B.128 [R240+0x1c080], [R12.64+0x100], !P6 ;  /* 0x1c0801000cf07fae */ /* 0x0003ec000f101d54 */
[----:B------:R1:W-:Y:S04]  /*5400*/  LDGSTS.E.BYPASS.LTC128B.128 [R240+0x1e080], [R12.64+0x180], !P1 ;  /* 0x1e0801800cf07fae */ /* 0x0003e8000c901d54 */
[----:B------:R1:W-:Y:S04]  /*5410*/  LDGSTS.E.BYPASS.LTC128B.128 [R240+0x19080], [R10.64], !P5 ;  /* 0x190800000af07fae */ /* 0x0003e8000e901d54 */
[----:B------:R1:W-:Y:S04]  /*5420*/  LDGSTS.E.BYPASS.LTC128B.128 [R240+0x1b080], [R10.64+0x80], !P4 ;  /* 0x1b0800800af07fae */ /* 0x0003e8000e101d54 */
[----:B------:R1:W-:Y:S04]  /*5430*/  LDGSTS.E.BYPASS.LTC128B.128 [R240+0x1d080], [R10.64+0x100], !P2 ;  /* 0x1d0801000af07fae */ /* 0x0003e8000d101d54 */
[----:B------:R1:W-:Y:S04]  /*5440*/  LDGSTS.E.BYPASS.LTC128B.128 [R240+0x1f080], [R10.64+0x180], !P3 ;  /* 0x1f0801800af07fae */ /* 0x0003e8000d901d54 */
[----:B------:R1:W-:Y:S02]  /*5450*/  @!P0 LDGSTS.E.BYPASS.LTC128B.128 [R8+0x20180], [R14.64] ;  /* 0x201800000e088fae */ /* 0x0003e4000b901d54 */
.L_x_1116:
        /* <DEDUP_REMOVED lines=148> */
.L_x_1117:
        /* <DEDUP_REMOVED lines=218> */
.L_x_1115:
[----:B------:R-:W-:Y:S05]  /*6b40*/  @P1 EXIT ;  /* 0x000000000000194d */ /* 0x000fea0003800000 */
[----:B------:R-:W-:Y:S02]  /*6b50*/  ULDC.64 UR4, c[0x0][0x360] ;  /* 0x0000d80000047ab9 */ /* 0x000fe40000000a00 */
[----:B------:R-:W-:Y:S02]  /*6b60*/  UISETP.NE.U32.AND UP0, UPT, URZ, UR4, UPT ;  /* 0x000000043f00728c */ /* 0x000fe4000bf05070 */
[----:B------:R-:W-:Y:S02]  /*6b70*/  ULDC.64 UR6, c[0x0][0x360] ;  /* 0x0000d80000067ab9 */ /* 0x000fe40000000a00 */
[----:B------:R-:W-:-:S06]  /*6b80*/  UISETP.NE.AND.EX UP0, UPT, URZ, UR5, UPT, UP0 ;  /* 0x000000053f00728c */ /* 0x000fcc000bf05300 */
[----:B------:R-:W-:-:S05]  /*6b90*/  PLOP3.LUT P0, PT, PT, PT, UP0, 0x80, 0x0 ;  /* 0x000000000000781c */ /* 0x000fca0003f0f008 */
[----:B------:R-:W-:Y:S02]  /*6ba0*/  @UP0 UMOV UR4, 0x4 ;  /* 0x0000000400040882 */ /* 0x000fe40000000000 */
[----:B------:R-:W-:-:S06]  /*6bb0*/  @UP0 UIMAD.WIDE UR4, UR16, UR4, UR6 ;  /* 0x00000004100402a5 */ /* 0x000fcc000f8e0206 */
[----:B------:R-:W-:Y:S02]  /*6bc0*/  IMAD.U32 R2, RZ, RZ, UR4 ;  /* 0x00000004ff027e24 */ /* 0x000fe4000f8e00ff */
[----:B------:R-:W-:-:S05]  /*6bd0*/  IMAD.U32 R3, RZ, RZ, UR5 ;  /* 0x00000005ff037e24 */ /* 0x000fca000f8e00ff */
[----:B------:R2:W3:Y:S01]  /*6be0*/  @P0 LDG.E R0, [R2.64] ;  /* 0x0000001402000981 */ /* 0x0004e2000c1e1900 */
[----:B------:R-:W-:-:S03]  /*6bf0*/  USHF.L.U32 UR18, UR18, 0xe, URZ ;  /* 0x0000000e12127899 */ /* 0x000fc6000800063f */
[----:B-1----:R-:W1:Y:S03]  /*6c00*/  S2R R4, SR_TID.X ;  /* 0x0000000000047919 */ /* 0x002e660000002100 */
[----:B--2---:R-:W-:Y:S01]  /*6c10*/  IMAD.U32 R2, RZ, RZ, UR18 ;  /* 0x00000012ff027e24 */ /* 0x004fe2000f8e00ff */
[----:B-1----:R-:W-:Y:S01]  /*6c20*/  SHF.R.S32.HI R3, RZ, 0x1f, R4 ;  /* 0x0000001fff037819 */ /* 0x002fe20000011404 */
[----:B------:R-:W-:Y:S06]  /*6c30*/  BAR.SYNC.DEFER_BLOCKING 0x1, 0x100 ;  /* 0x0044000000007b1d */ /* 0x000fec0000010000 */
[----:B---3--:R-:W1:Y:S02]  /*6c40*/  @P0 R2UR UR4, R0 ;  /* 0x00000000000403c2 */ /* 0x008e6400000e0000 */
[----:B-1----:R-:W-:-:S04]  /*6c50*/  @UP0 ULEA UR4, UR16, UR4, 0x6 ;  /* 0x0000000410040291 */ /* 0x002fc8000f8e303f */
[----:B------:R-:W-:-:S04]  /*6c60*/  @UP0 USHF.R.S32.HI UR8, URZ, 0x1f, UR4 ;  /* 0x0000001f3f080899 */ /* 0x000fc80008011404 */
[----:B------:R-:W-:-:S03]  /*6c70*/  @UP0 ULEA.HI UR8, UR8, UR4, URZ, 0x6 ;  /* 0x0000000408080291 */ /* 0x000fc6000f8f303f */
[----:B------:R-:W-:Y:S02]  /*6c80*/  ULDC.64 UR4, c[0x0][0x338] ;  /* 0x0000ce0000047ab9 */ /* 0x000fe40000000a00 */
[----:B------:R-:W-:Y:S02]  /*6c90*/  UISETP.NE.AND UP1, UPT, UR4, 0x1, UPT ;  /* 0x000000010400788c */ /* 0x000fe4000bf25270 */
[----:B------:R-:W-:Y:S02]  /*6ca0*/  @UP0 USHF.L.U32 UR8, UR8, 0x8, URZ ;  /* 0x0000000808080899 */ /* 0x000fe4000800063f */
[----:B------:R-:W-:Y:S02]  /*6cb0*/  UIMAD.WIDE.U32 UR6, UR17, UR5, URZ ;  /* 0x00000005110672a5 */ /* 0x000fe4000f8e003f */
[----:B------:R-:W-:Y:S02]  /*6cc0*/  @UP0 ULOP3.LUT UR8, UR8, 0xffffc000, URZ, 0xc0, !UPT ;  /* 0xffffc00008080892 */ /* 0x000fe4000f8ec03f */
[----:B------:R-:W-:-:S02]  /*6cd0*/  ULDC UR5, c[0x0][0x340] ;  /* 0x0000d00000057ab9 */ /* 0x000fc40000000800 */
[----:B------:R-:W-:Y:S02]  /*6ce0*/  @UP0 USHF.R.S32.HI UR9, URZ, 0x1f, UR8 ;  /* 0x0000001f3f090899 */ /* 0x000fe40008011408 */
[----:B------:R-:W-:Y:S02]  /*6cf0*/  USHF.R.S32.HI UR4, URZ, 0x1f, UR18 ;  /* 0x0000001f3f047899 */ /* 0x000fe40008011412 */
[----:B------:R-:W-:Y:S02]  /*6d00*/  @UP1 USHF.R.U32.HI UR17, URZ, UR5, UR7 ;  /* 0x000000053f111299 */ /* 0x000fe40008011607 */
[----:B------:R-:W-:Y:S02]  /*6d10*/  @!UP0 UMOV UR8, URZ ;  /* 0x0000003f00088c82 */ /* 0x000fe40008000000 */
[----:B------:R-:W-:Y:S01]  /*6d20*/  IADD3 R2, P1, P0, R2, UR8, R4 ;  /* 0x0000000802027c10 */ /* 0x000fe2000f83e004 */
[----:B------:R-:W-:Y:S01]  /*6d30*/  USHF.R.S32.HI UR8, URZ, 0x1f, UR17 ;  /* 0x0000001f3f087899 */ /* 0x000fe20008011411 */
[----:B------:R-:W-:Y:S01]  /*6d40*/  IMAD.U32 R0, RZ, RZ, UR4 ;  /* 0x00000004ff007e24 */ /* 0x000fe2000f8e00ff */
[----:B------:R-:W-:Y:S01]  /*6d50*/  ULDC.64 UR6, c[0x0][0x328] ;  /* 0x0000ca0000067ab9 */ /* 0x000fe20000000a00 */
[----:B------:R-:W-:Y:S01]  /*6d60*/  IMAD.U32 R4, RZ, RZ, UR17 ;  /* 0x00000011ff047e24 */ /* 0x000fe2000f8e00ff */
[----:B------:R-:W-:-:S02]  /*6d70*/  UIMAD UR6, UR8, UR6, URZ ;  /* 0x00000006080672a4 */ /* 0x000fc4000f8e023f */
[----:B------:R-:W-:Y:S02]  /*6d80*/  @!UP0 UMOV UR9, URZ ;  /* 0x0000003f00098c82 */ /* 0x000fe40008000000 */
[----:B------:R-:W-:Y:S01]  /*6d90*/  IADD3.X R3, R0, UR9, R3, P1, P0 ;  /* 0x0000000900037c10 */ /* 0x000fe20008fe0403 */
[----:B------:R-:W-:Y:S01]  /*6da0*/  ULDC.64 UR4, c[0x0][0x300] ;  /* 0x0000c00000047ab9 */ /* 0x000fe20000000a00 */
[----:B------:R-:W-:Y:S01]  /*6db0*/  IMAD.U32 R0, RZ, RZ, UR17 ;  /* 0x00000011ff007e24 */ /* 0x000fe2000f8e00ff */
[----:B------:R-:W-:Y:S02]  /*6dc0*/  UIMAD UR6, UR17, UR7, UR6 ;  /* 0x00000007110672a4 */ /* 0x000fe4000f8e0206 */
[----:B------:R-:W-:Y:S01]  /*6dd0*/  USHF.R.S32.HI UR7, URZ, 0x1f, UR16 ;  /* 0x0000001f3f077899 */ /* 0x000fe20008011410 */
[--C-:B------:R-:W-:Y:S01]  /*6de0*/  IMAD.WIDE.U32 R4, R4, c[0x0][0x328], R2.reuse ;  /* 0x0000ca0004047a25 */ /* 0x100fe200078e0002 */
[----:B------:R-:W-:Y:S02]  /*6df0*/  UIMAD UR8, UR8, UR4, URZ ;  /* 0x00000004080872a4 */ /* 0x000fe4000f8e023f */
[----:B------:R-:W-:Y:S01]  /*6e00*/  USEL UR16, UR16, URZ, !UP0 ;  /* 0x0000003f10107287 */ /* 0x000fe2000c000000 */
[----:B------:R-:W-:Y:S01]  /*6e10*/  IMAD.WIDE.U32 R2, R0, c[0x0][0x300], R2 ;  /* 0x0000c00000027a25 */ /* 0x000fe200078e0002 */
[----:B------:R-:W-:Y:S01]  /*6e20*/  USEL UR9, UR7, URZ, !UP0 ;  /* 0x0000003f07097287 */ /* 0x000fe2000c000000 */
[----:B------:R-:W-:Y:S01]  /*6e30*/  IADD3 R5, R5, UR6, RZ ;  /* 0x0000000605057c10 */ /* 0x000fe2000fffe0ff */
[----:B------:R-:W-:-:S02]  /*6e40*/  UIMAD UR8, UR17, UR5, UR8 ;  /* 0x00000005110872a4 */ /* 0x000fc4000f8e0208 */
[----:B------:R-:W-:Y:S01]  /*6e50*/  IMAD.U32 R8, RZ, RZ, UR16 ;  /* 0x00000010ff087e24 */ /* 0x000fe2000f8e00ff */
[----:B------:R-:W-:Y:S01]  /*6e60*/  ULDC.64 UR4, c[0x0][0x330] ;  /* 0x0000cc0000047ab9 */ /* 0x000fe20000000a00 */
[----:B------:R-:W-:Y:S01]  /*6e70*/  IMAD.U32 R6, RZ, RZ, UR16 ;  /* 0x00000010ff067e24 */ /* 0x000fe2000f8e00ff */
[----:B------:R-:W-:Y:S01]  /*6e80*/  UIMAD UR4, UR9, UR4, URZ ;  /* 0x00000004090472a4 */ /* 0x000fe2000f8e023f */
[----:B------:R-:W-:Y:S01]  /*6e90*/  IMAD.WIDE.U32 R8, R8, c[0x0][0x330], R4 ;  /* 0x0000cc0008087a25 */ /* 0x000fe200078e0004 */
[----:B------:R-:W-:Y:S01]  /*6ea0*/  ULDC.64 UR6, c[0x0][0x308] ;  /* 0x0000c20000067ab9 */ /* 0x000fe20000000a00 */
[----:B------:R-:W-:Y:S01]  /*6eb0*/  IADD3 R3, R3, UR8, RZ ;  /* 0x0000000803037c10 */ /* 0x000fe2000fffe0ff */
[----:B------:R-:W-:Y:S02]  /*6ec0*/  UIMAD UR4, UR16, UR5, UR4 ;  /* 0x00000005100472a4 */ /* 0x000fe4000f8e0204 */
[----:B------:R-:W-:Y:S01]  /*6ed0*/  LEA R4, P1, R8, c[0x0][0x310], 0x2 ;  /* 0x0000c40008047a11 */ /* 0x000fe200078210ff */
[----:B------:R-:W-:Y:S01]  /*6ee0*/  UIMAD UR6, UR9, UR6, URZ ;  /* 0x00000006090672a4 */ /* 0x000fe2000f8e023f */
[----:B------:R-:W-:-:S02]  /*6ef0*/  IMAD.WIDE.U32 R6, R6, c[0x0][0x308], R2 ;  /* 0x0000c20006067a25 */ /* 0x000fc400078e0002 */
[----:B------:R-:W-:Y:S01]  /*6f00*/  IADD3 R0, R9, UR4, RZ ;  /* 0x0000000409007c10 */ /* 0x000fe2000fffe0ff */
[----:B------:R-:W-:Y:S02]  /*6f10*/  UIMAD UR6, UR16, UR7, UR6 ;  /* 0x00000007100672a4 */ /* 0x000fe4000f8e0206 */
[----:B------:R-:W-:Y:S02]  /*6f20*/  LEA R2, P0, R6, c[0x0][0x2e8], 0x2 ;  /* 0x0000ba0006027a11 */ /* 0x000fe400078010ff */
[----:B------:R-:W-:Y:S02]  /*6f30*/  LEA.HI.X R5, R8, c[0x0][0x314], R0, 0x2, P1 ;  /* 0x0000c50008057a11 */ /* 0x000fe400008f1400 */
[----:B------:R-:W-:-:S03]  /*6f40*/  IADD3 R3, R7, UR6, RZ ;  /* 0x0000000607037c10 */ /* 0x000fc6000fffe0ff */
        /* <DEDUP_REMOVED lines=130> */
.L_x_1119:
        /* <DEDUP_REMOVED lines=9> */
.L_x_1174:


//--------------------- .text._ZN7cutlass13device_kernelIN5flash22FlashAttnBwdPreprocessIN4cute5tupleIJNS3_1CILi64EEENS5_ILi256EEEEEENS_10bfloat16_tEfNS_4arch4Sm80ELb1ELb1EEEEEvNT_6ParamsE --------------------------
	.section	.text._ZN7cutlass13device_kernelIN5flash22FlashAttnBwdPreprocessIN4cute5tupleIJNS3_1CILi64EEENS5_ILi256EEEEEENS_10bfloat16_tEfNS_4arch4Sm80ELb1ELb1EEEEEvNT_6ParamsE,"ax",@progbits
	.sectioninfo	@"SHI_REGISTERS=121"
	.align	128
.text._ZN7cutlass13device_kernelIN5flash22FlashAttnBwdPreprocessIN4cute5tupleIJNS3_1CILi64EEENS5_ILi256EEEEEENS_10bfloat16_tEfNS_4arch4Sm80ELb1ELb1EEEEEvNT_6ParamsE:
        .type           _ZN7cutlass13device_kernelIN5flash22FlashAttnBwdPreprocessIN4cute5tupleIJNS3_1CILi64EEENS5_ILi256EEEEEENS_10bfloat16_tEfNS_4arch4Sm80ELb1ELb1EEEEEvNT_6ParamsE,@function
        .size           _ZN7cutlass13device_kernelIN5flash22FlashAttnBwdPreprocessIN4cute5tupleIJNS3_1CILi64EEENS5_ILi256EEEEEENS_10bfloat16_tEfNS_4arch4Sm80ELb1ELb1EEEEEvNT_6ParamsE,(.L_x_1175 - _ZN7cutlass13device_kernelIN5flash22FlashAttnBwdPreprocessIN4cute5tupleIJNS3_1CILi64EEENS5_ILi256EEEEEENS_10bfloat16_tEfNS_4arch4Sm80ELb1ELb1EEEEEvNT_6ParamsE)
        .other          _ZN7cutlass13device_kernelIN5flash22FlashAttnBwdPreprocessIN4cute5tupleIJNS3_1CILi64EEENS5_ILi256EEEEEENS_10bfloat16_tEfNS_4arch4Sm80ELb1ELb1EEEEEvNT_6ParamsE,@"STO_CUDA_ENTRY STV_DEFAULT"
_ZN7cutlass13device_kernelIN5flash22FlashAttnBwdPreprocessIN4cute5tupleIJNS3_1CILi64EEENS5_ILi256EEEEEENS_10bfloat16_tEfNS_4arch4Sm80ELb1ELb1EEEEEvNT_6ParamsE:
[----:B------:R-:W-:Y:S02]  /*0000*/  IMAD.MOV.U32 R1, RZ, RZ, c[0x0][0x28] ;  /* 0x00000a00ff017624 */ /* 0x000fe400078e00ff */
[----:B------:R-:W0:Y:S01]  /*0010*/  S2UR UR12, SR_CTAID.Z ;  /* 0x00000000000c79c3 */ /* 0x000e220000002700 */
[----:B------:R-:W-:Y:S02]  /*0020*/  ULDC.64 UR4, c[0x0][0x240] ;  /* 0x0000900000047ab9 */ /* 0x000fe40000000a00 */
[----:B------:R-:W-:Y:S02]  /*0030*/  UISETP.NE.U32.AND UP0, UPT, URZ, UR4, UPT ;  /* 0x000000043f00728c */ /* 0x000fe4000bf05070 */
[----:B------:R-:W-:Y:S02]  /*0040*/  UMOV UR13, 0x4 ;  /* 0x00000004000d7882 */ /* 0x000fe40000000000 */
[----:B------:R-:W-:Y:S02]  /*0050*/  UISETP.NE.AND.EX UP0, UPT, URZ, UR5, UPT, UP0 ;  /* 0x000000053f00728c */ /* 0x000fe4000bf05300 */
[----:B------:R-:W-:Y:S02]  /*0060*/  ULDC.64 UR10, c[0x0][0x118] ;  /* 0x00004600000a7ab9 */ /* 0x000fe40000000a00 */
[----:B------:R-:W-:-:S02]  /*0070*/  ULDC.64 UR4, c[0x0][0x240] ;  /* 0x0000900000047ab9 */ /* 0x000fc40000000a00 */
[----:B------:R-:W-:Y:S01]  /*0080*/  PLOP3.LUT P0, PT, PT, PT, UP0, 0x80, 0x0 ;  /* 0x000000000000781c */ /* 0x000fe20003f0f008 */
[----:B0-----:R-:W-:-:S06]  /*0090*/  UIMAD.WIDE UR4, UR12, UR13, UR4 ;  /* 0x0000000d0c0472a5 */ /* 0x001fcc000f8e0204 */
[----:B------:R-:W-:Y:S02]  /*00a0*/  IMAD.U32 R2, RZ, RZ, UR4 ;  /* 0x00000004ff027e24 */ /* 0x000fe4000f8e00ff */
[----:B------:R-:W-:Y:S01]  /*00b0*/  IMAD.U32 R3, RZ, RZ, UR5 ;  /* 0x00000005ff037e24 */ /* 0x000fe2000f8e00ff */
[----:B------:R-:W-:-:S04]  /*00c0*/  ULDC.64 UR4, c[0x0][0x248] ;  /* 0x0000920000047ab9 */ /* 0x000fc80000000a00 */
[----:B------:R-:W2:Y:S01]  /*00d0*/  @P0 LDG.E R0, [R2.64] ;  /* 0x0000000a02000981 */ /* 0x000ea2000c1e1900 */
[----:B------:R-:W-:-:S04]  /*00e0*/  UISETP.NE.U32.AND UP1, UPT, URZ, UR4, UPT ;  /* 0x000000043f00728c */ /* 0x000fc8000bf25070 */
[----:B------:R-:W-:-:S03]  /*00f0*/  UISETP.NE.AND.EX UP1, UPT, URZ, UR5, UPT, UP1 ;  /* 0x000000053f00728c */ /* 0x000fc6000bf25310 */
[----:B------:R-:W-:-:S03]  /*0100*/  ULDC.64 UR4, c[0x0][0x248] ;  /* 0x0000920000047ab9 */ /* 0x000fc60000000a00 */
[----:B------:R-:W-:-:S05]  /*0110*/  PLOP3.LUT P1, PT, PT, PT, UP1, 0x80, 0x0 ;  /* 0x000000000000781c */ /* 0x000fca0003f2f018 */
[----:B------:R-:W-:-:S06]  /*0120*/  @UP1 UIMAD.WIDE UR4, UR12, UR13, UR4 ;  /* 0x0000000d0c0412a5 */ /* 0x000fcc000f8e0204 */
[----:B------:R-:W-:Y:S01]  /*0130*/  MOV R4, UR4 ;  /* 0x0000000400047c02 */ /* 0x000fe20008000f00 */
[----:B------:R-:W-:-:S05]  /*0140*/  IMAD.U32 R5, RZ, RZ, UR5 ;  /* 0x00000005ff057e24 */ /* 0x000fca000f8e00ff */
[----:B------:R-:W3:Y:S01]  /*0150*/  @P1 LDG.E R4, [R4.64] ;  /* 0x0000000a04041981 */ /* 0x000ee2000c1e1900 */
[----:B------:R-:W-:Y:S01]  /*0160*/  ULDC UR8, c[0x0][0x168] ;  /* 0x00005a0000087ab9 */ /* 0x000fe20000000800 */
[----:B------:R-:W0:Y:S01]  /*0170*/  S2UR UR14, SR_CTAID.X ;  /* 0x00000000000e79c3 */ /* 0x000e220000002500 */
[----:B------:R-:W-:Y:S02]  /*0180*/  UMOV UR6, URZ ;  /* 0x0000003f00067c82 */ /* 0x000fe40008000000 */
[----:B------:R-:W-:-:S05]  /*0190*/  UMOV UR7, URZ ;  /* 0x0000003f00077c82 */ /* 0x000fca0008000000 */
[----:B------:R-:W1:Y:S08]  /*01a0*/  S2UR UR15, SR_CTAID.Y ;  /* 0x00000000000f79c3 */ /* 0x000e700000002600 */
[----:B--2---:R-:W2:Y:S02]  /*01b0*/  @P0 R2UR UR9, R0 ;  /* 0x00000000000903c2 */ /* 0x004ea400000e0000 */
[----:B--2---:R-:W-:-:S02]  /*01c0*/  @UP0 ULEA UR4, UR12, UR9, 0x6 ;  /* 0x000000090c040291 */ /* 0x004fc4000f8e303f */
[----:B------:R-:W-:Y:S02]  /*01d0*/  @UP0 USHF.R.S32.HI UR16, URZ, 0x1f, UR9 ;  /* 0x0000001f3f100899 */ /* 0x000fe40008011409 */
[----:B------:R-:W-:Y:S02]  /*01e0*/  @UP0 USHF.R.S32.HI UR5, URZ, 0x1f, UR4 ;  /* 0x0000001f3f050899 */ /* 0x000fe40008011404 */
[----:B---3--:R2:W3:Y:S01]  /*01f0*/  @P1 R2UR UR8, R4 ;  /* 0x00000000040813c2 */ /* 0x0084e200000e0000 */
[----:B------:R-:W-:Y:S02]  /*0200*/  @UP0 UMOV UR6, UR9 ;  /* 0x0000000900060c82 */ /* 0x000fe40008000000 */
[----:B------:R-:W-:Y:S02]  /*0210*/  @UP0 ULEA.HI UR5, UR5, UR4, URZ, 0x6 ;  /* 0x0000000405050291 */ /* 0x000fe4000f8f303f */
[----:B------:R-:W-:Y:S02]  /*0220*/  @UP0 UMOV UR7, UR16 ;  /* 0x0000001000070c82 */ /* 0x000fe40008000000 */
[----:B------:R-:W-:-:S02]  /*0230*/  UMOV UR4, URZ ;  /* 0x0000003f00047c82 */ /* 0x000fc40008000000 */
[----:B------:R-:W-:Y:S01]  /*0240*/  @UP0 ULOP3.LUT UR4, UR5, 0xffffffc0, URZ, 0xc0, !UPT ;  /* 0xffffffc005040892 */ /* 0x000fe2000f8ec03f */
[----:B------:R-:W-:Y:S06]  /*0250*/  @P1 BRA `(.L_x_1120) ;  /* 0x0000006000001947 */ /* 0x000fec0003800000 */
[----:B012---:R-:W-:Y:S05]  /*0260*/  @!P0 BRA `(.L_x_1120) ;  /* 0x0000005000008947 */ /* 0x007fea0003800000 */
[----:B------:R-:W2:Y:S04]  /*0270*/  LDG.E R4, [R2.64] ;  /* 0x0000000a02047981 */ /* 0x000ea8000c1e1900 */
[----:B------:R-:W4:Y:S01]  /*0280*/  LDG.E R0, [R2.64+0x4] ;  /* 0x0000040a02007981 */ /* 0x000f22000c1e1900 */
[----:B--2---:R-:W0:Y:S08]  /*0290*/  R2UR UR5, R4 ;  /* 0x00000000040573c2 */ /* 0x004e3000000e0000 */
[----:B---34-:R-:W0:Y:S02]  /*02a0*/  R2UR UR8, R0 ;  /* 0x00000000000873c2 */ /* 0x018e2400000e0000 */
[----:B0-----:R-:W-:-:S06]  /*02b0*/  UIADD3 UR8, -UR5, UR8, URZ ;  /* 0x0000000805087290 */ /* 0x001fcc000fffe13f */
.L_x_1120:
[----:B012---:R-:W-:Y:S01]  /*02c0*/  ULDC.64 UR18, c[0x0][0x240] ;  /* 0x0000900000127ab9 */ /* 0x007fe20000000a00 */
[----:B---3--:R-:W-:Y:S01]  /*02d0*/  IMAD.U32 R0, RZ, RZ, UR8 ;  /* 0x00000008ff007e24 */ /* 0x008fe2000f8e00ff */
[----:B------:R-:W-:Y:S01]  /*02e0*/  UISETP.NE.U32.AND UP0, UPT, URZ, UR18, UPT ;  /* 0x000000123f00728c */ /* 0x000fe2000bf05070 */
[----:B------:R-:W0:Y:S01]  /*02f0*/  S2R R69, SR_TID.X ;  /* 0x0000000000457919 */ /* 0x000e220000002100 */
[----:B------:R-:W-:-:S02]  /*0300*/  USHF.L.U32 UR17, UR14, 0x6, URZ ;  /* 0x000000060e117899 */ /* 0x000fc4000800063f */
[----:B------:R-:W-:-:S04]  /*0310*/  UISETP.NE.AND.EX UP0, UPT, URZ, UR19, UPT, UP0 ;  /* 0x000000133f00728c */ /* 0x000fc8000bf05300 */
[----:B------:R-:W-:Y:S02]  /*0320*/  ISETP.LE.AND P1, PT, R0, UR17, PT ;  /* 0x0000001100007c0c */ /* 0x000fe4000bf23270 */
[----:B------:R-:W-:-:S13]  /*0330*/  PLOP3.LUT P0, PT, PT, PT, UP0, 0x80, 0x0 ;  /* 0x000000000000781c */ /* 0x000fda0003f0f008 */
[----:B------:R-:W-:Y:S05]  /*0340*/  @P0 EXIT P1 ;  /* 0x000000000000094d */ /* 0x000fea0000800000 */
[----:B------:R-:W-:Y:S01]  /*0350*/  UIADD3 UR9, -UR17, UR8, URZ ;  /* 0x0000000811097290 */ /* 0x000fe2000fffe13f */
[----:B------:R-:W-:Y:S01]  /*0360*/  IMAD.U32 R2, RZ, RZ, UR6 ;  /* 0x00000006ff027e24 */ /* 0x000fe2000f8e00ff */
[----:B------:R-:W-:Y:S01]  /*0370*/  USHF.R.S32.HI UR16, URZ, 0x1f, UR15 ;  /* 0x0000001f3f107899 */ /* 0x000fe2000801140f */
[----:B------:R-:W-:Y:S01]  /*0380*/  IMAD.U32 R0, RZ, RZ, UR17 ;  /* 0x00000011ff007e24 */ /* 0x000fe2000f8e00ff */
[----:B------:R-:W-:Y:S01]  /*0390*/  MOV R3, UR7 ;  /* 0x0000000700037c02 */ /* 0x000fe20008000f00 */
[----:B------:R-:W-:Y:S01]  /*03a0*/  USHF.R.S32.HI UR5, URZ, 0x1f, UR12 ;  /* 0x0000001f3f057899 */ /* 0x000fe2000801140c */
[C---:B0-----:R-:W-:Y:S01]  /*03b0*/  ISETP.GE.AND P0, PT, R69.reuse, UR9, PT ;  /* 0x0000000945007c0c */ /* 0x041fe2000bf06270 */
[----:B------:R-:W-:Y:S01]  /*03c0*/  IMAD.U32 R5, RZ, RZ, UR15 ;  /* 0x0000000fff057e24 */ /* 0x000fe2000f8e00ff */
[----:B------:R-:W-:Y:S01]  /*03d0*/  MOV R7, UR15 ;  /* 0x0000000f00077c02 */ /* 0x000fe20008000f00 */
[----:B------:R-:W-:Y:S01]  /*03e0*/  IMAD.U32 R4, RZ, RZ, UR16 ;  /* 0x00000010ff047e24 */ /* 0x000fe2000f8e00ff */
[----:B------:R-:W-:Y:S01]  /*03f0*/  ISETP.GT.OR P0, PT, R69, 0x3f, P0 ;  /* 0x0000003f4500780c */ /* 0x000fe20000704670 */
[----:B------:R-:W-:Y:S01]  /*0400*/  USEL UR5, UR5, URZ, !UP0 ;  /* 0x0000003f05057287 */ /* 0x000fe2000c000000 */
[----:B------:R-:W-:Y:S01]  /*0410*/  IMAD.MOV.U32 R68, RZ, RZ, 0x7f800000 ;  /* 0x7f800000ff447424 */ /* 0x000fe200078e00ff */
[----:B------:R-:W-:Y:S01]  /*0420*/  USEL UR18, UR12, URZ, !UP0 ;  /* 0x0000003f0c127287 */ /* 0x000fe2000c000000 */
[----:B------:R-:W-:-:S05]  /*0430*/  SHF.R.S32.HI R40, RZ, 0x1f, R69 ;  /* 0x0000001fff287819 */ /* 0x000fca0000011445 */
[----:B------:R-:W-:-:S04]  /*0440*/  IMAD.U32 R9, RZ, RZ, UR18 ;  /* 0x00000012ff097e24 */ /* 0x000fc8000f8e00ff */
[--C-:B------:R-:W-:Y:S01]  /*0450*/  @!P0 IADD3 R2, P1, P2, R2, UR17, R69.reuse ;  /* 0x0000001102028c10 */ /* 0x100fe2000fa3e045 */
[----:B------:R-:W-:Y:S01]  /*0460*/  @!P0 IMAD R4, R4, c[0x0][0x1e0], RZ ;  /* 0x0000780004048a24 */ /* 0x000fe200078e02ff */
[----:B------:R-:W-:Y:S02]  /*0470*/  @!P0 SHF.R.S32.HI R0, RZ, 0x1f, R0 ;  /* 0x0000001fff008819 */ /* 0x000fe40000011400 */
[----:B------:R-:W-:Y:S01]  /*0480*/  @!P0 SHF.R.S32.HI R3, RZ, 0x1f, R69 ;  /* 0x0000001fff038819 */ /* 0x000fe20000011445 */
[----:B------:R-:W-:-:S03]  /*0490*/  @!P0 IMAD R5, R5, c[0x0][0x1e4], R4 ;  /* 0x0000790005058a24 */ /* 0x000fc600078e0204 */
[----:B------:R-:W-:Y:S01]  /*04a0*/  @!P0 IADD3.X R3, R0, UR7, R3, P1, P2 ;  /* 0x0000000700038c10 */ /* 0x000fe20008fe4403 */
[----:B------:R-:W-:-:S04]  /*04b0*/  IMAD.U32 R0, RZ, RZ, UR5 ;  /* 0x00000005ff007e24 */ /* 0x000fc8000f8e00ff */
[----:B------:R-:W-:Y:S01]  /*04c0*/  @!P0 IMAD.WIDE.U32 R2, R7, c[0x0][0x1e0], R2 ;  /* 0x0000780007028a25 */ /* 0x000fe200078e0002 */
[----:B------:R-:W-:-:S03]  /*04d0*/  MOV R7, UR18 ;  /* 0x0000001200077c02 */ /* 0x000fc60008000f00 */
[----:B------:R-:W-:Y:S02]  /*04e0*/  @!P0 IMAD R0, R0, c[0x0][0x1e8], RZ ;  /* 0x00007a0000008a24 */ /* 0x000fe400078e02ff */
[----:B------:R-:W-:Y:S02]  /*04f0*/  @!P0 IMAD.IADD R3, R3, 0x1, R5 ;  /* 0x0000000103038824 */ /* 0x000fe400078e0205 */
[----:B------:R-:W-:Y:S02]  /*0500*/  @!P0 IMAD R5, R9, c[0x0][0x1ec], R0 ;  /* 0x00007b0009058a24 */ /* 0x000fe400078e0200 */
[----:B------:R-:W-:Y:S01]  /*0510*/  @!P0 IMAD.WIDE.U32 R2, R7, c[0x0][0x1e8], R2 ;  /* 0x00007a0007028a25 */ /* 0x000fe200078e0002 */
[----:B------:R-:W-:-:S03]  /*0520*/  LEA.HI R40, R40, R69, RZ, 0x4 ;  /* 0x0000004528287211 */ /* 0x000fc600078f20ff */
[----:B------:R-:W-:Y:S01]  /*0530*/  @!P0 IMAD.IADD R3, R3, 0x1, R5 ;  /* 0x0000000103038824 */ /* 0x000fe200078e0205 */
[C---:B------:R-:W-:Y:S02]  /*0540*/  @!P0 LEA R4, P1, R2.reuse, c[0x0][0x1d8], 0x2 ;  /* 0x0000760002048a11 */ /* 0x040fe400078210ff */
[----:B------:R-:W-:Y:S02]  /*0550*/  SHF.R.S32.HI R67, RZ, 0x4, R40 ;  /* 0x00000004ff437819 */ /* 0x000fe40000011428 */
[----:B------:R-:W-:Y:S02]  /*0560*/  @!P0 LEA.HI.X R5, R2, c[0x0][0x1dc], R3, 0x2, P1 ;  /* 0x0000770002058a11 */ /* 0x000fe400008f1403 */
[C---:B------:R-:W-:Y:S02]  /*0570*/  ISETP.GE.AND P1, PT, R67.reuse, UR9, PT ;  /* 0x0000000943007c0c */ /* 0x040fe4000bf26270 */
[----:B------:R-:W-:Y:S01]  /*0580*/  SHF.R.S32.HI R66, RZ, 0x1f, R67 ;  /* 0x0000001fff427819 */ /* 0x000fe20000011443 */
[----:B------:R0:W5:Y:S01]  /*0590*/  @!P0 LDG.E R68, [R4.64] ;  /* 0x0000000a04448981 */ /* 0x000162000c1e1900 */
[----:B------:R-:W-:Y:S01]  /*05a0*/  IADD3 R78, P0, R67, UR6, RZ ;  /* 0x00000006434e7c10 */ /* 0x000fe2000ff1e0ff */
[----:B------:R-:W-:Y:S01]  /*05b0*/  IMAD.U32 R3, RZ, RZ, UR14 ;  /* 0x0000000eff037e24 */ /* 0x000fe2000f8e00ff */
[----:B------:R-:W-:Y:S01]  /*05c0*/  LOP3.LUT R0, R40, 0xfffffff0, RZ, 0xc0, !PT ;  /* 0xfffffff028007812 */ /* 0x000fe200078ec0ff */
[----:B------:R-:W-:Y:S01]  /*05d0*/  BSSY B0, `(.L_x_1121) ;  /* 0x0000022000007945 */ /* 0x000fe20003800000 */
[----:B------:R-:W-:Y:S01]  /*05e0*/  IADD3.X R79, R66, UR7, RZ, P0, !PT ;  /* 0x00000007424f7c10 */ /* 0x000fe200087fe4ff */
[----:B------:R-:W-:Y:S01]  /*05f0*/  CS2R R6, SRZ ;  /* 0x0000000000067805 */ /* 0x000fe2000001ff00 */
[----:B------:R-:W-:Y:S01]  /*0600*/  CS2R R36, SRZ ;  /* 0x0000000000247805 */ /* 0x000fe2000001ff00 */
[----:B------:R-:W-:Y:S01]  /*0610*/  CS2R R38, SRZ ;  /* 0x0000000000267805 */ /* 0x000fe2000001ff00 */
[----:B------:R-:W-:Y:S01]  /*0620*/  IADD3 R65, -R0, R69, RZ ;  /* 0x0000004500417210 */ /* 0x000fe20007ffe1ff */
[----:B------:R-:W-:Y:S01]  /*0630*/  IMAD.WIDE R78, R3, 0x40, R78 ;  /* 0x00000040034e7825 */ /* 0x000fe200078e024e */
[----:B0-----:R-:W-:Y:S01]  /*0640*/  CS2R R4, SRZ ;  /* 0x0000000000047805 */ /* 0x001fe2000001ff00 */
[----:B------:R-:W-:Y:S05]  /*0650*/  @P1 BRA `(.L_x_1122) ;  /* 0x0000019000001947 */ /* 0x000fea0003800000 */
[----:B------:R-:W-:Y:S01]  /*0660*/  IMAD.SHL.U32 R8, R65, 0x8, RZ ;  /* 0x0000000841087824 */ /* 0x000fe200078e00ff */
[----:B------:R-:W-:Y:S01]  /*0670*/  ULDC.64 UR6, c[0x0][0x180] ;  /* 0x0000600000067ab9 */ /* 0x000fe20000000a00 */
[----:B------:R-:W-:Y:S01]  /*0680*/  IMAD.U32 R3, RZ, RZ, UR15 ;  /* 0x0000000fff037e24 */ /* 0x000fe2000f8e00ff */
[----:B------:R-:W-:-:S02]  /*0690*/  UIMAD UR6, UR16, UR6, URZ ;  /* 0x00000006100672a4 */ /* 0x000fc4000f8e023f */
[--C-:B------:R-:W-:Y:S01]  /*06a0*/  SHF.R.S32.HI R9, RZ, 0x1f, R8.reuse ;  /* 0x0000001fff097819 */ /* 0x100fe20000011408 */
[----:B------:R-:W-:Y:S01]  /*06b0*/  ULDC.64 UR20, c[0x0][0x188] ;  /* 0x0000620000147ab9 */ /* 0x000fe20000000a00 */
[C---:B------:R-:W-:Y:S01]  /*06c0*/  IADD3 R0, R8.reuse, 0x80, RZ ;  /* 0x0000008008007810 */ /* 0x040fe20007ffe0ff */
[----:B------:R-:W-:Y:S01]  /*06d0*/  UIMAD UR6, UR15, UR7, UR6 ;  /* 0x000000070f0672a4 */ /* 0x000fe2000f8e0206 */
[----:B------:R-:W-:Y:S01]  /*06e0*/  ISETP.GE.AND P0, PT, R8, c[0x0][0x16c], PT ;  /* 0x00005b0008007a0c */ /* 0x000fe20003f06270 */
[----:B------:R-:W-:Y:S01]  /*06f0*/  IMAD.WIDE.U32 R2, R3, c[0x0][0x180], R8 ;  /* 0x0000600003027a25 */ /* 0x000fe200078e0008 */
[----:B------:R-:W-:Y:S01]  /*0700*/  UIMAD UR7, UR5, UR20, URZ ;  /* 0x00000014050772a4 */ /* 0x000fe2000f8e023f */
[----:B------:R-:W-:Y:S02]  /*0710*/  ISETP.GE.AND P2, PT, R0, c[0x0][0x16c], PT ;  /* 0x00005b0000007a0c */ /* 0x000fe40003f46270 */
[----:B------:R-:W-:Y:S01]  /*0720*/  IMAD.U32 R9, RZ, RZ, UR18 ;  /* 0x00000012ff097e24 */ /* 0x000fe2000f8e00ff */
[----:B------:R-:W-:Y:S01]  /*0730*/  IADD3 R3, R3, UR6, RZ ;  /* 0x0000000603037c10 */ /* 0x000fe2000fffe0ff */
[----:B------:R-:W-:-:S04]  /*0740*/  UIMAD UR7, UR18, UR21, UR7 ;  /* 0x00000015120772a4 */ /* 0x000fc8000f8e0207 */
[----:B------:R-:W-:-:S04]  /*0750*/  IMAD.WIDE.U32 R2, R9, c[0x0][0x188], R2 ;  /* 0x0000620009027a25 */ /* 0x000fc800078e0002 */
[----:B------:R-:W-:Y:S01]  /*0760*/  IMAD R9, R79, c[0x0][0x178], RZ ;  /* 0x00005e004f097a24 */ /* 0x000fe200078e02ff */
[----:B------:R-:W-:-:S03]  /*0770*/  IADD3 R3, R3, UR7, RZ ;  /* 0x0000000703037c10 */ /* 0x000fc6000fffe0ff */
[C---:B------:R-:W-:Y:S02]  /*0780*/  IMAD R9, R78.reuse, c[0x0][0x17c], R9 ;  /* 0x00005f004e097a24 */ /* 0x040fe400078e0209 */
[----:B------:R-:W-:-:S05]  /*0790*/  IMAD.WIDE.U32 R2, R78, c[0x0][0x178], R2 ;  /* 0x00005e004e027a25 */ /* 0x000fca00078e0002 */
[----:B------:R-:W-:Y:S02]  /*07a0*/  IADD3 R3, R3, R9, RZ ;  /* 0x0000000903037210 */ /* 0x000fe40007ffe0ff */
[----:B------:R-:W-:-:S04]  /*07b0*/  LEA R8, P3, R2, c[0x0][0x160], 0x1 ;  /* 0x0000580002087a11 */ /* 0x000fc800078608ff */
[----:B------:R-:W-:-:S05]  /*07c0*/  LEA.HI.X R9, R2, c[0x0][0x164], R3, 0x1, P3 ;  /* 0x0000590002097a11 */ /* 0x000fca00018f0c03 */
[----:B------:R0:W5:Y:S04]  /*07d0*/  @!P0 LDG.E.128 R4, [R8.64] ;  /* 0x0000000a08048981 */ /* 0x000168000c1e1d00 */
[----:B------:R0:W5:Y:S02]  /*07e0*/  @!P2 LDG.E.128 R36, [R8.64+0x100] ;  /* 0x0001000a0824a981 */ /* 0x000164000c1e1d00 */
.L_x_1122:
[----:B------:R-:W-:Y:S05]  /*07f0*/  BSYNC B0 ;  /* 0x0000000000007941 */ /* 0x000fea0003800000 */
.L_x_1121:
[----:B------:R-:W-:Y:S01]  /*0800*/  UIMAD UR19, UR14, -0x40, UR8 ;  /* 0xffffffc00e1378a4 */ /* 0x000fe2000f8e0208 */
[----:B------:R-:W-:Y:S01]  /*0810*/  IADD3 R64, R67, 0x10, RZ ;  /* 0x0000001043407810 */ /* 0x000fe20007ffe0ff */
[----:B------:R-:W-:Y:S01]  /*0820*/  BSSY B0, `(.L_x_1123) ;  /* 0x000003b000007945 */ /* 0x000fe20003800000 */
[----:B------:R-:W-:Y:S01]  /*0830*/  CS2R R28, SRZ ;  /* 0x00000000001c7805 */ /* 0x000fe2000001ff00 */
[----:B------:R-:W-:Y:S01]  /*0840*/  CS2R R30, SRZ ;  /* 0x00000000001e7805 */ /* 0x000fe2000001ff00 */
[----:B------:R-:W-:Y:S01]  /*0850*/  CS2R R32, SRZ ;  /* 0x0000000000207805 */ /* 0x000fe2000001ff00 */
[----:B------:R-:W-:Y:S01]  /*0860*/  ISETP.GE.AND P0, PT, R64, UR19, PT ;  /* 0x0000001340007c0c */ /* 0x000fe2000bf06270 */
[----:B------:R-:W-:-:S12]  /*0870*/  CS2R R34, SRZ ;  /* 0x0000000000227805 */ /* 0x000fd8000001ff00 */
[----:B------:R-:W-:Y:S05]  /*0880*/  @P0 BRA `(.L_x_1124) ;  /* 0x0000034000000947 */ /* 0x000fea0003800000 */
[----:B0-----:R-:W-:Y:S01]  /*0890*/  IMAD.SHL.U32 R8, R65, 0x8, RZ ;  /* 0x0000000841087824 */ /* 0x001fe200078e00ff */
[----:B------:R-:W-:Y:S04]  /*08a0*/  BSSY B1, `(.L_x_1125) ;  /* 0x000001b000017945 */ /* 0x000fe80003800000 */
[C---:B------:R-:W-:Y:S02]  /*08b0*/  ISETP.GE.AND P0, PT, R8.reuse, c[0x0][0x16c], PT ;  /* 0x00005b0008007a0c */ /* 0x040fe40003f06270 */
[----:B------:R-:W-:-:S04]  /*08c0*/  IADD3 R0, R8, 0x80, RZ ;  /* 0x0000008008007810 */ /* 0x000fc80007ffe0ff */
[----:B------:R-:W-:-:S07]  /*08d0*/  ISETP.GE.AND P2, PT, R0, c[0x0][0x16c], PT ;  /* 0x00005b0000007a0c */ /* 0x000fce0003f46270 */
[----:B------:R-:W-:Y:S05]  /*08e0*/  @P0 BRA `(.L_x_1126) ;  /* 0x0000016000000947 */ /* 0x000fea0003800000 */
[----:B------:R-:W-:Y:S01]  /*08f0*/  ULDC.64 UR6, c[0x0][0x180] ;  /* 0x0000600000067ab9 */ /* 0x000fe20000000a00 */
[--C-:B------:R-:W-:Y:S01]  /*0900*/  SHF.R.S32.HI R9, RZ, 0x1f, R8.reuse ;  /* 0x0000001fff097819 */ /* 0x100fe20000011408 */
[----:B------:R-:W-:Y:S01]  /*0910*/  UIMAD UR6, UR16, UR6, URZ ;  /* 0x00000006100672a4 */ /* 0x000fe2000f8e023f */
[----:B------:R-:W-:Y:S01]  /*0920*/  IMAD.U32 R3, RZ, RZ, UR15 ;  /* 0x0000000fff037e24 */ /* 0x000fe2000f8e00ff */
[----:B------:R-:W-:Y:S01]  /*0930*/  ULDC.64 UR20, c[0x0][0x188] ;  /* 0x0000620000147ab9 */ /* 0x000fe20000000a00 */
[----:B------:R-:W-:Y:S01]  /*0940*/  IMAD.U32 R13, RZ, RZ, UR18 ;  /* 0x00000012ff0d7e24 */ /* 0x000fe2000f8e00ff */
[----:B------:R-:W-:Y:S01]  /*0950*/  UIMAD UR6, UR15, UR7, UR6 ;  /* 0x000000070f0672a4 */ /* 0x000fe2000f8e0206 */
[----:B------:R-:W-:Y:S01]  /*0960*/  IMAD.WIDE.U32 R2, R3, c[0x0][0x180], R8 ;  /* 0x0000600003027a25 */ /* 0x000fe200078e0008 */
[----:B------:R-:W-:-:S04]  /*0970*/  IADD3 R11, P0, R78, 0x10, RZ ;  /* 0x000000104e0b7810 */ /* 0x000fc80007f1e0ff */
[----:B------:R-:W-:Y:S01]  /*0980*/  IADD3 R3, R3, UR6, RZ ;  /* 0x0000000603037c10 */ /* 0x000fe2000fffe0ff */
[----:B------:R-:W-:Y:S01]  /*0990*/  UIMAD UR6, UR5, UR20, URZ ;  /* 0x00000014050672a4 */ /* 0x000fe2000f8e023f */
[----:B------:R-:W-:-:S03]  /*09a0*/  IADD3.X R0, RZ, R79, RZ, P0, !PT ;  /* 0x0000004fff007210 */ /* 0x000fc600007fe4ff */
[----:B------:R-:W-:Y:S01]  /*09b0*/  UIMAD UR6, UR18, UR21, UR6 ;  /* 0x00000015120672a4 */ /* 0x000fe2000f8e0206 */
[----:B------:R-:W-:-:S04]  /*09c0*/  IMAD.WIDE.U32 R2, R13, c[0x0][0x188], R2 ;  /* 0x000062000d027a25 */ /* 0x000fc800078e0002 */
[----:B------:R-:W-:Y:S01]  /*09d0*/  IMAD R0, R0, c[0x0][0x178], RZ ;  /* 0x00005e0000007a24 */ /* 0x000fe200078e02ff */
[----:B------:R-:W-:-:S03]  /*09e0*/  IADD3 R3, R3, UR6, RZ ;  /* 0x0000000603037c10 */ /* 0x000fc6000fffe0ff */
[C---:B------:R-:W-:Y:S02]  /*09f0*/  IMAD R13, R11.reuse, c[0x0][0x17c], R0 ;  /* 0x00005f000b0d7a24 */ /* 0x040fe400078e0200 */
[----:B------:R-:W-:-:S04]  /*0a00*/  IMAD.WIDE.U32 R2, R11, c[0x0][0x178], R2 ;  /* 0x00005e000b027a25 */ /* 0x000fc800078e0002 */
[----:B------:R-:W-:Y:S01]  /*0a10*/  IMAD.IADD R3, R3, 0x1, R13 ;  /* 0x0000000103037824 */ /* 0x000fe200078e020d */
[----:B------:R-:W-:-:S04]  /*0a20*/  LEA R28, P0, R2, c[0x0][0x160], 0x1 ;  /* 0x00005800021c7a11 */ /* 0x000fc800078008ff */
[----:B------:R-:W-:-:S06]  /*0a30*/  LEA.HI.X R29, R2, c[0x0][0x164], R3, 0x1, P0 ;  /* 0x00005900021d7a11 */ /* 0x000fcc00000f0c03 */
[----:B------:R-:W5:Y:S03]  /*0a40*/  LDG.E.128 R28, [R28.64] ;  /* 0x0000000a1c1c7981 */ /* 0x000f66000c1e1d00 */
.L_x_1126:
[----:B------:R-:W-:Y:S05]  /*0a50*/  BSYNC B1 ;  /* 0x0000000000017941 */ /* 0x000fea0003800000 */
.L_x_1125:
        /* <DEDUP_REMOVED lines=22> */
[----:B------:R-:W5:Y:S03]  /*0bc0*/  LDG.E.128 R32, [R32.64+0x100] ;  /* 0x0001000a20207981 */ /* 0x000f66000c1e1d00 */
.L_x_1124:
[----:B------:R-:W-:Y:S05]  /*0bd0*/  BSYNC B0 ;  /* 0x0000000000007941 */ /* 0x000fea0003800000 */
.L_x_1123:
[----:B------:R-:W-:Y:S01]  /*0be0*/  LEA.HI.SX32 R0, R40, 0x20, 0x1c ;  /* 0x0000002028007811 */ /* 0x000fe200078fe2ff */
[----:B------:R-:W-:Y:S01]  /*0bf0*/  BSSY B0, `(.L_x_1127) ;  /* 0x000003b000007945 */ /* 0x000fe20003800000 */
[----:B------:R-:W-:Y:S01]  /*0c00*/  CS2R R24, SRZ ;  /* 0x0000000000187805 */ /* 0x000fe2000001ff00 */
[----:B------:R-:W-:Y:S01]  /*0c10*/  CS2R R26, SRZ ;  /* 0x00000000001a7805 */ /* 0x000fe2000001ff00 */
[----:B------:R-:W-:Y:S01]  /*0c20*/  ISETP.GE.AND P2, PT, R0, UR19, PT ;  /* 0x0000001300007c0c */ /* 0x000fe2000bf46270 */
[----:B------:R-:W-:Y:S01]  /*0c30*/  CS2R R20, SRZ ;  /* 0x0000000000147805 */ /* 0x000fe2000001ff00 */
[----:B------:R-:W-:-:S11]  /*0c40*/  CS2R R22, SRZ ;  /* 0x0000000000167805 */ /* 0x000fd6000001ff00 */
        /* <DEDUP_REMOVED lines=12> */
[----:B------:R-:W-:Y:S01]  /*0d10*/  MOV R13, UR18 ;  /* 0x00000012000d7c02 */ /* 0x000fe20008000f00 */
[----:B------:R-:W-:Y:S01]  /*0d20*/  UIMAD UR6, UR15, UR7, UR6 ;  /* 0x000000070f0672a4 */ /* 0x000fe2000f8e0206 */
[----:B------:R-:W-:Y:S01]  /*0d30*/  IMAD.WIDE.U32 R2, R3, c[0x0][0x180], R8 ;  /* 0x0000600003027a25 */ /* 0x000fe200078e0008 */
[----:B------:R-:W-:-:S04]  /*0d40*/  IADD3 R11, P0, R78, 0x20, RZ ;  /* 0x000000204e0b7810 */ /* 0x000fc80007f1e0ff */
[----:B------:R-:W-:Y:S01]  /*0d50*/  IADD3 R3, R3, UR6, RZ ;  /* 0x0000000603037c10 */ /* 0x000fe2000fffe0ff */
[----:B------:R-:W-:Y:S01]  /*0d60*/  UIMAD UR6, UR5, UR20, URZ ;  /* 0x00000014050672a4 */ /* 0x000fe2000f8e023f */
[----:B------:R-:W-:-:S03]  /*0d70*/  IMAD.X R0, RZ, RZ, R79, P0 ;  /* 0x000000ffff007224 */ /* 0x000fc600000e064f */
        /* <DEDUP_REMOVED lines=10> */
.L_x_1130:
[----:B------:R-:W-:Y:S05]  /*0e20*/  BSYNC B1 ;  /* 0x0000000000017941 */ /* 0x000fea0003800000 */
.L_x_1129:
        /* <DEDUP_REMOVED lines=23> */
.L_x_1128:
[----:B------:R-:W-:Y:S05]  /*0fa0*/  BSYNC B0 ;  /* 0x0000000000007941 */ /* 0x000fea0003800000 */
.L_x_1127:
[C---:B-----5:R-:W-:Y:S01]  /*0fb0*/  LOP3.LUT R3, R24.reuse, 0xffff0000, RZ, 0xc0, !PT ;  /* 0xffff000018037812 */ /* 0x060fe200078ec0ff */
[----:B------:R-:W-:Y:S01]  /*0fc0*/  IMAD.U32 R2, R24, 0x10000, RZ ;  /* 0x0001000018027824 */ /* 0x000fe200078e00ff */
[----:B------:R-:W-:Y:S01]  /*0fd0*/  LEA.HI.SX32 R24, R40, 0x30, 0x1c ;  /* 0x0000003028187811 */ /* 0x000fe200078fe2ff */
[----:B------:R-:W-:Y:S01]  /*0fe0*/  IMAD.SHL.U32 R80, R65, 0x8, RZ ;  /* 0x0000000841507824 */ /* 0x000fe200078e00ff */
[----:B------:R-:W-:Y:S01]  /*0ff0*/  BSSY B0, `(.L_x_1131) ;  /* 0x0000040000007945 */ /* 0x000fe20003800000 */
[C---:B------:R-:W-:Y:S01]  /*1000*/  LOP3.LUT R19, R4.reuse, 0xffff0000, RZ, 0xc0, !PT ;  /* 0xffff000004137812 */ /* 0x040fe200078ec0ff */
[----:B------:R-:W-:Y:S01]  /*1010*/  IMAD.U32 R18, R4, 0x10000, RZ ;  /* 0x0001000004127824 */ /* 0x000fe200078e00ff */
[----:B------:R-:W-:Y:S01]  /*1020*/  ISETP.GE.AND P0, PT, R24, UR19, PT ;  /* 0x0000001318007c0c */ /* 0x000fe2000bf06270 */
[----:B------:R-:W-:Y:S01]  /*1030*/  IMAD.U32 R15, R6, 0x10000, RZ ;  /* 0x00010000060f7824 */ /* 0x000fe200078e00ff */
[----:B------:R-:W-:Y:S01]  /*1040*/  SHF.L.U32 R17, R5, 0x10, RZ ;  /* 0x0000001005117819 */ /* 0x000fe200000006ff */
        /* <DEDUP_REMOVED lines=9> */
[----:B0-----:R-:W-:Y:S01]  /*10e0*/  SHF.L.U32 R9, R29, 0x10, RZ ;  /* 0x000000101d097819 */ /* 0x001fe200000006ff */
[----:B------:R-:W-:Y:S01]  /*10f0*/  IMAD.U32 R70, R27, 0x10000, RZ ;  /* 0x000100001b467824 */ /* 0x000fe200078e00ff */
[----:B------:R-:W-:Y:S01]  /*1100*/  LOP3.LUT R8, R29, 0xffff0000, RZ, 0xc0, !PT ;  /* 0xffff00001d087812 */ /* 0x000fe200078ec0ff */
[----:B------:R-:W-:Y:S01]  /*1110*/  IMAD.U32 R74, R36, 0x10000, RZ ;  /* 0x00010000244a7824 */ /* 0x000fe200078e00ff */
[----:B------:R-:W-:Y:S01]  /*1120*/  LOP3.LUT R6, R30, 0xffff0000, RZ, 0xc0, !PT ;  /* 0xffff00001e067812 */ /* 0x000fe200078ec0ff */
[----:B------:R-:W-:Y:S01]  /*1130*/  IMAD.U32 R94, R38, 0x10000, RZ ;  /* 0x00010000265e7824 */ /* 0x000fe200078e00ff */
[----:B------:R-:W-:Y:S01]  /*1140*/  LOP3.LUT R4, R31, 0xffff0000, RZ, 0xc0, !PT ;  /* 0xffff00001f047812 */ /* 0x000fe200078ec0ff */
[----:B------:R-:W-:Y:S01]  /*1150*/  IMAD.U32 R45, RZ, RZ, UR15 ;  /* 0x0000000fff2d7e24 */ /* 0x000fe2000f8e00ff */
[C---:B------:R-:W-:Y:S01]  /*1160*/  SHF.L.U32 R0, R25.reuse, 0x10, RZ ;  /* 0x0000001019007819 */ /* 0x040fe200000006ff */
[----:B------:R-:W-:Y:S01]  /*1170*/  CS2R R28, SRZ ;  /* 0x00000000001c7805 */ /* 0x000fe2000001ff00 */
[----:B------:R-:W-:Y:S01]  /*1180*/  LOP3.LUT R73, R25, 0xffff0000, RZ, 0xc0, !PT ;  /* 0xffff000019497812 */ /* 0x000fe200078ec0ff */
[----:B------:R-:W-:Y:S01]  /*1190*/  CS2R R30, SRZ ;  /* 0x00000000001e7805 */ /* 0x000fe2000001ff00 */
[----:B------:R-:W-:Y:S01]  /*11a0*/  LOP3.LUT R71, R26, 0xffff0000, RZ, 0xc0, !PT ;  /* 0xffff00001a477812 */ /* 0x000fe200078ec0ff */
[----:B------:R-:W-:Y:S01]  /*11b0*/  CS2R R24, SRZ ;  /* 0x0000000000187805 */ /* 0x000fe2000001ff00 */
[----:B------:R-:W-:-:S02]  /*11c0*/  LOP3.LUT R75, R27, 0xffff0000, RZ, 0xc0, !PT ;  /* 0xffff00001b4b7812 */ /* 0x000fc400078ec0ff */
[----:B------:R-:W-:Y:S01]  /*11d0*/  LOP3.LUT R77, R36, 0xffff0000, RZ, 0xc0, !PT ;  /* 0xffff0000244d7812 */ /* 0x000fe200078ec0ff */
[----:B------:R-:W-:Y:S01]  /*11e0*/  CS2R R26, SRZ ;  /* 0x00000000001a7805 */ /* 0x000fe2000001ff00 */
[C---:B------:R-:W-:Y:S02]  /*11f0*/  SHF.L.U32 R76, R37.reuse, 0x10, RZ ;  /* 0x00000010254c7819 */ /* 0x040fe400000006ff */
[----:B------:R-:W-:Y:S02]  /*1200*/  LOP3.LUT R95, R37, 0xffff0000, RZ, 0xc0, !PT ;  /* 0xffff0000255f7812 */ /* 0x000fe400078ec0ff */
[----:B------:R-:W-:Y:S02]  /*1210*/  LOP3.LUT R97, R38, 0xffff0000, RZ, 0xc0, !PT ;  /* 0xffff000026617812 */ /* 0x000fe400078ec0ff */
[----:B------:R-:W-:Y:S01]  /*1220*/  SHF.R.S32.HI R81, RZ, 0x1f, R80 ;  /* 0x0000001fff517819 */ /* 0x000fe20000011450 */
[----:B------:R-:W-:Y:S05]  /*1230*/  @P0 BRA `(.L_x_1132) ;  /* 0x000001b000000947 */ /* 0x000fea0003800000 */
[----:B------:R-:W-:Y:S01]  /*1240*/  SHF.L.U32 R42, R65, 0x3, RZ ;  /* 0x00000003412a7819 */ /* 0x000fe200000006ff */
[----:B------:R-:W-:Y:S01]  /*1250*/  ULDC.64 UR6, c[0x0][0x180] ;  /* 0x0000600000067ab9 */ /* 0x000fe20000000a00 */
[----:B------:R-:W-:Y:S01]  /*1260*/  IMAD.U32 R37, RZ, RZ, UR15 ;  /* 0x0000000fff257e24 */ /* 0x000fe2000f8e00ff */
[----:B------:R-:W-:Y:S01]  /*1270*/  UIMAD UR6, UR16, UR6, URZ ;  /* 0x00000006100672a4 */ /* 0x000fe2000f8e023f */
[--C-:B------:R-:W-:Y:S01]  /*1280*/  SHF.R.S32.HI R43, RZ, 0x1f, R42.reuse ;  /* 0x0000001fff2b7819 */ /* 0x100fe2000001142a */
[----:B------:R-:W-:Y:S01]  /*1290*/  ULDC.64 UR20, c[0x0][0x188] ;  /* 0x0000620000147ab9 */ /* 0x000fe20000000a00 */
[----:B------:R-:W-:Y:S01]  /*12a0*/  IADD3 R41, P3, R78, 0x30, RZ ;  /* 0x000000304e297810 */ /* 0x000fe20007f7e0ff */
[----:B------:R-:W-:Y:S01]  /*12b0*/  UIMAD UR6, UR15, UR7, UR6 ;  /* 0x000000070f0672a4 */ /* 0x000fe2000f8e0206 */
[C---:B------:R-:W-:Y:S01]  /*12c0*/  IADD3 R44, R42.reuse, 0x80, RZ ;  /* 0x000000802a2c7810 */ /* 0x040fe20007ffe0ff */
[----:B------:R-:W-:Y:S01]  /*12d0*/  IMAD.WIDE.U32 R36, R37, c[0x0][0x180], R42 ;  /* 0x0000600025247a25 */ /* 0x000fe200078e002a */
[----:B------:R-:W-:-:S02]  /*12e0*/  ISETP.GE.AND P4, PT, R42, c[0x0][0x16c], PT ;  /* 0x00005b002a007a0c */ /* 0x000fc40003f86270 */
[----:B------:R-:W-:Y:S01]  /*12f0*/  ISETP.GE.AND P5, PT, R44, c[0x0][0x16c], PT ;  /* 0x00005b002c007a0c */ /* 0x000fe20003fa6270 */
[----:B------:R-:W-:Y:S01]  /*1300*/  IMAD.U32 R43, RZ, RZ, UR18 ;  /* 0x00000012ff2b7e24 */ /* 0x000fe2000f8e00ff */
        /* <DEDUP_REMOVED lines=14> */
.L_x_1132:
[----:B------:R-:W-:Y:S05]  /*13f0*/  BSYNC B0 ;  /* 0x0000000000007941 */ /* 0x000fea0003800000 */
.L_x_1131:
[----:B------:R-:W-:Y:S01]  /*1400*/  ULDC.64 UR6, c[0x0][0x1a0] ;  /* 0x0000680000067ab9 */ /* 0x000fe20000000a00 */
[----:B------:R-:W-:Y:S01]  /*1410*/  IMAD.WIDE.U32 R36, R45, c[0x0][0x1a0], R80 ;  /* 0x000068002d247a25 */ /* 0x000fe200078e0050 */
[----:B------:R-:W-:Y:S01]  /*1420*/  UIMAD UR6, UR16, UR6, URZ ;  /* 0x00000006100672a4 */ /* 0x000fe2000f8e023f */
[----:B------:R-:W-:Y:S01]  /*1430*/  LEA.HI.SX32 R40, R40, 0x10, 0x1c ;  /* 0x0000001028287811 */ /* 0x000fe200078fe2ff */
[----:B------:R-:W-:Y:S01]  /*1440*/  BSSY B0, `(.L_x_1133) ;  /* 0x0000031000007945 */ /* 0x000fe20003800000 */
[----:B------:R-:W-:Y:S01]  /*1450*/  IMAD.U32 R83, RZ, RZ, UR18 ;  /* 0x00000012ff537e24 */ /* 0x000fe2000f8e00ff */
[----:B------:R-:W-:Y:S01]  /*1460*/  UIMAD UR6, UR15, UR7, UR6 ;  /* 0x000000070f0672a4 */ /* 0x000fe2000f8e0206 */
[C---:B------:R-:W-:Y:S01]  /*1470*/  IMAD.U32 R96, R39.reuse, 0x10000, RZ ;  /* 0x0001000027607824 */ /* 0x040fe200078e00ff */
[----:B------:R-:W-:Y:S01]  /*1480*/  LOP3.LUT R99, R39, 0xffff0000, RZ, 0xc0, !PT ;  /* 0xffff000027637812 */ /* 0x000fe200078ec0ff */
[C---:B------:R-:W-:Y:S01]  /*1490*/  IMAD.U32 R98, R32.reuse, 0x10000, RZ ;  /* 0x0001000020627824 */ /* 0x040fe200078e00ff */
[----:B------:R-:W-:Y:S01]  /*14a0*/  LOP3.LUT R101, R32, 0xffff0000, RZ, 0xc0, !PT ;  /* 0xffff000020657812 */ /* 0x000fe200078ec0ff */
[----:B------:R-:W-:Y:S01]  /*14b0*/  IMAD.U32 R100, R33, 0x10000, RZ ;  /* 0x0001000021647824 */ /* 0x000fe200078e00ff */
[----:B------:R-:W-:Y:S01]  /*14c0*/  IADD3 R37, R37, UR6, RZ ;  /* 0x0000000625257c10 */ /* 0x000fe2000fffe0ff */
[----:B------:R-:W-:Y:S01]  /*14d0*/  ULDC.64 UR6, c[0x0][0x1a8] ;  /* 0x00006a0000067ab9 */ /* 0x000fe20000000a00 */
[----:B------:R-:W-:Y:S01]  /*14e0*/  LOP3.LUT R103, R33, 0xffff0000, RZ, 0xc0, !PT ;  /* 0xffff000021677812 */ /* 0x000fe200078ec0ff */
[----:B------:R-:W-:Y:S01]  /*14f0*/  UIMAD UR6, UR5, UR6, URZ ;  /* 0x00000006050672a4 */ /* 0x000fe2000f8e023f */
[C---:B------:R-:W-:Y:S01]  /*1500*/  SHF.L.U32 R102, R34.reuse, 0x10, RZ ;  /* 0x0000001022667819 */ /* 0x040fe200000006ff */
[----:B------:R-:W-:Y:S01]  /*1510*/  IMAD.WIDE.U32 R82, R83, c[0x0][0x1a8], R36 ;  /* 0x00006a0053527a25 */ /* 0x000fe200078e0024 */
[----:B------:R-:W-:Y:S01]  /*1520*/  LOP3.LUT R104, R34, 0xffff0000, RZ, 0xc0, !PT ;  /* 0xffff000022687812 */ /* 0x000fe200078ec0ff */
[----:B------:R-:W-:Y:S01]  /*1530*/  UIMAD UR6, UR18, UR7, UR6 ;  /* 0x00000007120672a4 */ /* 0x000fe2000f8e0206 */
[C---:B------:R-:W-:Y:S01]  /*1540*/  LOP3.LUT R106, R35.reuse, 0xffff0000, RZ, 0xc0, !PT ;  /* 0xffff0000236a7812 */ /* 0x040fe200078ec0ff */
[----:B------:R-:W-:Y:S01]  /*1550*/  IMAD.U32 R105, R35, 0x10000, RZ ;  /* 0x0001000023697824 */ /* 0x000fe200078e00ff */
[----:B------:R-:W-:Y:S01]  /*1560*/  ISETP.GE.AND P3, PT, R40, UR19, PT ;  /* 0x0000001328007c0c */ /* 0x000fe2000bf66270 */
[----:B------:R-:W-:Y:S01]  /*1570*/  CS2R R32, SRZ ;  /* 0x0000000000207805 */ /* 0x000fe2000001ff00 */
[----:B------:R-:W-:Y:S01]  /*1580*/  CS2R R34, SRZ ;  /* 0x0000000000227805 */ /* 0x000fe2000001ff00 */
[----:B------:R-:W-:Y:S01]  /*1590*/  IADD3 R85, R83, UR6, RZ ;  /* 0x0000000653557c10 */ /* 0x000fe2000fffe0ff */
[----:B------:R-:W-:Y:S01]  /*15a0*/  CS2R R36, SRZ ;  /* 0x0000000000247805 */ /* 0x000fe2000001ff00 */
[----:B------:R-:W-:Y:S01]  /*15b0*/  CS2R R38, SRZ ;  /* 0x0000000000267805 */ /* 0x000fe2000001ff00 */
[----:B------:R-:W-:Y:S01]  /*15c0*/  CS2R R40, SRZ ;  /* 0x0000000000287805 */ /* 0x000fe2000001ff00 */
[----:B0-----:R-:W-:Y:S01]  /*15d0*/  CS2R R42, SRZ ;  /* 0x00000000002a7805 */ /* 0x001fe2000001ff00 */
        /* <DEDUP_REMOVED lines=23> */
.L_x_1134:
[----:B------:R-:W-:Y:S05]  /*1750*/  BSYNC B0 ;  /* 0x0000000000007941 */ /* 0x000fea0003800000 */
.L_x_1133:
[----:B------:R-:W-:Y:S01]  /*1760*/  BSSY B0, `(.L_x_1135) ;  /* 0x000001b000007945 */ /* 0x000fe20003800000 */
[----:B------:R-:W-:Y:S05]  /*1770*/  @P3 BRA `(.L_x_1136) ;  /* 0x0000019000003947 */ /* 0x000fea0003800000 */
[----:B------:R-:W-:Y:S02]  /*1780*/  LEA R86, R65, 0x80, 0x3 ;  /* 0x0000008041567811 */ /* 0x000fe400078e18ff */
[----:B------:R-:W-:Y:S02]  /*1790*/  ISETP.GE.AND P3, PT, R80, c[0x0][0x16c], PT ;  /* 0x00005b0050007a0c */ /* 0x000fe40003f66270 */
[----:B------:R-:W-:-:S11]  /*17a0*/  ISETP.GE.AND P1, PT, R86, c[0x0][0x16c], PT ;  /* 0x00005b0056007a0c */ /* 0x000fd60003f26270 */
[C---:B------:R-:W-:Y:S01]  /*17b0*/  @!P3 IADD3 R91, P4, R78.reuse, 0x10, RZ ;  /* 0x000000104e5bb810 */ /* 0x040fe20007f9e0ff */
[----:B------:R-:W-:Y:S01]  /*17c0*/  @!P3 IMAD.MOV.U32 R86, RZ, RZ, R82 ;  /* 0x000000ffff56b224 */ /* 0x000fe200078e0052 */
[----:B------:R-:W-:Y:S02]  /*17d0*/  @!P1 IADD3 R93, P5, R78, 0x10, RZ ;  /* 0x000000104e5d9810 */ /* 0x000fe40007fbe0ff */
[----:B------:R-:W-:Y:S01]  /*17e0*/  @!P3 MOV R87, R85 ;  /* 0x000000550057b202 */ /* 0x000fe20000000f00 */
[--C-:B0-----:R-:W-:Y:S02]  /*17f0*/  @!P3 IMAD.X R88, RZ, RZ, R79.reuse, P4 ;  /* 0x000000ffff58b224 */ /* 0x101fe400020e064f */
        /* <DEDUP_REMOVED lines=8> */
[----:B------:R-:W-:-:S04]  /*1880*/  @!P1 IMAD.WIDE.U32 R88, R93, c[0x0][0x198], R88 ;  /* 0x000066005d589a25 */ /* 0x000fc800078e0058 */
[----:B------:R-:W-:Y:S01]  /*1890*/  @!P1 IMAD R93, R93, c[0x0][0x19c], R90 ;  /* 0x000067005d5d9a24 */ /* 0x000fe200078e025a */
[----:B------:R-:W-:Y:S02]  /*18a0*/  @!P3 LEA R90, P4, R86, c[0x0][0x190], 0x1 ;  /* 0x00006400565aba11 */ /* 0x000fe400078808ff */
[----:B------:R-:W-:Y:S02]  /*18b0*/  @!P1 LEA R92, P5, R88, c[0x0][0x190], 0x1 ;  /* 0x00006400585c9a11 */ /* 0x000fe400078a08ff */
[----:B------:R-:W-:Y:S02]  /*18c0*/  @!P1 IADD3 R93, R89, R93, RZ ;  /* 0x0000005d595d9210 */ /* 0x000fe40007ffe0ff */
[----:B------:R-:W-:Y:S02]  /*18d0*/  @!P3 LEA.HI.X R91, R86, c[0x0][0x194], R87, 0x1, P4 ;  /* 0x00006500565bba11 */ /* 0x000fe400020f0c57 */
[----:B------:R-:W-:-:S03]  /*18e0*/  @!P1 LEA.HI.X R93, R88, c[0x0][0x194], R93, 0x1, P5 ;  /* 0x00006500585d9a11 */ /* 0x000fc600028f0c5d */
[----:B------:R0:W5:Y:S04]  /*18f0*/  @!P3 LDG.E.128 R36, [R90.64] ;  /* 0x0000000a5a24b981 */ /* 0x000168000c1e1d00 */
[----:B------:R0:W5:Y:S02]  /*1900*/  @!P1 LDG.E.128 R52, [R92.64+0x100] ;  /* 0x0001000a5c349981 */ /* 0x000164000c1e1d00 */
.L_x_1136:
[----:B------:R-:W-:Y:S05]  /*1910*/  BSYNC B0 ;  /* 0x0000000000007941 */ /* 0x000fea0003800000 */
.L_x_1135:
[----:B------:R-:W-:Y:S01]  /*1920*/  BSSY B0, `(.L_x_1137) ;  /* 0x000001b000007945 */ /* 0x000fe20003800000 */
[----:B------:R-:W-:Y:S05]  /*1930*/  @P2 BRA `(.L_x_1138) ;  /* 0x0000019000002947 */ /* 0x000fea0003800000 */
[----:B------:R-:W-:Y:S02]  /*1940*/  LEA R86, R65, 0x80, 0x3 ;  /* 0x0000008041567811 */ /* 0x000fe400078e18ff */
        /* <DEDUP_REMOVED lines=10> */
[----:B------:R-:W-:Y:S01]  /*19f0*/  @!P1 IMAD R90, R89, c[0x0][0x198], RZ ;  /* 0x00006600595a9a24 */ /* 0x000fe200078e02ff */
[----:B------:R-:W-:Y:S01]  /*1a00*/  @!P1 MOV R89, R85 ;  /* 0x0000005500599202 */ /* 0x000fe20000000f00 */
[----:B------:R-:W-:Y:S02]  /*1a10*/  @!P2 IMAD R91, R91, c[0x0][0x19c], R88 ;  /* 0x000067005b5baa24 */ /* 0x000fe400078e0258 */
[----:B------:R-:W-:Y:S02]  /*1a20*/  @!P1 IMAD.MOV.U32 R88, RZ, RZ, R82 ;  /* 0x000000ffff589224 */ /* 0x000fe400078e0052 */
[----:B------:R-:W-:Y:S02]  /*1a30*/  @!P2 IMAD.IADD R87, R87, 0x1, R91 ;  /* 0x000000015757a824 */ /* 0x000fe400078e025b */
[----:B------:R-:W-:-:S04]  /*1a40*/  @!P1 IMAD.WIDE.U32 R88, R93, c[0x0][0x198], R88 ;  /* 0x000066005d589a25 */ /* 0x000fc800078e0058 */
[----:B------:R-:W-:Y:S01]  /*1a50*/  @!P1 IMAD R93, R93, c[0x0][0x19c], R90 ;  /* 0x000067005d5d9a24 */ /* 0x000fe200078e025a */
[----:B------:R-:W-:Y:S02]  /*1a60*/  @!P2 LEA R90, P3, R86, c[0x0][0x190], 0x1 ;  /* 0x00006400565aaa11 */ /* 0x000fe400078608ff */
[----:B------:R-:W-:Y:S01]  /*1a70*/  @!P1 LEA R92, P4, R88, c[0x0][0x190], 0x1 ;  /* 0x00006400585c9a11 */ /* 0x000fe200078808ff */
[----:B------:R-:W-:Y:S01]  /*1a80*/  @!P1 IMAD.IADD R93, R89, 0x1, R93 ;  /* 0x00000001595d9824 */ /* 0x000fe200078e025d */
[----:B------:R-:W-:-:S04]  /*1a90*/  @!P2 LEA.HI.X R91, R86, c[0x0][0x194], R87, 0x1, P3 ;  /* 0x00006500565baa11 */ /* 0x000fc800018f0c57 */
[----:B------:R-:W-:Y:S01]  /*1aa0*/  @!P1 LEA.HI.X R93, R88, c[0x0][0x194], R93, 0x1, P4 ;  /* 0x00006500585d9a11 */ /* 0x000fe200020f0c5d */
[----:B------:R0:W5:Y:S04]  /*1ab0*/  @!P2 LDG.E.128 R40, [R90.64] ;  /* 0x0000000a5a28a981 */ /* 0x000168000c1e1d00 */
[----:B------:R0:W5:Y:S02]  /*1ac0*/  @!P1 LDG.E.128 R56, [R92.64+0x100] ;  /* 0x0001000a5c389981 */ /* 0x000164000c1e1d00 */
.L_x_1138:
[----:B------:R-:W-:Y:S05]  /*1ad0*/  BSYNC B0 ;  /* 0x0000000000007941 */ /* 0x000fea0003800000 */
.L_x_1137:
[----:B------:R-:W-:Y:S01]  /*1ae0*/  BSSY B0, `(.L_x_1139) ;  /* 0x0000010000007945 */ /* 0x000fe20003800000 */
[----:B------:R-:W-:Y:S05]  /*1af0*/  @P0 BRA `(.L_x_1140) ;  /* 0x000000e000000947 */ /* 0x000fea0003800000 */
[----:B------:R-:W-:Y:S01]  /*1b00*/  IADD3 R81, P0, R78, 0x30, RZ ;  /* 0x000000304e517810 */ /* 0x000fe20007f1e0ff */
[----:B------:R-:W-:Y:S01]  /*1b10*/  IMAD.MOV.U32 R83, RZ, RZ, R85 ;  /* 0x000000ffff537224 */ /* 0x000fe200078e0055 */
[----:B------:R-:W-:Y:S02]  /*1b20*/  LEA R84, R65, 0x80, 0x3 ;  /* 0x0000008041547811 */ /* 0x000fe400078e18ff */
[----:B------:R-:W-:Y:S01]  /*1b30*/  IADD3.X R78, RZ, R79, RZ, P0, !PT ;  /* 0x0000004fff4e7210 */ /* 0x000fe200007fe4ff */
[----:B------:R-:W-:Y:S01]  /*1b40*/  IMAD.WIDE.U32 R82, R81, c[0x0][0x198], R82 ;  /* 0x0000660051527a25 */ /* 0x000fe200078e0052 */
[----:B------:R-:W-:-:S02]  /*1b50*/  ISETP.GE.AND P1, PT, R80, c[0x0][0x16c], PT ;  /* 0x00005b0050007a0c */ /* 0x000fc40003f26270 */
[----:B------:R-:W-:Y:S01]  /*1b60*/  ISETP.GE.AND P2, PT, R84, c[0x0][0x16c], PT ;  /* 0x00005b0054007a0c */ /* 0x000fe20003f46270 */
[----:B------:R-:W-:-:S04]  /*1b70*/  IMAD R78, R78, c[0x0][0x198], RZ ;  /* 0x000066004e4e7a24 */ /* 0x000fc800078e02ff */
[----:B------:R-:W-:Y:S01]  /*1b80*/  IMAD R79, R81, c[0x0][0x19c], R78 ;  /* 0x00006700514f7a24 */ /* 0x000fe200078e024e */
[----:B------:R-:W-:-:S03]  /*1b90*/  LEA R78, P0, R82, c[0x0][0x190], 0x1 ;  /* 0x00006400524e7a11 */ /* 0x000fc600078008ff */
[----:B------:R-:W-:-:S05]  /*1ba0*/  IMAD.IADD R79, R83, 0x1, R79 ;  /* 0x00000001534f7824 */ /* 0x000fca00078e024f */
[----:B------:R-:W-:-:S05]  /*1bb0*/  LEA.HI.X R79, R82, c[0x0][0x194], R79, 0x1, P0 ;  /* 0x00006500524f7a11 */ /* 0x000fca00000f0c4f */
[----:B------:R1:W5:Y:S04]  /*1bc0*/  @!P1 LDG.E.128 R44, [R78.64] ;  /* 0x0000000a4e2c9981 */ /* 0x000368000c1e1d00 */
[----:B------:R1:W5:Y:S02]  /*1bd0*/  @!P2 LDG.E.128 R60, [R78.64+0x100] ;  /* 0x0001000a4e3ca981 */ /* 0x000364000c1e1d00 */
.L_x_1140:
[----:B------:R-:W-:Y:S05]  /*1be0*/  BSYNC B0 ;  /* 0x0000000000007941 */ /* 0x000fea0003800000 */
.L_x_1139:
[----:B-----5:R-:W-:Y:S01]  /*1bf0*/  SHF.L.U32 R84, R38, 0x10, RZ ;  /* 0x0000001026547819 */ /* 0x020fe200000006ff */
[----:B------:R-:W-:Y:S01]  /*1c00*/  IMAD.U32 R87, R40, 0x10000, RZ ;  /* 0x0001000028577824 */ /* 0x000fe200078e00ff */
[----:B------:R-:W-:Y:S01]  /*1c10*/  LOP3.LUT R85, R38, 0xffff0000, RZ, 0xc0, !PT ;  /* 0xffff000026557812 */ /* 0x000fe200078ec0ff */
[C---:B------:R-:W-:Y:S01]  /*1c20*/  IMAD.U32 R38, R39.reuse, 0x10000, RZ ;  /* 0x0001000027267824 */ /* 0x040fe200078e00ff */
[----:B0-----:R-:W-:Y:S01]  /*1c30*/  LOP3.LUT R89, R39, 0xffff0000, RZ, 0xc0, !PT ;  /* 0xffff000027597812 */ /* 0x001fe200078ec0ff */
[----:B------:R-:W-:Y:S01]  /*1c40*/  IMAD.U32 R80, R34, 0x10000, RZ ;  /* 0x0001000022507824 */ /* 0x000fe200078e00ff */
[C---:B------:R-:W-:Y:S01]  /*1c50*/  SHF.L.U32 R39, R41.reuse, 0x10, RZ ;  /* 0x0000001029277819 */ /* 0x040fe200000006ff */
[----:B------:R-:W-:Y:S01]  /*1c60*/  IMAD.U32 R91, R42, 0x10000, RZ ;  /* 0x000100002a5b7824 */ /* 0x000fe200078e00ff */
[----:B------:R-:W-:Y:S01]  /*1c70*/  LOP3.LUT R88, R41, 0xffff0000, RZ, 0xc0, !PT ;  /* 0xffff000029587812 */ /* 0x000fe200078ec0ff */
[C---:B------:R-:W-:Y:S01]  /*1c80*/  IMAD.U32 R41, R43.reuse, 0x10000, RZ ;  /* 0x000100002b297824 */ /* 0x040fe200078e00ff */
[----:B------:R-:W-:Y:S01]  /*1c90*/  LOP3.LUT R90, R43, 0xffff0000, RZ, 0xc0, !PT ;  /* 0xffff00002b5a7812 */ /* 0x000fe200078ec0ff */
[----:B------:R-:W-:Y:S01]  /*1ca0*/  IMAD.U32 R93, R44, 0x10000, RZ ;  /* 0x000100002c5d7824 */ /* 0x000fe200078e00ff */
[----:B-1----:R-:W-:Y:S01]  /*1cb0*/  LOP3.LUT R78, R32, 0xffff0000, RZ, 0xc0, !PT ;  /* 0xffff0000204e7812 */ /* 0x002fe200078ec0ff */
[----:B------:R-:W-:Y:S01]  /*1cc0*/  IMAD.U32 R109, R47, 0x10000, RZ ;  /* 0x000100002f6d7824 */ /* 0x000fe200078e00ff */
[----:B------:R-:W-:Y:S01]  /*1cd0*/  LOP3.LUT R82, R36, 0xffff0000, RZ, 0xc0, !PT ;  /* 0xffff000024527812 */ /* 0x000fe200078ec0ff */
[----:B------:R-:W-:Y:S01]  /*1ce0*/  BSSY B0, `(.L_x_1141) ;  /* 0x00000cb000007945 */ /* 0x000fe20003800000 */
[----:B------:R-:W-:Y:S01]  /*1cf0*/  LOP3.LUT R86, R40, 0xffff0000, RZ, 0xc0, !PT ;  /* 0xffff000028567812 */ /* 0x000fe200078ec0ff */
[----:B------:R-:W-:Y:S01]  /*1d00*/  FMUL.FTZ R116, R19, R78 ;  /* 0x0000004e13747220 */ /* 0x000fe20000410000 */
[----:B------:R-:W-:Y:S01]  /*1d10*/  LOP3.LUT R43, R24, 0xffff0000, RZ, 0xc0, !PT ;  /* 0xffff0000182b7812 */ /* 0x000fe200078ec0ff */
[----:B------:R-:W-:Y:S01]  /*1d20*/  FMUL.FTZ R117, R11, R82 ;  /* 0x000000520b757220 */ /* 0x000fe20000410000 */
[----:B------:R-:W-:Y:S01]  /*1d30*/  LOP3.LUT R114, R44, 0xffff0000, RZ, 0xc0, !PT ;  /* 0xffff00002c727812 */ /* 0x000fe200078ec0ff */
[----:B------:R-:W-:Y:S01]  /*1d40*/  FMUL.FTZ R3, R3, R86 ;  /* 0x0000005603037220 */ /* 0x000fe20000410000 */
[----:B------:R-:W-:Y:S01]  /*1d50*/  LOP3.LUT R81, R34, 0xffff0000, RZ, 0xc0, !PT ;  /* 0xffff000022517812 */ /* 0x000fe200078ec0ff */
[----:B------:R-:W-:Y:S01]  /*1d60*/  IMAD.U32 R19, R49, 0x10000, RZ ;  /* 0x0001000031137824 */ /* 0x000fe200078e00ff */
[----:B------:R-:W-:Y:S01]  /*1d70*/  LOP3.LUT R40, R42, 0xffff0000, RZ, 0xc0, !PT ;  /* 0xffff00002a287812 */ /* 0x000fe200078ec0ff */
[----:B------:R-:W-:Y:S01]  /*1d80*/  FMUL.FTZ R43, R43, R114 ;  /* 0x000000722b2b7220 */ /* 0x000fe20000410000 */
[----:B------:R-:W-:Y:S01]  /*1d90*/  SHF.L.U32 R79, R32, 0x10, RZ ;  /* 0x00000010204f7819 */ /* 0x000fe200000006ff */
[----:B------:R-:W-:Y:S01]  /*1da0*/  IMAD.U32 R32, R33, 0x10000, RZ ;  /* 0x0001000021207824 */ /* 0x000fe200078e00ff */
[C---:B------:R-:W-:Y:S01]  /*1db0*/  SHF.L.U32 R34, R35.reuse, 0x10, RZ ;  /* 0x0000001023227819 */ /* 0x040fe200000006ff */
[----:B------:R-:W-:Y:S01]  /*1dc0*/  FFMA.FTZ R2, R2, R87, R3 ;  /* 0x0000005702027223 */ /* 0x000fe20000010003 */
[----:B------:R-:W-:Y:S01]  /*1dd0*/  LOP3.LUT R83, R35, 0xffff0000, RZ, 0xc0, !PT ;  /* 0xffff000023537812 */ /* 0x000fe200078ec0ff */
[----:B------:R-:W-:Y:S01]  /*1de0*/  IMAD.U32 R35, R36, 0x10000, RZ ;  /* 0x0001000024237824 */ /* 0x000fe200078e00ff */
[----:B------:R-:W-:Y:S01]  /*1df0*/  SHF.L.U32 R42, R24, 0x10, RZ ;  /* 0x00000010182a7819 */ /* 0x000fe200000006ff */
[C---:B------:R-:W-:Y:S01]  /*1e00*/  IMAD.U32 R24, R25.reuse, 0x10000, RZ ;  /* 0x0001000019187824 */ /* 0x040fe200078e00ff */
[----:B------:R-:W-:Y:S01]  /*1e10*/  LOP3.LUT R92, R25, 0xffff0000, RZ, 0xc0, !PT ;  /* 0xffff0000195c7812 */ /* 0x000fe200078ec0ff */
[----:B------:R-:W-:Y:S01]  /*1e20*/  IMAD.U32 R36, R37, 0x10000, RZ ;  /* 0x0001000025247824 */ /* 0x000fe200078e00ff */
        /* <DEDUP_REMOVED lines=51> */
[----:B------:R-:W-:Y:S01]  /*2160*/  IMAD.U32 R46, R20, 0x10000, RZ ;  /* 0x00010000142e7824 */ /* 0x000fe200078e00ff */
[----:B------:R-:W-:Y:S01]  /*2170*/  SHF.L.U32 R20, R21, 0x10, RZ ;  /* 0x0000001015147819 */ /* 0x000fe200000006ff */
[C---:B------:R-:W-:Y:S01]  /*2180*/  IMAD.U32 R35, R52.reuse, 0x10000, RZ ;  /* 0x0001000034237824 */ /* 0x040fe200078e00ff */
[----:B------:R-:W-:Y:S01]  /*2190*/  LOP3.LUT R52, R52, 0xffff0000, RZ, 0xc0, !PT ;  /* 0xffff000034347812 */ /* 0x000fe200078ec0ff */
[C---:B------:R-:W-:Y:S01]  /*21a0*/  IMAD.U32 R3, R56.reuse, 0x10000, RZ ;  /* 0x0001000038037824 */ /* 0x040fe200078e00ff */
        /* <DEDUP_REMOVED lines=11> */
[----:B------:R-:W-:-:S02]  /*2260*/  FFMA.FTZ R11, R74, R11, R12 ;  /* 0x0000000b4a0b7223 */ /* 0x000fc4000001000c */
[----:B------:R-:W-:Y:S02]  /*2270*/  FFMA.FTZ R4, R98, R35, R4 ;  /* 0x0000002362047223 */ /* 0x000fe40000010004 */
[----:B------:R-:W-:Y:S02]  /*2280*/  FFMA.FTZ R3, R46, R3, R40 ;  /* 0x000000032e037223 */ /* 0x000fe40000010028 */
[----:B------:R-:W-:Y:S02]  /*2290*/  FFMA.FTZ R10, R10, R117, R24 ;  /* 0x000000750a0a7223 */ /* 0x000fe40000010018 */
[----:B------:R-:W-:Y:S02]  /*22a0*/  IMAD.U32 R87, R59, 0x10000, RZ ;  /* 0x000100003b577824 */ /* 0x000fe400078e00ff */
[----:B------:R-:W-:Y:S01]  /*22b0*/  IMAD.U32 R51, R53, 0x10000, RZ ;  /* 0x0001000035337824 */ /* 0x000fe200078e00ff */
[----:B------:R-:W-:Y:S01]  /*22c0*/  SHF.L.U32 R53, R54, 0x10, RZ ;  /* 0x0000001036357819 */ /* 0x000fe200000006ff */
[----:B------:R-:W-:-:S02]  /*22d0*/  IMAD.U32 R18, R29, 0x10000, RZ ;  /* 0x000100001d127824 */ /* 0x000fc400078e00ff */
[C---:B------:R-:W-:Y:S01]  /*22e0*/  IMAD.U32 R59, R61.reuse, 0x10000, RZ ;  /* 0x000100003d3b7824 */ /* 0x040fe200078e00ff */
[----:B------:R-:W-:Y:S01]  /*22f0*/  LOP3.LUT R61, R61, 0xffff0000, RZ, 0xc0, !PT ;  /* 0xffff00003d3d7812 */ /* 0x000fe200078ec0ff */
        /* <DEDUP_REMOVED lines=8> */
[----:B------:R-:W-:Y:S02]  /*2380*/  IMAD.U32 R21, R22, 0x10000, RZ ;  /* 0x0001000016157824 */ /* 0x000fe400078e00ff */
[C---:B------:R-:W-:Y:S01]  /*2390*/  IMAD.U32 R49, R50.reuse, 0x10000, RZ ;  /* 0x0001000032317824 */ /* 0x040fe200078e00ff */
[----:B------:R-:W-:Y:S01]  /*23a0*/  LOP3.LUT R50, R50, 0xffff0000, RZ, 0xc0, !PT ;  /* 0xffff000032327812 */ /* 0x000fe200078ec0ff */
[C---:B------:R-:W-:Y:S01]  /*23b0*/  IMAD.U32 R114, R58.reuse, 0x10000, RZ ;  /* 0x000100003a727824 */ /* 0x040fe200078e00ff */
[----:B------:R-:W-:Y:S01]  /*23c0*/  LOP3.LUT R58, R58, 0xffff0000, RZ, 0xc0, !PT ;  /* 0xffff00003a3a7812 */ /* 0x000fe200078ec0ff */
[----:B------:R-:W-:Y:S01]  /*23d0*/  IMAD.U32 R29, R30, 0x10000, RZ ;  /* 0x000100001e1d7824 */ /* 0x000fe200078e00ff */
[----:B------:R-:W-:Y:S01]  /*23e0*/  SHF.L.U32 R30, R31, 0x10, RZ ;  /* 0x000000101f1e7819 */ /* 0x000fe200000006ff */
[----:B------:R-:W-:Y:S01]  /*23f0*/  FFMA.FTZ R11, R95, R78, R11 ;  /* 0x0000004e5f0b7223 */ /* 0x000fe2000001000b */
        /* <DEDUP_REMOVED lines=8> */
[C---:B------:R-:W-:Y:S01]  /*2480*/  IMAD.U32 R22, R23.reuse, 0x10000, RZ ;  /* 0x0001000017167824 */ /* 0x040fe200078e00ff */
[----:B------:R-:W-:Y:S01]  /*2490*/  LOP3.LUT R23, R23, 0xffff0000, RZ, 0xc0, !PT ;  /* 0xffff000017177812 */ /* 0x000fe200078ec0ff */
[C---:B------:R-:W-:Y:S01]  /*24a0*/  IMAD.U32 R54, R55.reuse, 0x10000, RZ ;  /* 0x0001000037367824 */ /* 0x040fe200078e00ff */
[----:B------:R-:W-:Y:S01]  /*24b0*/  LOP3.LUT R55, R55, 0xffff0000, RZ, 0xc0, !PT ;  /* 0xffff000037377812 */ /* 0x000fe200078ec0ff */
[----:B------:R-:W-:Y:S02]  /*24c0*/  IMAD.U32 R25, R63, 0x10000, RZ ;  /* 0x000100003f197824 */ /* 0x000fe400078e00ff */
[----:B------:R-:W-:Y:S02]  /*24d0*/  FFMA.FTZ R11, R97, R50, R11 ;  /* 0x00000032610b7223 */ /* 0x000fe4000001000b */
        /* <DEDUP_REMOVED lines=10> */
[----:B------:R-:W-:Y:S01]  /*2580*/  FFMA.FTZ R31, R31, R0, R2 ;  /* 0x000000001f1f7223 */ /* 0x000fe20000010002 */
[----:B------:R-:W0:Y:S04]  /*2590*/  SHFL.BFLY PT, R3, R4, 0x8, 0x1f ;  /* 0x0d001f0004037f89 */ /* 0x000e2800000e0000 */
[----:B------:R-:W1:Y:S04]  /*25a0*/  SHFL.BFLY PT, R0, R11, 0x8, 0x1f ;  /* 0x0d001f000b007f89 */ /* 0x000e6800000e0000 */
[----:B------:R-:W2:Y:S04]  /*25b0*/  SHFL.BFLY PT, R2, R23, 0x8, 0x1f ;  /* 0x0d001f0017027f89 */ /* 0x000ea800000e0000 */
[----:B------:R-:W3:Y:S01]  /*25c0*/  SHFL.BFLY PT, R8, R31, 0x8, 0x1f ;  /* 0x0d001f001f087f89 */ /* 0x000ee200000e0000 */
[----:B0-----:R-:W-:-:S02]  /*25d0*/  FADD.FTZ R5, R4, R3 ;  /* 0x0000000304057221 */ /* 0x001fc40000010000 */
        /* <DEDUP_REMOVED lines=18> */
[----:B--2---:R-:W-:Y:S02]  /*2700*/  FADD.FTZ R9, R8, R9 ;  /* 0x0000000908097221 */ /* 0x004fe40000010000 */
        /* <DEDUP_REMOVED lines=9> */
[----:B------:R-:W-:Y:S01]  /*27a0*/  USHF.R.S32.HI UR7, URZ, 0x1f, UR4 ;  /* 0x0000001f3f077899 */ /* 0x000fe20008011404 */
[C---:B------:R-:W-:Y:S01]  /*27b0*/  IADD3 R7, R67.reuse, 0x20, RZ ;  /* 0x0000002043077810 */ /* 0x040fe20007ffe0ff */
[----:B------:R-:W-:Y:S01]  /*27c0*/  UIADD3 UR6, UP0, UR17, UR4, URZ ;  /* 0x0000000411067290 */ /* 0x000fe2000ff1e03f */
[C---:B------:R-:W-:Y:S01]  /*27d0*/  IADD3 R8, R67.reuse, 0x30, RZ ;  /* 0x0000003043087810 */ /* 0x040fe20007ffe0ff */
[----:B------:R-:W-:Y:S01]  /*27e0*/  ULDC.64 UR20, c[0x0][0x1c8] ;  /* 0x0000720000147ab9 */ /* 0x000fe20000000a00 */
[----:B------:R-:W-:Y:S01]  /*27f0*/  ISETP.GE.AND P2, PT, R64, UR19, PT ;  /* 0x0000001340007c0c */ /* 0x000fe2000bf46270 */
[----:B------:R-:W-:Y:S01]  /*2800*/  ULEA.HI.X.SX32 UR7, UR17, UR7, 0x1, UP0 ;  /* 0x0000000711077291 */ /* 0x000fe200080f0e3f */
[----:B------:R-:W-:Y:S01]  /*2810*/  ISETP.GE.AND P3, PT, R67, UR19, PT ;  /* 0x0000001343007c0c */ /* 0x000fe2000bf66270 */
[----:B------:R-:W-:Y:S01]  /*2820*/  UIMAD UR9, UR16, UR20, URZ ;  /* 0x00000014100972a4 */ /* 0x000fe2000f8e023f */
[----:B------:R-:W-:Y:S01]  /*2830*/  ISETP.GE.AND P1, PT, R7, UR19, PT ;  /* 0x0000001307007c0c */ /* 0x000fe2000bf26270 */
[----:B------:R-:W-:Y:S01]  /*2840*/  UIMAD.WIDE.U32 UR6, UR15, UR20, UR6 ;  /* 0x000000140f0672a5 */ /* 0x000fe2000f8e0006 */
[----:B------:R-:W-:Y:S01]  /*2850*/  FSEL R5, R5, RZ, !P3 ;  /* 0x000000ff05057208 */ /* 0x000fe20005800000 */
[----:B------:R-:W-:Y:S01]  /*2860*/  UIMAD UR9, UR15, UR21, UR9 ;  /* 0x000000150f0972a4 */ /* 0x000fe2000f8e0209 */
[----:B------:R-:W-:-:S02]  /*2870*/  FSEL R7, R4, RZ, !P2 ;  /* 0x000000ff04077208 */ /* 0x000fc40005000000 */
[----:B------:R-:W-:Y:S01]  /*2880*/  ULDC.64 UR20, c[0x0][0x1d0] ;  /* 0x0000740000147ab9 */ /* 0x000fe20000000a00 */
[----:B------:R-:W-:Y:S01]  /*2890*/  FSEL R9, R6, RZ, !P1 ;  /* 0x000000ff06097208 */ /* 0x000fe20004800000 */
[----:B------:R-:W-:Y:S02]  /*28a0*/  UIADD3 UR7, UR7, UR9, URZ ;  /* 0x0000000907077290 */ /* 0x000fe4000fffe03f */
[----:B------:R-:W-:Y:S02]  /*28b0*/  UIMAD UR9, UR5, UR20, URZ ;  /* 0x00000014050972a4 */ /* 0x000fe4000f8e023f */
[----:B------:R-:W-:Y:S02]  /*28c0*/  UIMAD.WIDE.U32 UR6, UR18, UR20, UR6 ;  /* 0x00000014120672a5 */ /* 0x000fe4000f8e0006 */
[----:B------:R-:W-:-:S04]  /*28d0*/  UIMAD UR9, UR18, UR21, UR9 ;  /* 0x00000015120972a4 */ /* 0x000fc8000f8e0209 */
[----:B------:R-:W-:Y:S02]  /*28e0*/  IADD3 R0, P0, R67, UR6, RZ ;  /* 0x0000000643007c10 */ /* 0x000fe4000ff1e0ff */
[----:B------:R-:W-:Y:S02]  /*28f0*/  IMAD.U32 R3, RZ, RZ, UR9 ;  /* 0x00000009ff037e24 */ /* 0x000fe4000f8e00ff */
[----:B------:R-:W-:-:S03]  /*2900*/  LEA R2, P4, R0, c[0x0][0x1b0], 0x2 ;  /* 0x00006c0000027a11 */ /* 0x000fc600078810ff */
[----:B------:R-:W-:Y:S02]  /*2910*/  IADD3.X R3, R66, UR7, R3, P0, !PT ;  /* 0x0000000742037c10 */ /* 0x000fe400087fe403 */
[----:B------:R-:W-:Y:S02]  /*2920*/  ISETP.GE.AND P0, PT, R8, UR19, PT ;  /* 0x0000001308007c0c */ /* 0x000fe4000bf06270 */
[----:B------:R-:W-:Y:S02]  /*2930*/  LEA.HI.X R3, R0, c[0x0][0x1b4], R3, 0x2, P4 ;  /* 0x00006d0000037a11 */ /* 0x000fe400020f1403 */
[----:B------:R-:W-:-:S03]  /*2940*/  FSEL R11, R11, RZ, !P0 ;  /* 0x000000ff0b0b7208 */ /* 0x000fc60004000000 */
[----:B------:R0:W-:Y:S04]  /*2950*/  STG.E [R2.64], R5 ;  /* 0x0000000502007986 */ /* 0x0001e8000c10190a */
[----:B------:R0:W-:Y:S04]  /*2960*/  STG.E [R2.64+0x40], R7 ;  /* 0x0000400702007986 */ /* 0x0001e8000c10190a */
[----:B------:R0:W-:Y:S04]  /*2970*/  STG.E [R2.64+0x80], R9 ;  /* 0x0000800902007986 */ /* 0x0001e8000c10190a */
[----:B------:R0:W-:Y:S02]  /*2980*/  STG.E [R2.64+0xc0], R11 ;  /* 0x0000c00b02007986 */ /* 0x0001e4000c10190a */
.L_x_1142:
[----:B------:R-:W-:Y:S05]  /*2990*/  BSYNC B0 ;  /* 0x0000000000007941 */ /* 0x000fea0003800000 */
.L_x_1141:
[----:B------:R-:W-:Y:S01]  /*29a0*/  UIADD3 UR8, UR8, 0x3f, URZ ;  /* 0x0000003f08087890 */ /* 0x000fe2000fffe03f */
[----:B------:R-:W-:Y:S03]  /*29b0*/  BSSY B0, `(.L_x_1143) ;  /* 0x0000022000007945 */ /* 0x000fe60003800000 */
[----:B------:R-:W-:-:S02]  /*29c0*/  USHF.R.S32.HI UR6, URZ, 0x1f, UR8 ;  /* 0x0000001f3f067899 */ /* 0x000fc40008011408 */
[----:B------:R-:W-:Y:S02]  /*29d0*/  UIMAD UR7, UR14, -0x40, UR8 ;  /* 0xffffffc00e0778a4 */ /* 0x000fe4000f8e0208 */
[----:B------:R-:W-:-:S04]  /*29e0*/  ULEA.HI UR6, UR6, UR8, URZ, 0x6 ;  /* 0x0000000806067291 */ /* 0x000fc8000f8f303f */
[----:B------:R-:W-:-:S04]  /*29f0*/  ULOP3.LUT UR6, UR6, 0xffffffc0, URZ, 0xc0, !UPT ;  /* 0xffffffc006067892 */ /* 0x000fc8000f8ec03f */
[----:B------:R-:W-:-:S06]  /*2a00*/  UIADD3 UR6, UR7, UR6, -UR8 ;  /* 0x0000000607067290 */ /* 0x000fcc000fffe808 */
[----:B------:R-:W-:-:S04]  /*2a10*/  ISETP.GE.AND P0, PT, R69, UR6, PT ;  /* 0x0000000645007c0c */ /* 0x000fc8000bf06270 */
[----:B------:R-:W-:-:S13]  /*2a20*/  ISETP.GT.OR P0, PT, R69, 0x3f, P0 ;  /* 0x0000003f4500780c */ /* 0x000fda0000704670 */
[----:B------:R-:W-:Y:S05]  /*2a30*/  @P0 BRA `(.L_x_1144) ;  /* 0x0000019000000947 */ /* 0x000fea0003800000 */
[----:B------:R-:W-:Y:S01]  /*2a40*/  USHF.R.S32.HI UR6, URZ, 0x1f, UR17 ;  /* 0x0000001f3f067899 */ /* 0x000fe20008011411 */
[----:B0-----:R-:W-:Y:S01]  /*2a50*/  MOV R2, UR4 ;  /* 0x0000000400027c02 */ /* 0x001fe20008000f00 */
[----:B------:R-:W-:Y:S01]  /*2a60*/  USHF.R.S32.HI UR8, URZ, 0x1f, UR4 ;  /* 0x0000001f3f087899 */ /* 0x000fe20008011404 */
[--C-:B------:R-:W-:Y:S01]  /*2a70*/  SHF.R.S32.HI R0, RZ, 0x1f, R69.reuse ;  /* 0x0000001fff007819 */ /* 0x100fe20000011445 */
[----:B------:R-:W-:Y:S01]  /*2a80*/  IMAD.U32 R5, RZ, RZ, UR15 ;  /* 0x0000000fff057e24 */ /* 0x000fe2000f8e00ff */
[----:B------:R-:W-:Y:S01]  /*2a90*/  IADD3 R2, P0, P1, R2, UR17, R69 ;  /* 0x0000001102027c10 */ /* 0x000fe2000f91e045 */
[----:B------:R-:W-:Y:S01]  /*2aa0*/  IMAD.U32 R3, RZ, RZ, UR6 ;  /* 0x00000006ff037e24 */ /* 0x000fe2000f8e00ff */
[----:B------:R-:W-:Y:S02]  /*2ab0*/  ULDC.64 UR6, c[0x0][0x1f8] ;  /* 0x00007e0000067ab9 */ /* 0x000fe40000000a00 */
[----:B------:R-:W-:Y:S02]  /*2ac0*/  UIMAD UR6, UR16, UR6, URZ ;  /* 0x00000006100672a4 */ /* 0x000fe4000f8e023f */
[----:B------:R-:W-:Y:S01]  /*2ad0*/  IADD3.X R3, R3, UR8, R0, P0, P1 ;  /* 0x0000000803037c10 */ /* 0x000fe200087e2400 */
[----:B------:R-:W-:Y:S01]  /*2ae0*/  ULDC.64 UR8, c[0x0][0x200] ;  /* 0x0000800000087ab9 */ /* 0x000fe20000000a00 */
[C---:B------:R-:W-:Y:S01]  /*2af0*/  FMUL.FTZ R0, R68.reuse, 1.4426950216293334961 ;  /* 0x3fb8aa3b44007820 */ /* 0x040fe20000410000 */
[----:B------:R-:W-:Y:S01]  /*2b00*/  UIMAD UR6, UR15, UR7, UR6 ;  /* 0x000000070f0672a4 */ /* 0x000fe2000f8e0206 */
[----:B------:R-:W-:Y:S01]  /*2b10*/  FSETP.NEU.FTZ.AND P0, PT, R68, -INF , PT ;  /* 0xff8000004400780b */ /* 0x000fe20003f1d000 */
[----:B------:R-:W-:Y:S01]  /*2b20*/  IMAD.WIDE.U32 R2, R5, c[0x0][0x1f8], R2 ;  /* 0x00007e0005027a25 */ /* 0x000fe200078e0002 */
[----:B------:R-:W-:Y:S01]  /*2b30*/  UIMAD UR7, UR5, UR8, URZ ;  /* 0x00000008050772a4 */ /* 0x000fe2000f8e023f */
[----:B------:R-:W-:-:S03]  /*2b40*/  MOV R5, UR18 ;  /* 0x0000001200057c02 */ /* 0x000fc60008000f00 */
        /* <DEDUP_REMOVED lines=8> */
.L_x_1144:
[----:B------:R-:W-:Y:S05]  /*2bd0*/  BSYNC B0 ;  /* 0x0000000000007941 */ /* 0x000fea0003800000 */
.L_x_1143:
[----:B------:R-:W-:Y:S01]  /*2be0*/  USHF.L.U32 UR7, UR14, 0xe, URZ ;  /* 0x0000000e0e077899 */ /* 0x000fe2000800063f */
[----:B------:R-:W-:Y:S01]  /*2bf0*/  IMAD.SHL.U32 R0, R69, 0x4, RZ ;  /* 0x0000000445007824 */ /* 0x000fe200078e00ff */
[----:B------:R-:W-:Y:S01]  /*2c00*/  USHF.L.U32 UR6, UR4, 0x8, URZ ;  /* 0x0000000804067899 */ /* 0x000fe2000800063f */
[----:B0-----:R-:W-:Y:S01]  /*2c10*/  IMAD.U32 R5, RZ, RZ, UR15 ;  /* 0x0000000fff057e24 */ /* 0x001fe2000f8e00ff */
[----:B------:R-:W-:Y:S02]  /*2c20*/  USHF.R.S32.HI UR9, URZ, 0x1f, UR7 ;  /* 0x0000001f3f097899 */ /* 0x000fe40008011407 */
[----:B------:R-:W-:Y:S01]  /*2c30*/  IMAD.U32 R3, RZ, RZ, UR7 ;  /* 0x00000007ff037e24 */ /* 0x000fe2000f8e00ff */
[----:B------:R-:W-:-:S04]  /*2c40*/  USHF.R.S32.HI UR8, URZ, 0x1f, UR6 ;  /* 0x0000001f3f087899 */ /* 0x000fc80008011406 */
[----:B------:R-:W-:Y:S01]  /*2c50*/  IADD3 R2, P0, P1, R0, UR6, R3 ;  /* 0x0000000600027c10 */ /* 0x000fe2000f91e003 */
[----:B------:R-:W-:Y:S01]  /*2c60*/  ULDC.64 UR6, c[0x0][0x220] ;  /* 0x0000880000067ab9 */ /* 0x000fe20000000a00 */
[----:B------:R-:W-:Y:S01]  /*2c70*/  SHF.R.S32.HI R0, RZ, 0x1f, R0 ;  /* 0x0000001fff007819 */ /* 0x000fe20000011400 */
[----:B------:R-:W-:Y:S01]  /*2c80*/  UIMAD UR6, UR16, UR6, URZ ;  /* 0x00000006100672a4 */ /* 0x000fe2000f8e023f */
[----:B------:R-:W-:-:S03]  /*2c90*/  MOV R3, UR9 ;  /* 0x0000000900037c02 */ /* 0x000fc60008000f00 */
[----:B------:R-:W-:Y:S01]  /*2ca0*/  UIMAD UR6, UR15, UR7, UR6 ;  /* 0x000000070f0672a4 */ /* 0x000fe2000f8e0206 */
[----:B------:R-:W-:Y:S01]  /*2cb0*/  IADD3.X R3, R0, UR8, R3, P0, P1 ;  /* 0x0000000800037c10 */ /* 0x000fe200087e2403 */
[----:B------:R-:W-:Y:S01]  /*2cc0*/  ULDC.64 UR8, c[0x0][0x228] ;  /* 0x00008a0000087ab9 */ /* 0x000fe20000000a00 */
[----:B------:R-:W-:Y:S01]  /*2cd0*/  ISETP.NE.U32.AND P0, PT, RZ, c[0x0][0x238], PT ;  /* 0x00008e00ff007a0c */ /* 0x000fe20003f05070 */
[----:B------:R-:W-:Y:S02]  /*2ce0*/  UIMAD UR7, UR5, UR8, URZ ;  /* 0x00000008050772a4 */ /* 0x000fe4000f8e023f */
[----:B------:R-:W-:Y:S01]  /*2cf0*/  IMAD.WIDE.U32 R2, R5, c[0x0][0x220], R2 ;  /* 0x0000880005027a25 */ /* 0x000fe200078e0002 */
[----:B------:R-:W-:Y:S01]  /*2d00*/  ISETP.NE.AND.EX P0, PT, RZ, c[0x0][0x23c], PT, P0 ;  /* 0x00008f00ff007a0c */ /* 0x000fe20003f05300 */
[----:B------:R-:W-:Y:S02]  /*2d10*/  UIMAD UR7, UR18, UR9, UR7 ;  /* 0x00000009120772a4 */ /* 0x000fe4000f8e0207 */
[----:B------:R-:W-:Y:S01]  /*2d20*/  IMAD.U32 R5, RZ, RZ, UR18 ;  /* 0x00000012ff057e24 */ /* 0x000fe2000f8e00ff */
[----:B------:R-:W-:-:S02]  /*2d30*/  IADD3 R3, R3, UR6, RZ ;  /* 0x0000000603037c10 */ /* 0x000fc4000fffe0ff */
        /* <DEDUP_REMOVED lines=25> */
[----:B------:R-:W-:-:S03]  /*2ed0*/  UIMAD UR6, UR4, UR6, UR15 ;  /* 0x00000006040672a4 */ /* 0x000fc6000f8e020f */
[----:B------:R-:W-:Y:S02]  /*2ee0*/  ULDC.64 UR4, c[0x0][0x238] ;  /* 0x00008e0000047ab9 */ /* 0x000fe40000000a00 */
[----:B------:R-:W-:-:S06]  /*2ef0*/  UIMAD.WIDE UR4, UR6, UR13, UR4 ;  /* 0x0000000d060472a5 */ /* 0x000fcc000f8e0204 */
[----:B------:R-:W-:Y:S01]  /*2f00*/  MOV R2, UR4 ;  /* 0x0000000400027c02 */ /* 0x000fe20008000f00 */
[----:B------:R-:W-:-:S05]  /*2f10*/  IMAD.U32 R3, RZ, RZ, UR5 ;  /* 0x00000005ff037e24 */ /* 0x000fca000f8e00ff */
[----:B------:R-:W-:Y:S01]  /*2f20*/  STG.E [R2.64], RZ ;  /* 0x000000ff02007986 */ /* 0x000fe2000c10190a */
[----:B------:R-:W-:Y:S05]  /*2f30*/  EXIT ;  /* 0x000000000000794d */ /* 0x000fea0003800000 */
.L_x_1145:
        /* <DEDUP_REMOVED lines=12> */
.L_x_1175:


//--------------------- .nv.shared._ZN7cutlass13device_kernelIN5flash19enable_sm80_to_sm89INS1_16FlashAttnBwdSm80INS1_25CollectiveMainloopBwdSm80ILi1ELi1EN4cute5tupleIJNS5_1CILi32EEENS7_ILi64EEENS7_ILi256EEEEEENS_10bfloat16_tEfNS_4arch4Sm80ELb0ELb0ELb0ELb0ELb0ELb0ELb0ELb0ELi2ELi2ELi2ELi1ELb1EEENS1_21CollectiveEpilogueBwdISB_SC_SE_Li256ELb0ELb0ELi4EEENS1_19SingleTileSchedulerILb0ELb0ELb0ELi64EEEEEEEEEvNT_6ParamsE --------------------------
	.section	.nv.shared._ZN7cutlass13device_kernelIN5flash19enable_sm80_to_sm89INS1_16FlashAttnBwdSm80INS1_25CollectiveMainloopBwdSm80ILi1ELi1EN4cute5tupleIJNS5_1CILi32EEENS7_ILi64EEENS7_ILi256EEEEEENS_10bfloat16_tEfNS_4arch4Sm80ELb0ELb0ELb0ELb0ELb0ELb0ELb0ELb0ELi2ELi2ELi2ELi1ELb1EEENS1_21CollectiveEpilogueBwdISB_SC_SE_Li256ELb0ELb0ELi4EEENS1_19SingleTileSchedulerILb0ELb0ELb0ELi64EEEEEEEEEvNT_6ParamsE,"aw",@nobits
	.sectionflags	@""
	.align	16


//--------------------- .nv.global                --------------------------
	.section	.nv.global,"aw",@nobits
.nv.global:
	.type		_ZN66_INTERNAL_53a03d1d_30_flash_bwd_hdim256_bf16_sm80_cu_1f2e7571_28114cute1_E,@object
	.size		_ZN66_INTERNAL_53a03d1d_30_flash_bwd_hdim256_bf16_sm80_cu_1f2e7571_28114cute1_E,(_ZN66_INTERNAL_53a03d1d_30_flash_bwd_hdim256_bf16_sm80_cu_1f2e7571_28114cuda3std3__45__cpo6cbeginE - _ZN66_INTERNAL_53a03d1d_30_flash_bwd_hdim256_bf16_sm80_cu_1f2e7571_28114cute1_E)
_ZN66_INTERNAL_53a03d1d_30_flash_bwd_hdim256_bf16_sm80_cu_1f2e7571_28114cute1_E:
	.zero		1
	.type		_ZN66_INTERNAL_53a03d1d_30_flash_bwd_hdim256_bf16_sm80_cu_1f2e7571_28114cuda3std3__45__cpo6cbeginE,@object
	.size		_ZN66_INTERNAL_53a03d1d_30_flash_bwd_hdim256_bf16_sm80_cu_1f2e7571_28114cuda3std3__45__cpo6cbeginE,(_ZN66_INTERNAL_53a03d1d_30_flash_bwd_hdim256_bf16_sm80_cu_1f2e7571_28114cuda3std3__48in_placeE - _ZN66_INTERNAL_53a03d1d_30_flash_bwd_hdim256_bf16_sm80_cu_1f2e7571_28114cuda3std3__45__cpo6cbeginE)
_ZN66_INTERNAL_53a03d1d_30_flash_bwd_hdim256_bf16_sm80_cu_1f2e7571_28114cuda3std3__45__cpo6cbeginE:
	.zero		1
	.type		_ZN66_INTERNAL_53a03d1d_30_flash_bwd_hdim256_bf16_sm80_cu_1f2e7571_28114cuda3std3__48in_placeE,@object
	.size		_ZN66_INTERNAL_53a03d1d_30_flash_bwd_hdim256_bf16_sm80_cu_1f2e7571_28114cuda3std3__48in_placeE,(_ZN66_INTERNAL_53a03d1d_30_flash_bwd_hdim256_bf16_sm80_cu_1f2e7571_28114cuda3std6ranges3__45__cpo9iter_moveE - _ZN66_INTERNAL_53a03d1d_30_flash_bwd_hdim256_bf16_sm80_cu_1f2e7571_28114cuda3std3__48in_placeE)
_ZN66_INTERNAL_53a03d1d_30_flash_bwd_hdim256_bf16_sm80_cu_1f2e7571_28114cuda3std3__48in_placeE:
	.zero		1
	.type		_ZN66_INTERNAL_53a03d1d_30_flash_bwd_hdim256_bf16_sm80_cu_1f2e7571_28114cuda3std6ranges3__45__cpo9iter_moveE,@object
	.size		_ZN66_INTERNAL_53a03d1d_30_flash_bwd_hdim256_bf16_sm80_cu_1f2e7571_28114cuda3std6ranges3__45__cpo9iter_moveE,(_ZN66_INTERNAL_53a03d1d_30_flash_bwd_hdim256_bf16_sm80_cu_1f2e7571_28114cuda3std3__45__cpo5beginE - _ZN66_INTERNAL_53a03d1d_30_flash_bwd_hdim256_bf16_sm80_cu_1f2e7571_28114cuda3std6ranges3__45__cpo9iter_moveE)
_ZN66_INTERNAL_53a03d1d_30_flash_bwd_hdim256_bf16_sm80_cu_1f2e7571_28114cuda3std6ranges3__45__cpo9iter_moveE:
	.zero		1
	.type		_ZN66_INTERNAL_53a03d1d_30_flash_bwd_hdim256_bf16_sm80_cu_1f2e7571_28114cuda3std3__45__cpo5beginE,@object
	.size		_ZN66_INTERNAL_53a03d1d_30_flash_bwd_hdim256_bf16_sm80_cu_1f2e7571_28114cuda3std3__45__cpo5beginE,(_ZN66_INTERNAL_53a03d1d_30_flash_bwd_hdim256_bf16_sm80_cu_1f2e7571_28114cuda3std3__468_GLOBAL__N__53a03d1d_30_flash_bwd_hdim256_bf16_sm80_cu_1f2e7571_28116ignoreE - _ZN66_INTERNAL_53a03d1d_30_flash_bwd_hdim256_bf16_sm80_cu_1f2e7571_28114cuda3std3__45__cpo5beginE)
_ZN66_INTERNAL_53a03d1d_30_flash_bwd_hdim256_bf16_sm80_cu_1f2e7571_28114cuda3std3__45__cpo5beginE:
	.zero		1
	.type		_ZN66_INTERNAL_53a03d1d_30_flash_bwd_hdim256_bf16_sm80_cu_1f2e7571_28114cuda3std3__468_GLOBAL__N__53a03d1d_30_flash_bwd_hdim256_bf16_sm80_cu_1f2e7571_28116ignoreE,@object
	.size		_ZN66_INTERNAL_53a03d1d_30_flash_bwd_hdim256_bf16_sm80_cu_1f2e7571_28114cuda3std3__468_GLOBAL__N__53a03d1d_30_flash_bwd_hdim256_bf16_sm80_cu_1f2e7571_28116ignoreE,(_ZN66_INTERNAL_53a03d1d_30_flash_bwd_hdim256_bf16_sm80_cu_1f2e7571_28114cute7productE - _ZN66_INTERNAL_53a03d1d_30_flash_bwd_hdim256_bf16_sm80_cu_1f2e7571_28114cuda3std3__468_GLOBAL__N__53a03d1d_30_flash_bwd_hdim256_bf16_sm80_cu_1f2e7571_28116ignoreE)
_ZN66_INTERNAL_53a03d1d_30_flash_bwd_hdim256_bf16_sm80_cu_1f2e7571_28114cuda3std3__468_GLOBAL__N__53a03d1d_30_flash_bwd_hdim256_bf16_sm80_cu_1f2e7571_28116ignoreE:
	.zero		1
	.type		_ZN66_INTERNAL_53a03d1d_30_flash_bwd_hdim256_bf16_sm80_cu_1f2e7571_28114cute7productE,@object
	.size		_ZN66_INTERNAL_53a03d1d_30_flash_bwd_hdim256_bf16_sm80_cu_1f2e7571_28114cute7productE,(_ZN66_INTERNAL_53a03d1d_30_flash_bwd_hdim256_bf16_sm80_cu_1f2e7571_28114cuda3std3__45__cpo3endE - _ZN66_INTERNAL_53a03d1d_30_flash_bwd_hdim256_bf16_sm80_cu_1f2e7571_28114cute7productE)
_ZN66_INTERNAL_53a03d1d_30_flash_bwd_hdim256_bf16_sm80_cu_1f2e7571_28114cute7productE:
	.zero		1
	.type		_ZN66_INTERNAL_53a03d1d_30_flash_bwd_hdim256_bf16_sm80_cu_1f2e7571_28114cuda3std3__45__cpo3endE,@object
	.size		_ZN66_INTERNAL_53a03d1d_30_flash_bwd_hdim256_bf16_sm80_cu_1f2e7571_28114cuda3std3__45__cpo3endE,(_ZN66_INTERNAL_53a03d1d_30_flash_bwd_hdim256_bf16_sm80_cu_1f2e7571_28114cuda3std3__419piecewise_constructE - _ZN66_INTERNAL_53a03d1d_30_flash_bwd_hdim256_bf16_sm80_cu_1f2e7571_28114cuda3std3__45__cpo3endE)
_ZN66_INTERNAL_53a03d1d_30_flash_bwd_hdim256_bf16_sm80_cu_1f2e7571_28114cuda3std3__45__cpo3endE:
	.zero		1
	.type		_ZN66_INTERNAL_53a03d1d_30_flash_bwd_hdim256_bf16_sm80_cu_1f2e7571_28114cuda3std3__419piecewise_constructE,@object
	.size		_ZN66_INTERNAL_53a03d1d_30_flash_bwd_hdim256_bf16_sm80_cu_1f2e7571_28114cuda3std3__419piecewise_constructE,(_ZN66_INTERNAL_53a03d1d_30_flash_bwd_hdim256_bf16_sm80_cu_1f2e7571_28114cuda3std3__45__cpo4cendE - _ZN66_INTERNAL_53a03d1d_30_flash_bwd_hdim256_bf16_sm80_cu_1f2e7571_28114cuda3std3__419piecewise_constructE)
_ZN66_INTERNAL_53a03d1d_30_flash_bwd_hdim256_bf16_sm80_cu_1f2e7571_28114cuda3std3__419piecewise_constructE:
	.zero		1
	.type		_ZN66_INTERNAL_53a03d1d_30_flash_bwd_hdim256_bf16_sm80_cu_1f2e7571_28114cuda3std3__45__cpo4cendE,@object
	.size		_ZN66_INTERNAL_53a03d1d_30_flash_bwd_hdim256_bf16_sm80_cu_1f2e7571_28114cuda3std3__45__cpo4cendE,(_ZN66_INTERNAL_53a03d1d_30_flash_bwd_hdim256_bf16_sm80_cu_1f2e7571_28114cuda3std6ranges3__45__cpo4swapE - _ZN66_INTERNAL_53a03d1d_30_flash_bwd_hdim256_bf16_sm80_cu_1f2e7571_28114cuda3std3__45__cpo4cendE)
_ZN66_INTERNAL_53a03d1d_30_flash_bwd_hdim256_bf16_sm80_cu_1f2e7571_28114cuda3std3__45__cpo4cendE:
	.zero		1
	.type		_ZN66_INTERNAL_53a03d1d_30_flash_bwd_hdim256_bf16_sm80_cu_1f2e7571_28114cuda3std6ranges3__45__cpo4swapE,@object
	.size		_ZN66_INTERNAL_53a03d1d_30_flash_bwd_hdim256_bf16_sm80_cu_1f2e7571_28114cuda3std6ranges3__45__cpo4swapE,(.L_7 - _ZN66_INTERNAL_53a03d1d_30_flash_bwd_hdim256_bf16_sm80_cu_1f2e7571_28114cuda3std6ranges3__45__cpo4swapE)
_ZN66_INTERNAL_53a03d1d_30_flash_bwd_hdim256_bf16_sm80_cu_1f2e7571_28114cuda3std6ranges3__45__cpo4swapE:
	.zero		1
.L_7:


//--------------------- .nv.shared._ZN7cutlass13device_kernelIN5flash19enable_sm80_to_sm89INS1_16FlashAttnBwdSm80INS1_25CollectiveMainloopBwdSm80ILi1ELi1EN4cute5tupleIJNS5_1CILi32EEENS7_ILi64EEENS7_ILi256EEEEEENS_10bfloat16_tEfNS_4arch4Sm80ELb0ELb0ELb0ELb0ELb0ELb0ELb0ELb0ELi2ELi2ELi2ELi1ELb1EEENS1_24CollectiveEpilogueBwdGQAISB_fSE_Li256ELb0ELb0EEENS1_19SingleTileSchedulerILb0ELb0ELb0ELi64EEEEEEEEEvNT_6ParamsE --------------------------
	.section	.nv.shared._ZN7cutlass13device_kernelIN5flash19enable_sm80_to_sm89INS1_16FlashAttnBwdSm80INS1_25CollectiveMainloopBwdSm80ILi1ELi1EN4cute5tupleIJNS5_1CILi32EEENS7_ILi64EEENS7_ILi256EEEEEENS_10bfloat16_tEfNS_4arch4Sm80ELb0ELb0ELb0ELb0ELb0ELb0ELb0ELb0ELi2ELi2ELi2ELi1ELb1EEENS1_24CollectiveEpilogueBwdGQAISB_fSE_Li256ELb0ELb0EEENS1_19SingleTileSchedulerILb0ELb0ELb0ELi64EEEEEEEEEvNT_6ParamsE,"aw",@nobits
	.sectionflags	@""
	.align	16


//--------------------- .nv.shared._ZN7cutlass13device_kernelIN5flash19enable_sm80_to_sm89INS1_16FlashAttnBwdSm80INS1_25CollectiveMainloopBwdSm80ILi1ELi1EN4cute5tupleIJNS5_1CILi32EEENS7_ILi64EEENS7_ILi256EEEEEENS_10bfloat16_tEfNS_4arch4Sm80ELb0ELb0ELb0ELb1ELb0ELb0ELb0ELb0ELi2ELi2ELi2ELi1ELb1EEENS1_21CollectiveEpilogueBwdISB_SC_SE_Li256ELb1ELb0ELi4EEENS1_19SingleTileSchedulerILb1ELb0ELb0ELi64EEEEEEEEEvNT_6ParamsE --------------------------
	.section	.nv.shared._ZN7cutlass13device_kernelIN5flash19enable_sm80_to_sm89INS1_16FlashAttnBwdSm80INS1_25CollectiveMainloopBwdSm80ILi1ELi1EN4cute5tupleIJNS5_1CILi32EEENS7_ILi64EEENS7_ILi256EEEEEENS_10bfloat16_tEfNS_4arch4Sm80ELb0ELb0ELb0ELb1ELb0ELb0ELb0ELb0ELi2ELi2ELi2ELi1ELb1EEENS1_21CollectiveEpilogueBwdISB_SC_SE_Li256ELb1ELb0ELi4EEENS1_19SingleTileSchedulerILb1ELb0ELb0ELi64EEEEEEEEEvNT_6ParamsE,"aw",@nobits
	.sectionflags	@""
	.align	16


//--------------------- .nv.shared._ZN7cutlass13device_kernelIN5flash19enable_sm80_to_sm89INS1_16FlashAttnBwdSm80INS1_25CollectiveMainloopBwdSm80ILi1ELi1EN4cute5tupleIJNS5_1CILi32EEENS7_ILi64EEENS7_ILi256EEEEEENS_10bfloat16_tEfNS_4arch4Sm80ELb0ELb0ELb0ELb1ELb0ELb0ELb0ELb0ELi2ELi2ELi2ELi1ELb1EEENS1_24CollectiveEpilogueBwdGQAISB_fSE_Li256ELb1ELb0EEENS1_19SingleTileSchedulerILb1ELb0ELb0ELi64EEEEEEEEEvNT_6ParamsE --------------------------
	.section	.nv.shared._ZN7cutlass13device_kernelIN5flash19enable_sm80_to_sm89INS1_16FlashAttnBwdSm80INS1_25CollectiveMainloopBwdSm80ILi1ELi1EN4cute5tupleIJNS5_1CILi32EEENS7_ILi64EEENS7_ILi256EEEEEENS_10bfloat16_tEfNS_4arch4Sm80ELb0ELb0ELb0ELb1ELb0ELb0ELb0ELb0ELi2ELi2ELi2ELi1ELb1EEENS1_24CollectiveEpilogueBwdGQAISB_fSE_Li256ELb1ELb0EEENS1_19SingleTileSchedulerILb1ELb0ELb0ELi64EEEEEEEEEvNT_6ParamsE,"aw",@nobits
	.sectionflags	@""
	.align	16


//--------------------- .nv.shared._ZN7cutlass13device_kernelIN5flash19enable_sm80_to_sm89INS1_16FlashAttnBwdSm80INS1_25CollectiveMainloopBwdSm80ILi1ELi1EN4cute5tupleIJNS5_1CILi32EEENS7_ILi64EEENS7_ILi256EEEEEENS_10bfloat16_tEfNS_4arch4Sm80ELb0ELb1ELb0ELb0ELb0ELb0ELb0ELb0ELi2ELi2ELi2ELi1ELb1EEENS1_21CollectiveEpilogueBwdISB_SC_SE_Li256ELb0ELb0ELi4EEENS1_19SingleTileSchedulerILb0ELb0ELb0ELi64EEEEEEEEEvNT_6ParamsE --------------------------
	.section	.nv.shared._ZN7cutlass13device_kernelIN5flash19enable_sm80_to_sm89INS1_16FlashAttnBwdSm80INS1_25CollectiveMainloopBwdSm80ILi1ELi1EN4cute5tupleIJNS5_1CILi32EEENS7_ILi64EEENS7_ILi256EEEEEENS_10bfloat16_tEfNS_4arch4Sm80ELb0ELb1ELb0ELb0ELb0ELb0ELb0ELb0ELi2ELi2ELi2ELi1ELb1EEENS1_21CollectiveEpilogueBwdISB_SC_SE_Li256ELb0ELb0ELi4EEENS1_19SingleTileSchedulerILb0ELb0ELb0ELi64EEEEEEEEEvNT_6ParamsE,"aw",@nobits
	.sectionflags	@""
	.align	16


//--------------------- .nv.shared._ZN7cutlass13device_kernelIN5flash19enable_sm80_to_sm89INS1_16FlashAttnBwdSm80INS1_25CollectiveMainloopBwdSm80ILi1ELi1EN4cute5tupleIJNS5_1CILi32EEENS7_ILi64EEENS7_ILi256EEEEEENS_10bfloat16_tEfNS_4arch4Sm80ELb0ELb1ELb0ELb0ELb0ELb0ELb0ELb0ELi2ELi2ELi2ELi1ELb1EEENS1_24CollectiveEpilogueBwdGQAISB_fSE_Li256ELb0ELb0EEENS1_19SingleTileSchedulerILb0ELb0ELb0ELi64EEEEEEEEEvNT_6ParamsE --------------------------
	.section	.nv.shared._ZN7cutlass13device_kernelIN5flash19enable_sm80_to_sm89INS1_16FlashAttnBwdSm80INS1_25CollectiveMainloopBwdSm80ILi1ELi1EN4cute5tupleIJNS5_1CILi32EEENS7_ILi64EEENS7_ILi256EEEEEENS_10bfloat16_tEfNS_4arch4Sm80ELb0ELb1ELb0ELb0ELb0ELb0ELb0ELb0ELi2ELi2ELi2ELi1ELb1EEENS1_24CollectiveEpilogueBwdGQAISB_fSE_Li256ELb0ELb0EEENS1_19SingleTileSchedulerILb0ELb0ELb0ELi64EEEEEEEEEvNT_6ParamsE,"aw",@nobits
	.sectionflags	@""
	.align	16


//--------------------- .nv.shared._ZN7cutlass13device_kernelIN5flash19enable_sm80_to_sm89INS1_16FlashAttnBwdSm80INS1_25CollectiveMainloopBwdSm80ILi1ELi1EN4cute5tupleIJNS5_1CILi32EEENS7_ILi64EEENS7_ILi256EEEEEENS_10bfloat16_tEfNS_4arch4Sm80ELb0ELb1ELb0ELb1ELb0ELb0ELb0ELb0ELi2ELi2ELi2ELi1ELb1EEENS1_21CollectiveEpilogueBwdISB_SC_SE_Li256ELb1ELb0ELi4EEENS1_19SingleTileSchedulerILb1ELb0ELb0ELi64EEEEEEEEEvNT_6ParamsE --------------------------
	.section	.nv.shared._ZN7cutlass13device_kernelIN5flash19enable_sm80_to_sm89INS1_16FlashAttnBwdSm80INS1_25CollectiveMainloopBwdSm80ILi1ELi1EN4cute5tupleIJNS5_1CILi32EEENS7_ILi64EEENS7_ILi256EEEEEENS_10bfloat16_tEfNS_4arch4Sm80ELb0ELb1ELb0ELb1ELb0ELb0ELb0ELb0ELi2ELi2ELi2ELi1ELb1EEENS1_21CollectiveEpilogueBwdISB_SC_SE_Li256ELb1ELb0ELi4EEENS1_19SingleTileSchedulerILb1ELb0ELb0ELi64EEEEEEEEEvNT_6ParamsE,"aw",@nobits
	.sectionflags	@""
	.align	16


//--------------------- .nv.shared._ZN7cutlass13device_kernelIN5flash19enable_sm80_to_sm89INS1_16FlashAttnBwdSm80INS1_25CollectiveMainloopBwdSm80ILi1ELi1EN4cute5tupleIJNS5_1CILi32EEENS7_ILi64EEENS7_ILi256EEEEEENS_10bfloat16_tEfNS_4arch4Sm80ELb0ELb1ELb0ELb1ELb0ELb0ELb0ELb0ELi2ELi2ELi2ELi1ELb1EEENS1_24CollectiveEpilogueBwdGQAISB_fSE_Li256ELb1ELb0EEENS1_19SingleTileSchedulerILb1ELb0ELb0ELi64EEEEEEEEEvNT_6ParamsE --------------------------
	.section	.nv.shared._ZN7cutlass13device_kernelIN5flash19enable_sm80_to_sm89INS1_16FlashAttnBwdSm80INS1_25CollectiveMainloopBwdSm80ILi1ELi1EN4cute5tupleIJNS5_1CILi32EEENS7_ILi64EEENS7_ILi256EEEEEENS_10bfloat16_tEfNS_4arch4Sm80ELb0ELb1ELb0ELb1ELb0ELb0ELb0ELb0ELi2ELi2ELi2ELi1ELb1EEENS1_24CollectiveEpilogueBwdGQAISB_fSE_Li256ELb1ELb0EEENS1_19SingleTileSchedulerILb1ELb0ELb0ELi64EEEEEEEEEvNT_6ParamsE,"aw",@nobits
	.sectionflags	@""
	.align	16


//--------------------- .nv.shared._ZN7cutlass13device_kernelIN5flash19enable_sm80_to_sm89INS1_16FlashAttnBwdSm80INS1_25CollectiveMainloopBwdSm80ILi1ELi1EN4cute5tupleIJNS5_1CILi32EEENS7_ILi64EEENS7_ILi256EEEEEENS_10bfloat16_tEfNS_4arch4Sm80ELb1ELb0ELb0ELb0ELb0ELb0ELb0ELb0ELi2ELi2ELi2ELi1ELb1EEENS1_21CollectiveEpilogueBwdISB_SC_SE_Li256ELb0ELb0ELi4EEENS1_25SingleTileBwdLPTSchedulerILb0ELi64ELb0EEEEEEEEEvNT_6ParamsE --------------------------
	.section	.nv.shared._ZN7cutlass13device_kernelIN5flash19enable_sm80_to_sm89INS1_16FlashAttnBwdSm80INS1_25CollectiveMainloopBwdSm80ILi1ELi1EN4cute5tupleIJNS5_1CILi32EEENS7_ILi64EEENS7_ILi256EEEEEENS_10bfloat16_tEfNS_4arch4Sm80ELb1ELb0ELb0ELb0ELb0ELb0ELb0ELb0ELi2ELi2ELi2ELi1ELb1EEENS1_21CollectiveEpilogueBwdISB_SC_SE_Li256ELb0ELb0ELi4EEENS1_25SingleTileBwdLPTSchedulerILb0ELi64ELb0EEEEEEEEEvNT_6ParamsE,"aw",@nobits
	.sectionflags	@""
	.align	16


//--------------------- .nv.shared._ZN7cutlass13device_kernelIN5flash19enable_sm80_to_sm89INS1_16FlashAttnBwdSm80INS1_25CollectiveMainloopBwdSm80ILi1ELi1EN4cute5tupleIJNS5_1CILi32EEENS7_ILi64EEENS7_ILi256EEEEEENS_10bfloat16_tEfNS_4arch4Sm80ELb1ELb0ELb0ELb0ELb0ELb0ELb0ELb0ELi2ELi2ELi2ELi1ELb1EEENS1_24CollectiveEpilogueBwdGQAISB_fSE_Li256ELb0ELb0EEENS1_25SingleTileBwdLPTSchedulerILb0ELi64ELb0EEEEEEEEEvNT_6ParamsE --------------------------
	.section	.nv.shared._ZN7cutlass13device_kernelIN5flash19enable_sm80_to_sm89INS1_16FlashAttnBwdSm80INS1_25CollectiveMainloopBwdSm80ILi1ELi1EN4cute5tupleIJNS5_1CILi32EEENS7_ILi64EEENS7_ILi256EEEEEENS_10bfloat16_tEfNS_4arch4Sm80ELb1ELb0ELb0ELb0ELb0ELb0ELb0ELb0ELi2ELi2ELi2ELi1ELb1EEENS1_24CollectiveEpilogueBwdGQAISB_fSE_Li256ELb0ELb0EEENS1_25SingleTileBwdLPTSchedulerILb0ELi64ELb0EEEEEEEEEvNT_6ParamsE,"aw",@nobits
	.sectionflags	@""
	.align	16


//--------------------- .nv.shared._ZN7cutlass13device_kernelIN5flash22FlashAttnBwdPreprocessIN4cute5tupleIJNS3_1CILi32EEENS5_ILi256EEEEEENS_10bfloat16_tEfNS_4arch4Sm80ELb1ELb0EEEEEvNT_6ParamsE --------------------------
	.section	.nv.shared._ZN7cutlass13device_kernelIN5flash22FlashAttnBwdPreprocessIN4cute5tupleIJNS3_1CILi32EEENS5_ILi256EEEEEENS_10bfloat16_tEfNS_4arch4Sm80ELb1ELb0EEEEEvNT_6ParamsE,"aw",@nobits
	.sectionflags	@""
	.align	16


//--------------------- .nv.shared._ZN7cutlass13device_kernelIN5flash19enable_sm80_to_sm89INS1_16FlashAttnBwdSm80INS1_25CollectiveMainloopBwdSm80ILi1ELi1EN4cute5tupleIJNS5_1CILi32EEENS7_ILi64EEENS7_ILi256EEEEEENS_10bfloat16_tEfNS_4arch4Sm80ELb1ELb0ELb0ELb1ELb0ELb0ELb0ELb0ELi2ELi2ELi2ELi1ELb1EEENS1_21CollectiveEpilogueBwdISB_SC_SE_Li256ELb1ELb0ELi4EEENS1_25SingleTileBwdLPTSchedulerILb1ELi64ELb0EEEEEEEEEvNT_6ParamsE --------------------------
	.section	.nv.shared._ZN7cutlass13device_kernelIN5flash19enable_sm80_to_sm89INS1_16FlashAttnBwdSm80INS1_25CollectiveMainloopBwdSm80ILi1ELi1EN4cute5tupleIJNS5_1CILi32EEENS7_ILi64EEENS7_ILi256EEEEEENS_10bfloat16_tEfNS_4arch4Sm80ELb1ELb0ELb0ELb1ELb0ELb0ELb0ELb0ELi2ELi2ELi2ELi1ELb1EEENS1_21CollectiveEpilogueBwdISB_SC_SE_Li256ELb1ELb0ELi4EEENS1_25SingleTileBwdLPTSchedulerILb1ELi64ELb0EEEEEEEEEvNT_6ParamsE,"aw",@nobits
	.sectionflags	@""
	.align	16


//--------------------- .nv.shared._ZN7cutlass13device_kernelIN5flash32FlashAttnBwdPostprocessConvertdQIN4cute5tupleIJNS3_1CILi32EEENS5_ILi256EEEEEENS_10bfloat16_tEfNS_4arch4Sm80ELi256ENS3_8TiledMMAINS3_8MMA_AtomIJNS3_30SM80_16x8x16_F32BF16BF16F32_TNEEEENS3_6LayoutINS4_IJNS5_ILi1EEENS5_ILi8EEESH_EEENS4_IJNS5_ILi0EEESH_SK_EEEEENS4_IJNS5_ILi16EEENS5_ILi128EEESN_EEEEELb0EEEEEvNT_6ParamsE --------------------------
	.section	.nv.shared._ZN7cutlass13device_kernelIN5flash32FlashAttnBwdPostprocessConvertdQIN4cute5tupleIJNS3_1CILi32EEENS5_ILi256EEEEEENS_10bfloat16_tEfNS_4arch4Sm80ELi256ENS3_8TiledMMAINS3_8MMA_AtomIJNS3_30SM80_16x8x16_F32BF16BF16F32_TNEEEENS3_6LayoutINS4_IJNS5_ILi1EEENS5_ILi8EEESH_EEENS4_IJNS5_ILi0EEESH_SK_EEEEENS4_IJNS5_ILi16EEENS5_ILi128EEESN_EEEEELb0EEEEEvNT_6ParamsE,"aw",@nobits
	.sectionflags	@""
	.align	16


//--------------------- .nv.shared._ZN7cutlass13device_kernelIN5flash19enable_sm80_to_sm89INS1_16FlashAttnBwdSm80INS1_25CollectiveMainloopBwdSm80ILi1ELi1EN4cute5tupleIJNS5_1CILi32EEENS7_ILi64EEENS7_ILi256EEEEEENS_10bfloat16_tEfNS_4arch4Sm80ELb1ELb0ELb0ELb1ELb0ELb0ELb0ELb0ELi2ELi2ELi2ELi1ELb1EEENS1_24CollectiveEpilogueBwdGQAISB_fSE_Li256ELb1ELb0EEENS1_25SingleTileBwdLPTSchedulerILb1ELi64ELb0EEEEEEEEEvNT_6ParamsE --------------------------
	.section	.nv.shared._ZN7cutlass13device_kernelIN5flash19enable_sm80_to_sm89INS1_16FlashAttnBwdSm80INS1_25CollectiveMainloopBwdSm80ILi1ELi1EN4cute5tupleIJNS5_1CILi32EEENS7_ILi64EEENS7_ILi256EEEEEENS_10bfloat16_tEfNS_4arch4Sm80ELb1ELb0ELb0ELb1ELb0ELb0ELb0ELb0ELi2ELi2ELi2ELi1ELb1EEENS1_24CollectiveEpilogueBwdGQAISB_fSE_Li256ELb1ELb0EEENS1_25SingleTileBwdLPTSchedulerILb1ELi64ELb0EEEEEEEEEvNT_6ParamsE,"aw",@nobits
	.sectionflags	@""
	.align	16


//--------------------- .nv.shared._ZN7cutlass13device_kernelIN5flash22FlashAttnBwdPreprocessIN4cute5tupleIJNS3_1CILi32EEENS5_ILi256EEEEEENS_10bfloat16_tEfNS_4arch4Sm80ELb1ELb1EEEEEvNT_6ParamsE --------------------------
	.section	.nv.shared._ZN7cutlass13device_kernelIN5flash22FlashAttnBwdPreprocessIN4cute5tupleIJNS3_1CILi32EEENS5_ILi256EEEEEENS_10bfloat16_tEfNS_4arch4Sm80ELb1ELb1EEEEEvNT_6ParamsE,"aw",@nobits
	.sectionflags	@""
	.align	16


//--------------------- .nv.shared._ZN7cutlass13device_kernelIN5flash19enable_sm80_to_sm89INS1_16FlashAttnBwdSm80INS1_25CollectiveMainloopBwdSm80ILi1ELi1EN4cute5tupleIJNS5_1CILi64EEES8_NS7_ILi256EEEEEENS_10bfloat16_tEfNS_4arch4Sm80ELb0ELb0ELb0ELb0ELb0ELb0ELb0ELb0ELi2ELi4ELi2ELi2ELb0EEENS1_21CollectiveEpilogueBwdISA_SB_SD_Li256ELb0ELb0ELi4EEENS1_19SingleTileSchedulerILb0ELb0ELb0ELi64EEEEEEEEEvNT_6ParamsE --------------------------
	.section	.nv.shared._ZN7cutlass13device_kernelIN5flash19enable_sm80_to_sm89INS1_16FlashAttnBwdSm80INS1_25CollectiveMainloopBwdSm80ILi1ELi1EN4cute5tupleIJNS5_1CILi64EEES8_NS7_ILi256EEEEEENS_10bfloat16_tEfNS_4arch4Sm80ELb0ELb0ELb0ELb0ELb0ELb0ELb0ELb0ELi2ELi4ELi2ELi2ELb0EEENS1_21CollectiveEpilogueBwdISA_SB_SD_Li256ELb0ELb0ELi4EEENS1_19SingleTileSchedulerILb0ELb0ELb0ELi64EEEEEEEEEvNT_6ParamsE,"aw",@nobits
	.sectionflags	@""
	.align	16


//--------------------- .nv.shared._ZN7cutlass13device_kernelIN5flash19enable_sm80_to_sm89INS1_16FlashAttnBwdSm80INS1_25CollectiveMainloopBwdSm80ILi1ELi1EN4cute5tupleIJNS5_1CILi64EEES8_NS7_ILi256EEEEEENS_10bfloat16_tEfNS_4arch4Sm80ELb0ELb0ELb0ELb0ELb0ELb0ELb0ELb0ELi2ELi4ELi2ELi2ELb0EEENS1_24CollectiveEpilogueBwdGQAISA_fSD_Li256ELb0ELb0EEENS1_19SingleTileSchedulerILb0ELb0ELb0ELi64EEEEEEEEEvNT_6ParamsE --------------------------
	.section	.nv.shared._ZN7cutlass13device_kernelIN5flash19enable_sm80_to_sm89INS1_16FlashAttnBwdSm80INS1_25CollectiveMainloopBwdSm80ILi1ELi1EN4cute5tupleIJNS5_1CILi64EEES8_NS7_ILi256EEEEEENS_10bfloat16_tEfNS_4arch4Sm80ELb0ELb0ELb0ELb0ELb0ELb0ELb0ELb0ELi2ELi4ELi2ELi2ELb0EEENS1_24CollectiveEpilogueBwdGQAISA_fSD_Li256ELb0ELb0EEENS1_19SingleTileSchedulerILb0ELb0ELb0ELi64EEEEEEEEEvNT_6ParamsE,"aw",@nobits
	.sectionflags	@""
	.align	16


//--------------------- .nv.shared._ZN7cutlass13device_kernelIN5flash19enable_sm80_to_sm89INS1_16FlashAttnBwdSm80INS1_25CollectiveMainloopBwdSm80ILi1ELi1EN4cute5tupleIJNS5_1CILi64EEES8_NS7_ILi256EEEEEENS_10bfloat16_tEfNS_4arch4Sm80ELb0ELb0ELb0ELb1ELb0ELb0ELb0ELb0ELi2ELi4ELi2ELi2ELb0EEENS1_21CollectiveEpilogueBwdISA_SB_SD_Li256ELb1ELb0ELi4EEENS1_19SingleTileSchedulerILb1ELb0ELb0ELi64EEEEEEEEEvNT_6ParamsE --------------------------
	.section	.nv.shared._ZN7cutlass13device_kernelIN5flash19enable_sm80_to_sm89INS1_16FlashAttnBwdSm80INS1_25CollectiveMainloopBwdSm80ILi1ELi1EN4cute5tupleIJNS5_1CILi64EEES8_NS7_ILi256EEEEEENS_10bfloat16_tEfNS_4arch4Sm80ELb0ELb0ELb0ELb1ELb0ELb0ELb0ELb0ELi2ELi4ELi2ELi2ELb0EEENS1_21CollectiveEpilogueBwdISA_SB_SD_Li256ELb1ELb0ELi4EEENS1_19SingleTileSchedulerILb1ELb0ELb0ELi64EEEEEEEEEvNT_6ParamsE,"aw",@nobits
	.sectionflags	@""
	.align	16


//--------------------- .nv.shared._ZN7cutlass13device_kernelIN5flash19enable_sm80_to_sm89INS1_16FlashAttnBwdSm80INS1_25CollectiveMainloopBwdSm80ILi1ELi1EN4cute5tupleIJNS5_1CILi64EEES8_NS7_ILi256EEEEEENS_10bfloat16_tEfNS_4arch4Sm80ELb0ELb0ELb0ELb1ELb0ELb0ELb0ELb0ELi2ELi4ELi2ELi2ELb0EEENS1_24CollectiveEpilogueBwdGQAISA_fSD_Li256ELb1ELb0EEENS1_19SingleTileSchedulerILb1ELb0ELb0ELi64EEEEEEEEEvNT_6ParamsE --------------------------
	.section	.nv.shared._ZN7cutlass13device_kernelIN5flash19enable_sm80_to_sm89INS1_16FlashAttnBwdSm80INS1_25CollectiveMainloopBwdSm80ILi1ELi1EN4cute5tupleIJNS5_1CILi64EEES8_NS7_ILi256EEEEEENS_10bfloat16_tEfNS_4arch4Sm80ELb0ELb0ELb0ELb1ELb0ELb0ELb0ELb0ELi2ELi4ELi2ELi2ELb0EEENS1_24CollectiveEpilogueBwdGQAISA_fSD_Li256ELb1ELb0EEENS1_19SingleTileSchedulerILb1ELb0ELb0ELi64EEEEEEEEEvNT_6ParamsE,"aw",@nobits
	.sectionflags	@""
	.align	16


//--------------------- .nv.shared._ZN7cutlass13device_kernelIN5flash19enable_sm80_to_sm89INS1_16FlashAttnBwdSm80INS1_25CollectiveMainloopBwdSm80ILi1ELi1EN4cute5tupleIJNS5_1CILi64EEES8_NS7_ILi256EEEEEENS_10bfloat16_tEfNS_4arch4Sm80ELb0ELb1ELb0ELb0ELb0ELb0ELb0ELb0ELi2ELi4ELi2ELi2ELb0EEENS1_21CollectiveEpilogueBwdISA_SB_SD_Li256ELb0ELb0ELi4EEENS1_19SingleTileSchedulerILb0ELb0ELb0ELi64EEEEEEEEEvNT_6ParamsE --------------------------
	.section	.nv.shared._ZN7cutlass13device_kernelIN5flash19enable_sm80_to_sm89INS1_16FlashAttnBwdSm80INS1_25CollectiveMainloopBwdSm80ILi1ELi1EN4cute5tupleIJNS5_1CILi64EEES8_NS7_ILi256EEEEEENS_10bfloat16_tEfNS_4arch4Sm80ELb0ELb1ELb0ELb0ELb0ELb0ELb0ELb0ELi2ELi4ELi2ELi2ELb0EEENS1_21CollectiveEpilogueBwdISA_SB_SD_Li256ELb0ELb0ELi4EEENS1_19SingleTileSchedulerILb0ELb0ELb0ELi64EEEEEEEEEvNT_6ParamsE,"aw",@nobits
	.sectionflags	@""
	.align	16


//--------------------- .nv.shared._ZN7cutlass13device_kernelIN5flash19enable_sm80_to_sm89INS1_16FlashAttnBwdSm80INS1_25CollectiveMainloopBwdSm80ILi1ELi1EN4cute5tupleIJNS5_1CILi64EEES8_NS7_ILi256EEEEEENS_10bfloat16_tEfNS_4arch4Sm80ELb0ELb1ELb0ELb0ELb0ELb0ELb0ELb0ELi2ELi4ELi2ELi2ELb0EEENS1_24CollectiveEpilogueBwdGQAISA_fSD_Li256ELb0ELb0EEENS1_19SingleTileSchedulerILb0ELb0ELb0ELi64EEEEEEEEEvNT_6ParamsE --------------------------
	.section	.nv.shared._ZN7cutlass13device_kernelIN5flash19enable_sm80_to_sm89INS1_16FlashAttnBwdSm80INS1_25CollectiveMainloopBwdSm80ILi1ELi1EN4cute5tupleIJNS5_1CILi64EEES8_NS7_ILi256EEEEEENS_10bfloat16_tEfNS_4arch4Sm80ELb0ELb1ELb0ELb0ELb0ELb0ELb0ELb0ELi2ELi4ELi2ELi2ELb0EEENS1_24CollectiveEpilogueBwdGQAISA_fSD_Li256ELb0ELb0EEENS1_19SingleTileSchedulerILb0ELb0ELb0ELi64EEEEEEEEEvNT_6ParamsE,"aw",@nobits
	.sectionflags	@""
	.align	16


//--------------------- .nv.shared._ZN7cutlass13device_kernelIN5flash19enable_sm80_to_sm89INS1_16FlashAttnBwdSm80INS1_25CollectiveMainloopBwdSm80ILi1ELi1EN4cute5tupleIJNS5_1CILi64EEES8_NS7_ILi256EEEEEENS_10bfloat16_tEfNS_4arch4Sm80ELb0ELb1ELb0ELb1ELb0ELb0ELb0ELb0ELi2ELi4ELi2ELi2ELb0EEENS1_21CollectiveEpilogueBwdISA_SB_SD_Li256ELb1ELb0ELi4EEENS1_19SingleTileSchedulerILb1ELb0ELb0ELi64EEEEEEEEEvNT_6ParamsE --------------------------
	.section	.nv.shared._ZN7cutlass13device_kernelIN5flash19enable_sm80_to_sm89INS1_16FlashAttnBwdSm80INS1_25CollectiveMainloopBwdSm80ILi1ELi1EN4cute5tupleIJNS5_1CILi64EEES8_NS7_ILi256EEEEEENS_10bfloat16_tEfNS_4arch4Sm80ELb0ELb1ELb0ELb1ELb0ELb0ELb0ELb0ELi2ELi4ELi2ELi2ELb0EEENS1_21CollectiveEpilogueBwdISA_SB_SD_Li256ELb1ELb0ELi4EEENS1_19SingleTileSchedulerILb1ELb0ELb0ELi64EEEEEEEEEvNT_6ParamsE,"aw",@nobits
	.sectionflags	@""
	.align	16


//--------------------- .nv.shared._ZN7cutlass13device_kernelIN5flash19enable_sm80_to_sm89INS1_16FlashAttnBwdSm80INS1_25CollectiveMainloopBwdSm80ILi1ELi1EN4cute5tupleIJNS5_1CILi64EEES8_NS7_ILi256EEEEEENS_10bfloat16_tEfNS_4arch4Sm80ELb0ELb1ELb0ELb1ELb0ELb0ELb0ELb0ELi2ELi4ELi2ELi2ELb0EEENS1_24CollectiveEpilogueBwdGQAISA_fSD_Li256ELb1ELb0EEENS1_19SingleTileSchedulerILb1ELb0ELb0ELi64EEEEEEEEEvNT_6ParamsE --------------------------
	.section	.nv.shared._ZN7cutlass13device_kernelIN5flash19enable_sm80_to_sm89INS1_16FlashAttnBwdSm80INS1_25CollectiveMainloopBwdSm80ILi1ELi1EN4cute5tupleIJNS5_1CILi64EEES8_NS7_ILi256EEEEEENS_10bfloat16_tEfNS_4arch4Sm80ELb0ELb1ELb0ELb1ELb0ELb0ELb0ELb0ELi2ELi4ELi2ELi2ELb0EEENS1_24CollectiveEpilogueBwdGQAISA_fSD_Li256ELb1ELb0EEENS1_19SingleTileSchedulerILb1ELb0ELb0ELi64EEEEEEEEEvNT_6ParamsE,"aw",@nobits
	.sectionflags	@""
	.align	16


//--------------------- .nv.shared._ZN7cutlass13device_kernelIN5flash19enable_sm80_to_sm89INS1_16FlashAttnBwdSm80INS1_25CollectiveMainloopBwdSm80ILi1ELi1EN4cute5tupleIJNS5_1CILi64EEES8_NS7_ILi256EEEEEENS_10bfloat16_tEfNS_4arch4Sm80ELb1ELb0ELb0ELb0ELb0ELb0ELb0ELb0ELi2ELi4ELi2ELi2ELb0EEENS1_21CollectiveEpilogueBwdISA_SB_SD_Li256ELb0ELb0ELi4EEENS1_25SingleTileBwdLPTSchedulerILb0ELi64ELb0EEEEEEEEEvNT_6ParamsE --------------------------
	.section	.nv.shared._ZN7cutlass13device_kernelIN5flash19enable_sm80_to_sm89INS1_16FlashAttnBwdSm80INS1_25CollectiveMainloopBwdSm80ILi1ELi1EN4cute5tupleIJNS5_1CILi64EEES8_NS7_ILi256EEEEEENS_10bfloat16_tEfNS_4arch4Sm80ELb1ELb0ELb0ELb0ELb0ELb0ELb0ELb0ELi2ELi4ELi2ELi2ELb0EEENS1_21CollectiveEpilogueBwdISA_SB_SD_Li256ELb0ELb0ELi4EEENS1_25SingleTileBwdLPTSchedulerILb0ELi64ELb0EEEEEEEEEvNT_6ParamsE,"aw",@nobits
	.sectionflags	@""
	.align	16


//--------------------- .nv.shared._ZN7cutlass13device_kernelIN5flash19enable_sm80_to_sm89INS1_16FlashAttnBwdSm80INS1_25CollectiveMainloopBwdSm80ILi1ELi1EN4cute5tupleIJNS5_1CILi64EEES8_NS7_ILi256EEEEEENS_10bfloat16_tEfNS_4arch4Sm80ELb1ELb0ELb0ELb0ELb0ELb0ELb0ELb0ELi2ELi4ELi2ELi2ELb0EEENS1_24CollectiveEpilogueBwdGQAISA_fSD_Li256ELb0ELb0EEENS1_25SingleTileBwdLPTSchedulerILb0ELi64ELb0EEEEEEEEEvNT_6ParamsE --------------------------
	.section	.nv.shared._ZN7cutlass13device_kernelIN5flash19enable_sm80_to_sm89INS1_16FlashAttnBwdSm80INS1_25CollectiveMainloopBwdSm80ILi1ELi1EN4cute5tupleIJNS5_1CILi64EEES8_NS7_ILi256EEEEEENS_10bfloat16_tEfNS_4arch4Sm80ELb1ELb0ELb0ELb0ELb0ELb0ELb0ELb0ELi2ELi4ELi2ELi2ELb0EEENS1_24CollectiveEpilogueBwdGQAISA_fSD_Li256ELb0ELb0EEENS1_25SingleTileBwdLPTSchedulerILb0ELi64ELb0EEEEEEEEEvNT_6ParamsE,"aw",@nobits
	.sectionflags	@""
	.align	16


//--------------------- .nv.shared._ZN7cutlass13device_kernelIN5flash22FlashAttnBwdPreprocessIN4cute5tupleIJNS3_1CILi64EEENS5_ILi256EEEEEENS_10bfloat16_tEfNS_4arch4Sm80ELb1ELb0EEEEEvNT_6ParamsE --------------------------
	.section	.nv.shared._ZN7cutlass13device_kernelIN5flash22FlashAttnBwdPreprocessIN4cute5tupleIJNS3_1CILi64EEENS5_ILi256EEEEEENS_10bfloat16_tEfNS_4arch4Sm80ELb1ELb0EEEEEvNT_6ParamsE,"aw",@nobits
	.sectionflags	@""
	.align	16


//--------------------- .nv.shared._ZN7cutlass13device_kernelIN5flash19enable_sm80_to_sm89INS1_16FlashAttnBwdSm80INS1_25CollectiveMainloopBwdSm80ILi1ELi1EN4cute5tupleIJNS5_1CILi64EEES8_NS7_ILi256EEEEEENS_10bfloat16_tEfNS_4arch4Sm80ELb1ELb0ELb0ELb1ELb0ELb0ELb0ELb0ELi2ELi4ELi2ELi2ELb0EEENS1_21CollectiveEpilogueBwdISA_SB_SD_Li256ELb1ELb0ELi4EEENS1_25SingleTileBwdLPTSchedulerILb1ELi64ELb0EEEEEEEEEvNT_6ParamsE --------------------------
	.section	.nv.shared._ZN7cutlass13device_kernelIN5flash19enable_sm80_to_sm89INS1_16FlashAttnBwdSm80INS1_25CollectiveMainloopBwdSm80ILi1ELi1EN4cute5tupleIJNS5_1CILi64EEES8_NS7_ILi256EEEEEENS_10bfloat16_tEfNS_4arch4Sm80ELb1ELb0ELb0ELb1ELb0ELb0ELb0ELb0ELi2ELi4ELi2ELi2ELb0EEENS1_21CollectiveEpilogueBwdISA_SB_SD_Li256ELb1ELb0ELi4EEENS1_25SingleTileBwdLPTSchedulerILb1ELi64ELb0EEEEEEEEEvNT_6ParamsE,"aw",@nobits
	.sectionflags	@""
	.align	16


//--------------------- .nv.shared._ZN7cutlass13device_kernelIN5flash32FlashAttnBwdPostprocessConvertdQIN4cute5tupleIJNS3_1CILi64EEENS5_ILi256EEEEEENS_10bfloat16_tEfNS_4arch4Sm80ELi256ENS3_8TiledMMAINS3_8MMA_AtomIJNS3_30SM80_16x8x16_F32BF16BF16F32_TNEEEENS3_6LayoutINS4_IJNS5_ILi2EEENS5_ILi4EEENS5_ILi1EEEEEENS4_IJSJ_SH_NS5_ILi0EEEEEEEENS4_IJNS5_ILi32EEES6_NS5_ILi16EEEEEEEELb0EEEEEvNT_6ParamsE --------------------------
	.section	.nv.shared._ZN7cutlass13device_kernelIN5flash32FlashAttnBwdPostprocessConvertdQIN4cute5tupleIJNS3_1CILi64EEENS5_ILi256EEEEEENS_10bfloat16_tEfNS_4arch4Sm80ELi256ENS3_8TiledMMAINS3_8MMA_AtomIJNS3_30SM80_16x8x16_F32BF16BF16F32_TNEEEENS3_6LayoutINS4_IJNS5_ILi2EEENS5_ILi4EEENS5_ILi1EEEEEENS4_IJSJ_SH_NS5_ILi0EEEEEEEENS4_IJNS5_ILi32EEES6_NS5_ILi16EEEEEEEELb0EEEEEvNT_6ParamsE,"aw",@nobits
	.sectionflags	@""
	.align	16


//--------------------- .nv.shared._ZN7cutlass13device_kernelIN5flash19enable_sm80_to_sm89INS1_16FlashAttnBwdSm80INS1_25CollectiveMainloopBwdSm80ILi1ELi1EN4cute5tupleIJNS5_1CILi64EEES8_NS7_ILi256EEEEEENS_10bfloat16_tEfNS_4arch4Sm80ELb1ELb0ELb0ELb1ELb0ELb0ELb0ELb0ELi2ELi4ELi2ELi2ELb0EEENS1_24CollectiveEpilogueBwdGQAISA_fSD_Li256ELb1ELb0EEENS1_25SingleTileBwdLPTSchedulerILb1ELi64ELb0EEEEEEEEEvNT_6ParamsE --------------------------
	.section	.nv.shared._ZN7cutlass13device_kernelIN5flash19enable_sm80_to_sm89INS1_16FlashAttnBwdSm80INS1_25CollectiveMainloopBwdSm80ILi1ELi1EN4cute5tupleIJNS5_1CILi64EEES8_NS7_ILi256EEEEEENS_10bfloat16_tEfNS_4arch4Sm80ELb1ELb0ELb0ELb1ELb0ELb0ELb0ELb0ELi2ELi4ELi2ELi2ELb0EEENS1_24CollectiveEpilogueBwdGQAISA_fSD_Li256ELb1ELb0EEENS1_25SingleTileBwdLPTSchedulerILb1ELi64ELb0EEEEEEEEEvNT_6ParamsE,"aw",@nobits
	.sectionflags	@""
	.align	16


//--------------------- .nv.shared._ZN7cutlass13device_kernelIN5flash22FlashAttnBwdPreprocessIN4cute5tupleIJNS3_1CILi64EEENS5_ILi256EEEEEENS_10bfloat16_tEfNS_4arch4Sm80ELb1ELb1EEEEEvNT_6ParamsE --------------------------
	.section	.nv.shared._ZN7cutlass13device_kernelIN5flash22FlashAttnBwdPreprocessIN4cute5tupleIJNS3_1CILi64EEENS5_ILi256EEEEEENS_10bfloat16_tEfNS_4arch4Sm80ELb1ELb1EEEEEvNT_6ParamsE,"aw",@nobits
	.sectionflags	@""
	.align	16
